def matmul_kernel(
    a_ptr,
    b_ptr,
    c_ptr,
    M,
    N,
    K,
    stride_am,
    stride_ak,
    stride_bk,
    stride_bn,
    stride_cm,
    stride_cn,
    BLOCK_M: tl.constexpr,
    BLOCK_N: tl.constexpr,
    BLOCK_K: tl.constexpr,
    GROUP_M: tl.constexpr,
):
    pid = tl.program_id(axis=0)
    num_pid_m = tl.cdiv(M, BLOCK_M)
    num_pid_n = tl.cdiv(N, BLOCK_N)
    num_pid_in_group = GROUP_M * num_pid_n
    group_id = pid // num_pid_in_group
    first_pid_m = group_id * GROUP_M
    group_size_m = min(num_pid_m - first_pid_m, GROUP_M)
    pid_m = first_pid_m + ((pid % num_pid_in_group) % group_size_m)
    pid_n = (pid % num_pid_in_group) // group_size_m

    offs_am = (pid_m * BLOCK_M + tl.arange(0, BLOCK_M)) % M
    offs_bn = (pid_n * BLOCK_N + tl.arange(0, BLOCK_N)) % N
    offs_k = tl.arange(0, BLOCK_K)
    a_ptrs = a_ptr + offs_am[:, None] * stride_am + offs_k[None, :] * stride_ak
    b_ptrs = b_ptr + offs_k[:, None] * stride_bk + offs_bn[None, :] * stride_bn

    acc = tl.zeros((BLOCK_M, BLOCK_N), dtype=tl.float32)
    for kk in range(0, tl.cdiv(K, BLOCK_K)):
        a = tl.load(a_ptrs, mask=offs_k[None, :] < K - kk * BLOCK_K, other=0.0)
        b = tl.load(b_ptrs, mask=offs_k[:, None] < K - kk * BLOCK_K, other=0.0)
        acc = tl.dot(a, b, acc)
        a_ptrs += BLOCK_K * stride_ak
        b_ptrs += BLOCK_K * stride_bk

    c = acc.to(c_ptr.dtype.element_ty)
    offs_cm = pid_m * BLOCK_M + tl.arange(0, BLOCK_M)
    offs_cn = pid_n * BLOCK_N + tl.arange(0, BLOCK_N)
    c_ptrs = c_ptr + offs_cm[:, None] * stride_cm + offs_cn[None, :] * stride_cn
    mask = (offs_cm[:, None] < M) & (offs_cn[None, :] < N)
    tl.store(c_ptrs, c, mask=mask)

# config = {"BLOCK_K": 128, "BLOCK_M": 512, "BLOCK_N": 256, "GROUP_M": 8, "arch": "sm_100", "dtype": "fp8e5m2", "num_ctas": 2, "num_stages": 3, "num_warps": 4}
# arch = sm_100


// ===== COMPILED SASS (sm_100a) =====

	.target	sm_100a

	.elftype	@"ET_EXEC"


//--------------------- .note.nv.tkinfo           --------------------------
	.section	.note.nv.tkinfo,"",@"SHT_NOTE"
	.sectionflags	@"SHF_NOTE_NV_TKINFO"
	.tkinfo
        /*0018*/ 	.word	0x00000081
        /*0030*/ 	.string	""
        /*0030*/ 	.string	"ptxas-blackwell"
        /*0030*/ 	.string	"Cuda compilation tools, release 12.9, V12.9.86"
        /*0030*/ 	.string	"Build cuda_12.9.r12.9/compiler.36037853_0"
        /*0030*/ 	.string	"-v  -suppress-debug-info  -lineinfo  -arch sm_100a "



//--------------------- .note.nv.cuver            --------------------------
	.section	.note.nv.cuver,"",@"SHT_NOTE"
	.sectionflags	@"SHF_NOTE_NV_CUVER"
        /*0018*/ 	.short	0x0001
        /*001a*/ 	.short	0x0064
        /*001c*/ 	.short	0x0001
        /*001e*/ 	.short	0x0000
        /*0020*/ 	.short	0x0001
        /*0022*/ 	.short	0x0000


//--------------------- .nv.info                  --------------------------
	.section	.nv.info,"",@"SHT_CUDA_INFO"
	.align	4


	//----- nvinfo : EIATTR_REGCOUNT
	.align		4
        /*0000*/ 	.byte	0x04, 0x2f
        /*0002*/ 	.short	(.L_6 - .L_5)
	.align		4
.L_5:
        /*0004*/ 	.word	index@(matmul_kernel)
        /*0008*/ 	.word	0x00000060


	//----- nvinfo : EIATTR_FRAME_SIZE
	.align		4
.L_6:
        /*000c*/ 	.byte	0x04, 0x11
        /*000e*/ 	.short	(.L_8 - .L_7)
	.align		4
.L_7:
        /*0010*/ 	.word	index@($__internal_2_$__cuda_sm10x_tcgen05_guardrail_trap_unallocated_columns_being_dealloced)
        /*0014*/ 	.word	0x00001588


	//----- nvinfo : EIATTR_FRAME_SIZE
	.align		4
.L_8:
        /*0018*/ 	.byte	0x04, 0x11
        /*001a*/ 	.short	(.L_10 - .L_9)
	.align		4
.L_9:
        /*001c*/ 	.word	index@($__internal_1_$__cuda_sm10x_tcgen05_guardrail_trap_phase_invalid_during_alloc)
        /*0020*/ 	.word	0x00001588


	//----- nvinfo : EIATTR_FRAME_SIZE
	.align		4
.L_10:
        /*0024*/ 	.byte	0x04, 0x11
        /*0026*/ 	.short	(.L_12 - .L_11)
	.align		4
.L_11:
        /*0028*/ 	.word	index@($__internal_0_$__cuda_sm10x_tcgen05_guardrail_trap_col_being_dealloced_not_returned_by_alloc)
        /*002c*/ 	.word	0x00001588


	//----- nvinfo : EIATTR_FRAME_SIZE
	.align		4
.L_12:
        /*0030*/ 	.byte	0x04, 0x11
        /*0032*/ 	.short	(.L_14 - .L_13)
	.align		4
.L_13:
        /*0034*/ 	.word	index@(matmul_kernel)
        /*0038*/ 	.word	0x00001588


	//----- nvinfo : EIATTR_MIN_STACK_SIZE
	.align		4
.L_14:
        /*003c*/ 	.byte	0x04, 0x12
        /*003e*/ 	.short	(.L_16 - .L_15)
	.align		4
.L_15:
        /*0040*/ 	.word	index@(matmul_kernel)
        /*0044*/ 	.word	0x00001588
.L_16:


//--------------------- .nv.info.matmul_kernel    --------------------------
	.section	.nv.info.matmul_kernel,"",@"SHT_CUDA_INFO"
	.sectionflags	@""
	.align	4


	//----- nvinfo : EIATTR_CUDA_API_VERSION
	.align		4
        /*0000*/ 	.byte	0x04, 0x37
        /*0002*/ 	.short	(.L_18 - .L_17)
.L_17:
        /*0004*/ 	.word	0x00000081


	//----- nvinfo : EIATTR_KPARAM_INFO
	.align		4
.L_18:
        /*0008*/ 	.byte	0x04, 0x17
        /*000a*/ 	.short	(.L_20 - .L_19)
.L_19:
        /*000c*/ 	.word	0x00000000
        /*0010*/ 	.short	0x000d
        /*0012*/ 	.short	0x0048
        /*0014*/ 	.byte	0x00, 0xf4, 0x21, 0x00


	//----- nvinfo : EIATTR_KPARAM_INFO
	.align		4
.L_20:
        /*0018*/ 	.byte	0x04, 0x17
        /*001a*/ 	.short	(.L_22 - .L_21)
.L_21:
        /*001c*/ 	.word	0x00000000
        /*0020*/ 	.short	0x000c
        /*0022*/ 	.short	0x0040
        /*0024*/ 	.byte	0x00, 0xf4, 0x21, 0x00


	//----- nvinfo : EIATTR_KPARAM_INFO
	.align		4
.L_22:
        /*0028*/ 	.byte	0x04, 0x17
        /*002a*/ 	.short	(.L_24 - .L_23)
.L_23:
        /*002c*/ 	.word	0x00000000
        /*0030*/ 	.short	0x000b
        /*0032*/ 	.short	0x0038
        /*0034*/ 	.byte	0x00, 0xf0, 0x11, 0x00


	//----- nvinfo : EIATTR_KPARAM_INFO
	.align		4
.L_24:
        /*0038*/ 	.byte	0x04, 0x17
        /*003a*/ 	.short	(.L_26 - .L_25)
.L_25:
        /*003c*/ 	.word	0x00000000
        /*0040*/ 	.short	0x000a
        /*0042*/ 	.short	0x0034
        /*0044*/ 	.byte	0x00, 0xf0, 0x11, 0x00


	//----- nvinfo : EIATTR_KPARAM_INFO
	.align		4
.L_26:
        /*0048*/ 	.byte	0x04, 0x17
        /*004a*/ 	.short	(.L_28 - .L_27)
.L_27:
        /*004c*/ 	.word	0x00000000
        /*0050*/ 	.short	0x0009
        /*0052*/ 	.short	0x0030
        /*0054*/ 	.byte	0x00, 0xf0, 0x11, 0x00


	//----- nvinfo : EIATTR_KPARAM_INFO
	.align		4
.L_28:
        /*0058*/ 	.byte	0x04, 0x17
        /*005a*/ 	.short	(.L_30 - .L_29)
.L_29:
        /*005c*/ 	.word	0x00000000
        /*0060*/ 	.short	0x0008
        /*0062*/ 	.short	0x002c
        /*0064*/ 	.byte	0x00, 0xf0, 0x11, 0x00


	//----- nvinfo : EIATTR_KPARAM_INFO
	.align		4
.L_30:
        /*0068*/ 	.byte	0x04, 0x17
        /*006a*/ 	.short	(.L_32 - .L_31)
.L_31:
        /*006c*/ 	.word	0x00000000
        /*0070*/ 	.short	0x0007
        /*0072*/ 	.short	0x0028
        /*0074*/ 	.byte	0x00, 0xf0, 0x11, 0x00


	//----- nvinfo : EIATTR_KPARAM_INFO
	.align		4
.L_32:
        /*0078*/ 	.byte	0x04, 0x17
        /*007a*/ 	.short	(.L_34 - .L_33)
.L_33:
        /*007c*/ 	.word	0x00000000
        /*0080*/ 	.short	0x0006
        /*0082*/ 	.short	0x0024
        /*0084*/ 	.byte	0x00, 0xf0, 0x11, 0x00


	//----- nvinfo : EIATTR_KPARAM_INFO
	.align		4
.L_34:
        /*0088*/ 	.byte	0x04, 0x17
        /*008a*/ 	.short	(.L_36 - .L_35)
.L_35:
        /*008c*/ 	.word	0x00000000
        /*0090*/ 	.short	0x0005
        /*0092*/ 	.short	0x0020
        /*0094*/ 	.byte	0x00, 0xf0, 0x11, 0x00


	//----- nvinfo : EIATTR_KPARAM_INFO
	.align		4
.L_36:
        /*0098*/ 	.byte	0x04, 0x17
        /*009a*/ 	.short	(.L_38 - .L_37)
.L_37:
        /*009c*/ 	.word	0x00000000
        /*00a0*/ 	.short	0x0004
        /*00a2*/ 	.short	0x001c
        /*00a4*/ 	.byte	0x00, 0xf0, 0x11, 0x00


	//----- nvinfo : EIATTR_KPARAM_INFO
	.align		4
.L_38:
        /*00a8*/ 	.byte	0x04, 0x17
        /*00aa*/ 	.short	(.L_40 - .L_39)
.L_39:
        /*00ac*/ 	.word	0x00000000
        /*00b0*/ 	.short	0x0003
        /*00b2*/ 	.short	0x0018
        /*00b4*/ 	.byte	0x00, 0xf0, 0x11, 0x00


	//----- nvinfo : EIATTR_KPARAM_INFO
	.align		4
.L_40:
        /*00b8*/ 	.byte	0x04, 0x17
        /*00ba*/ 	.short	(.L_42 - .L_41)
.L_41:
        /*00bc*/ 	.word	0x00000000
        /*00c0*/ 	.short	0x0002
        /*00c2*/ 	.short	0x0010
        /*00c4*/ 	.byte	0x00, 0xf4, 0x21, 0x00


	//----- nvinfo : EIATTR_KPARAM_INFO
	.align		4
.L_42:
        /*00c8*/ 	.byte	0x04, 0x17
        /*00ca*/ 	.short	(.L_44 - .L_43)
.L_43:
        /*00cc*/ 	.word	0x00000000
        /*00d0*/ 	.short	0x0001
        /*00d2*/ 	.short	0x0008
        /*00d4*/ 	.byte	0x00, 0xf4, 0x21, 0x00


	//----- nvinfo : EIATTR_KPARAM_INFO
	.align		4
.L_44:
        /*00d8*/ 	.byte	0x04, 0x17
        /*00da*/ 	.short	(.L_46 - .L_45)
.L_45:
        /*00dc*/ 	.word	0x00000000
        /*00e0*/ 	.short	0x0000
        /*00e2*/ 	.short	0x0000
        /*00e4*/ 	.byte	0x00, 0xf4, 0x21, 0x00


	//----- nvinfo : EIATTR_EXPLICIT_CLUSTER
	.align		4
.L_46:
        /*00e8*/ 	.byte	0x01, 0x3e
	.zero		2


	//----- nvinfo : EIATTR_CTA_PER_CLUSTER
	.align		4
        /*00ec*/ 	.byte	0x04, 0x3d
        /*00ee*/ 	.short	(.L_48 - .L_47)
.L_47:
        /*00f0*/ 	.word	0x00000002
        /*00f4*/ 	.word	0x00000001
        /*00f8*/ 	.word	0x00000001


	//----- nvinfo : EIATTR_AT_ENTRY_FRAGMENTS
	.align		4
.L_48:
        /*00fc*/ 	.byte	0x04, 0x4f
        /*00fe*/ 	.short	(.L_50 - .L_49)


	//   ....[0]....
.L_49:
        /*0100*/ 	.word	0x00000004


	//   ....[1]....
        /*0104*/ 	.word	0x00000005


	//----- nvinfo : EIATTR_RESERVED_SMEM_USED
	.align		4
.L_50:
        /*0108*/ 	.byte	0x01, 0x41
	.zero		2


	//----- nvinfo : EIATTR_SPARSE_MMA_MASK
	.align		4
        /*010c*/ 	.byte	0x03, 0x50
        /*010e*/ 	.short	0x0000


	//----- nvinfo : EIATTR_TCGEN05_2CTA_USED
	.align		4
        /*0110*/ 	.byte	0x01, 0x52
	.zero		2


	//----- nvinfo : EIATTR_MAXREG_COUNT
	.align		4
        /*0114*/ 	.byte	0x03, 0x1b
        /*0116*/ 	.short	0x00ff


	//----- nvinfo : EIATTR_NUM_BARRIERS
	.align		4
        /*0118*/ 	.byte	0x02, 0x4c
        /*011a*/ 	.byte	0x01
	.zero		1


	//----- nvinfo : EIATTR_ANNOTATIONS
	.align		4
        /*011c*/ 	.byte	0x04, 0x55
        /*011e*/ 	.short	(.L_52 - .L_51)


	//   ....[0]....
.L_51:
        /*0120*/ 	.word	0x00000001
        /*0124*/ 	.byte	0xd0, 0x10, 0x00, 0x00, 0x01, 0x00, 0x00, 0x00, 0x00, 0x12, 0x00, 0x00, 0x01, 0x00, 0x00, 0x00
        /* <DEDUP_REMOVED lines=3395> */
        /*d564*/ 	.byte	0x30, 0xf0, 0x04, 0x00, 0x01, 0x00, 0x00, 0x00, 0x40, 0xf0, 0x04, 0x00


	//----- nvinfo : EIATTR_INT_WARP_WIDE_INSTR_OFFSETS
	.align		4
.L_52:
        /*d570*/ 	.byte	0x04, 0x31
        /*d572*/ 	.short	(.L_54 - .L_53)


	//   ....[0]....
.L_53:
        /*d574*/ 	.word	0x00001220


	//   ....[1]....
        /*d578*/ 	.word	0x00001250


	//   ....[2]....
        /*d57c*/ 	.word	0x00001ee0


	//   ....[3]....
        /*d580*/ 	.word	0x0004f4b0


	//   ....[4]....
        /*d584*/ 	.word	0x0004f500


	//----- nvinfo : EIATTR_COOP_GROUP_MASK_REGIDS
	.align		4
.L_54:
        /*d588*/ 	.byte	0x04, 0x29
        /*d58a*/ 	.short	(.L_56 - .L_55)


	//   ....[0]....
.L_55:
        /*d58c*/ 	.word	0xffffffff


	//   ....[1]....
        /*d590*/ 	.word	0xffffffff


	//   ....[2]....
        /*d594*/ 	.word	0xffffffff


	//   ....[3]....
        /*d598*/ 	.word	0xffffffff


	//----- nvinfo : EIATTR_COOP_GROUP_INSTR_OFFSETS
	.align		4
.L_56:
        /*d59c*/ 	.byte	0x04, 0x28
        /*d59e*/ 	.short	(.L_58 - .L_57)


	//   ....[0]....
.L_57:
        /*d5a0*/ 	.word	0x00000070


	//   ....[1]....
        /*d5a4*/ 	.word	0x00000670


	//   ....[2]....
        /*d5a8*/ 	.word	0x0004f340


	//   ....[3]....
        /*d5ac*/ 	.word	0x0004f5b0


	//----- nvinfo : EIATTR_VRC_CTA_INIT_COUNT
	.align		4
.L_58:
        /*d5b0*/ 	.byte	0x02, 0x4a
        /*d5b2*/ 	.byte	0x80
	.zero		1


	//----- nvinfo : EIATTR_MBARRIER_INSTR_OFFSETS
	.align		4
        /*d5b4*/ 	.byte	0x04, 0x39
        /*d5b6*/ 	.short	(.L_60 - .L_59)


	//   ....[0]....
.L_59:
        /*d5b8*/ 	.word	0x000002f0
        /*d5bc*/ 	.word	0x00000009
        /*d5c0*/ 	.word	0x00000000
        /*d5c4*/ 	.short	0x010a
        /*d5c6*/ 	.byte	0xff
	.zero		1


	//   ....[1]....
        /*d5c8*/ 	.word	0x00000310
        /*d5cc*/ 	.word	0x00000009
        /*d5d0*/ 	.word	0x00000000
        /*d5d4*/ 	.short	0x010a
        /*d5d6*/ 	.byte	0xff
	.zero		1


	//   ....[2]....
        /*d5d8*/ 	.word	0x000004e0
        /*d5dc*/ 	.word	0x00000009
        /*d5e0*/ 	.word	0x00000000
        /*d5e4*/ 	.short	0x010a
        /*d5e6*/ 	.byte	0xff
	.zero		1


	//   ....[3]....
        /*d5e8*/ 	.word	0x00000500
        /*d5ec*/ 	.word	0x00000009
        /*d5f0*/ 	.word	0x00000000
        /*d5f4*/ 	.short	0x010a
        /*d5f6*/ 	.byte	0xff
	.zero		1


	//   ....[4]....
        /*d5f8*/ 	.word	0x000005f0
        /*d5fc*/ 	.word	0x00000005
        /*d600*/ 	.word	0x00000000
        /*d604*/ 	.short	0x0101
        /*d606*/ 	.byte	0xff
	.zero		1


	//   ....[5]....
        /*d608*/ 	.word	0x00001e80
        /*d60c*/ 	.word	0x000000ff
        /*d610*/ 	.word	0x00000000
        /*d614*/ 	.short	0x0100
        /*d616*/ 	.byte	0x08
	.zero		1


	//   ....[6]....
        /*d618*/ 	.word	0x00001f70
        /*d61c*/ 	.word	0x000000ff
        /*d620*/ 	.word	0x00018008
        /*d624*/ 	.short	0x0100
        /*d626*/ 	.byte	0x06
	.zero		1


	//   ....[7]....
        /*d628*/ 	.word	0x00028c80
        /*d62c*/ 	.word	0x000000ff
        /*d630*/ 	.word	0x00000000
        /*d634*/ 	.short	0x010a
        /*d636*/ 	.byte	0x08
	.zero		1


	//   ....[8]....
        /*d638*/ 	.word	0x000378c0
        /*d63c*/ 	.word	0x000000ff
        /*d640*/ 	.word	0x00000000
        /*d644*/ 	.short	0x010a
        /*d646*/ 	.byte	0x08
	.zero		1


	//   ....[9]....
        /*d648*/ 	.word	0x00037970
        /*d64c*/ 	.word	0x000000ff
        /*d650*/ 	.word	0x00018000
        /*d654*/ 	.short	0x0108
        /*d656*/ 	.byte	0x06
	.zero		1


	//   ....[10]....
        /*d658*/ 	.word	0x000379c0
        /*d65c*/ 	.word	0x000000ff
        /*d660*/ 	.word	0x00018008
        /*d664*/ 	.short	0x0108
        /*d666*/ 	.byte	0x06
	.zero		1


	//   ....[11]....
        /*d668*/ 	.word	0x0004f5e0
        /*d66c*/ 	.word	0x00000009
        /*d670*/ 	.word	0x00000000
        /*d674*/ 	.short	0x010a
        /*d676*/ 	.byte	0xff
	.zero		1


	//   ....[12]....
        /*d678*/ 	.word	0x0004f640
        /*d67c*/ 	.word	0x00000009
        /*d680*/ 	.word	0x00000000
        /*d684*/ 	.short	0x010a
        /*d686*/ 	.byte	0xff
	.zero		1


	//   ....[13]....
        /*d688*/ 	.word	0x0004f690
        /*d68c*/ 	.word	0x000000ff
        /*d690*/ 	.word	0x00000000
        /*d694*/ 	.short	0x010a
        /*d696*/ 	.byte	0x08
	.zero		1


	//   ....[14]....
        /*d698*/ 	.word	0x0004f6c0
        /*d69c*/ 	.word	0x000000ff
        /*d6a0*/ 	.word	0x00000000
        /*d6a4*/ 	.short	0x010a
        /*d6a6*/ 	.byte	0x08
	.zero		1


	//----- nvinfo : EIATTR_NUM_MBARRIERS
	.align		4
.L_60:
        /*d6a8*/ 	.byte	0x03, 0x38
        /*d6aa*/ 	.short	0x0002


	//----- nvinfo : EIATTR_EXIT_INSTR_OFFSETS
	.align		4
        /*d6ac*/ 	.byte	0x04, 0x1c
        /*d6ae*/ 	.short	(.L_62 - .L_61)


	//   ....[0]....
.L_61:
        /*d6b0*/ 	.word	0x0004f5c0


	//----- nvinfo : EIATTR_REQNTID
	.align		4
.L_62:
        /*d6b4*/ 	.byte	0x04, 0x10
        /*d6b6*/ 	.short	(.L_64 - .L_63)
.L_63:
        /*d6b8*/ 	.word	0x00000080
        /*d6bc*/ 	.word	0x00000001
        /*d6c0*/ 	.word	0x00000001


	//----- nvinfo : EIATTR_CRS_STACK_SIZE
	.align		4
.L_64:
        /*d6c4*/ 	.byte	0x04, 0x1e
        /*d6c6*/ 	.short	(.L_66 - .L_65)
.L_65:
        /*d6c8*/ 	.word	0x00000000


	//----- nvinfo : EIATTR_CBANK_PARAM_SIZE
	.align		4
.L_66:
        /*d6cc*/ 	.byte	0x03, 0x19
        /*d6ce*/ 	.short	0x0050


	//----- nvinfo : EIATTR_PARAM_CBANK
	.align		4
        /*d6d0*/ 	.byte	0x04, 0x0a
        /*d6d2*/ 	.short	(.L_68 - .L_67)
	.align		4
.L_67:
        /*d6d4*/ 	.word	index@(.nv.constant0.matmul_kernel)
        /*d6d8*/ 	.short	0x0380
        /*d6da*/ 	.short	0x0050


	//----- nvinfo : EIATTR_SW_WAR
	.align		4
.L_68:
        /*d6dc*/ 	.byte	0x04, 0x36
        /*d6de*/ 	.short	(.L_70 - .L_69)
.L_69:
        /*d6e0*/ 	.word	0x00000008
.L_70:


//--------------------- .nv.compat                --------------------------
	.section	.nv.compat,"",@"SHT_CUDA_COMPAT_INFO"
	.align	4
        /*0000*/ 	.byte	0x02, 0x02, 0x02, 0x00, 0x02, 0x05, 0x05, 0x00, 0x02, 0x03, 0x00, 0x00, 0x02, 0x06, 0x01, 0x00


//--------------------- .nv.callgraph             --------------------------
	.section	.nv.callgraph,"",@"SHT_CUDA_CALLGRAPH"
	.align	4
	.sectionentsize	8
	.align		4
        /*0000*/ 	.word	0x00000000
	.align		4
        /*0004*/ 	.word	0xffffffff
	.align		4
        /*0008*/ 	.word	0x00000000
	.align		4
        /*000c*/ 	.word	0xfffffffe
	.align		4
        /*0010*/ 	.word	0x00000000
	.align		4
        /*0014*/ 	.word	0xfffffffd
	.align		4
        /*0018*/ 	.word	0x00000000
	.align		4
        /*001c*/ 	.word	0xfffffffc


//--------------------- .text.matmul_kernel       --------------------------
	.section	.text.matmul_kernel,"ax",@progbits
	.align	128
        .global         matmul_kernel
        .type           matmul_kernel,@function
        .size           matmul_kernel,(.L_x_28 - matmul_kernel)
        .other          matmul_kernel,@"STO_CUDA_ENTRY STV_DEFAULT"
matmul_kernel:
.text.matmul_kernel:
[----:B------:R-:W0:Y:S01]  /*0000*/  LDC R1, c[0x0][0x37c] ;  /* 0x0000df00ff017b82 */ /* 0x000e220000000800 */
[----:B------:R-:W1:Y:S01]  /*0010*/  S2R R0, SR_TID.X ;  /* 0x0000000000007919 */ /* 0x000e620000002100 */
[----:B0-----:R-:W-:Y:S01]  /*0020*/  VIADD R1, R1, 0xffffea78 ;  /* 0xffffea7801017836 */ /* 0x001fe20000000000 */
[----:B-1----:R-:W-:-:S13]  /*0030*/  ISETP.GE.U32.AND P0, PT, R0, 0x20, PT ;  /* 0x000000200000780c */ /* 0x002fda0003f06070 */
[----:B------:R-:W-:Y:S02]  /*0040*/  VOTEU.ANY UP0, P0 ;  /* 0x0000000000ff7886 */ /* 0x000fe40000000100 */
[----:B------:R-:W-:Y:S05]  /*0050*/  BRA.U UP0, `(.L_x_0) ;  /* 0x0000000500887547 */ /* 0x000fea000b800000 */
[----:B------:R-:W0:Y:S01]  /*0060*/  S2R R13, SR_CgaCtaId ;  /* 0x00000000000d7919 */ /* 0x000e220000008800 */
[----:B------:R-:W-:Y:S01]  /*0070*/  NOP ;  /* 0x0000000000007918 */ /* 0x000fe20000000000 */
[----:B------:R-:W-:-:S04]  /*0080*/  MOV R2, 0x40 ;  /* 0x0000004000027802 */ /* 0x000fc80000000f00 */
[----:B0-----:R-:W-:Y:S02]  /*0090*/  LEA R3, R13, R2, 0x18 ;  /* 0x000000020d037211 */ /* 0x001fe400078ec0ff */
[----:B------:R-:W-:-:S04]  /*00a0*/  MOV R2, 0x400 ;  /* 0x0000040000027802 */ /* 0x000fc80000000f00 */
[----:B------:R-:W0:Y:S01]  /*00b0*/  LDS.U8 R3, [R3] ;  /* 0x0000000003037984 */ /* 0x000e220000000000 */
[----:B------:R-:W-:Y:S02]  /*00c0*/  LEA R4, R13, R2, 0x18 ;  /* 0x000000020d047211 */ /* 0x000fe400078ec0ff */
[----:B0-----:R-:W-:-:S13]  /*00d0*/  ISETP.NE.AND P0, PT, R3, RZ, PT ;  /* 0x000000ff0300720c */ /* 0x001fda0003f05270 */
[----:B------:R-:W-:Y:S05]  /*00e0*/  @P0 BRA `(.L_x_1) ;  /* 0x00000004004c0947 */ /* 0x000fea0003800000 */
[C---:B------:R-:W-:Y:S02]  /*00f0*/  LOP3.LUT R2, R13.reuse, 0x1, RZ, 0xc0, !PT ;  /* 0x000000010d027812 */ /* 0x040fe400078ec0ff */
[----:B------:R-:W-:Y:S02]  /*0100*/  LOP3.LUT R5, R13, 0x1, RZ, 0x3c, !PT ;  /* 0x000000010d057812 */ /* 0x000fe400078e3cff */
[----:B------:R-:W-:-:S13]  /*0110*/  ISETP.NE.U32.AND P0, PT, R2, 0x1, PT ;  /* 0x000000010200780c */ /* 0x000fda0003f05070 */
[----:B------:R-:W-:Y:S05]  /*0120*/  @!P0 BRA `(.L_x_2) ;  /* 0x0000000000c08947 */ /* 0x000fea0003800000 */
[----:B------:R-:W-:Y:S01]  /*0130*/  ELECT P1, URZ, PT ;  /* 0x0000000000ff782f */ /* 0x000fe20003820000 */
[----:B------:R-:W-:-:S12]  /*0140*/  BSSY B0, `(.L_x_2) ;  /* 0x000002e000007945 */ /* 0x000fd80003800000 */
[----:B------:R-:W-:Y:S05]  /*0150*/  @!P1 BRA `(.L_x_3) ;  /* 0x0000000000b09947 */ /* 0x000fea0003800000 */
[----:B------:R-:W-:-:S05]  /*0160*/  UMOV UR4, 0x10 ;  /* 0x0000001000047882 */ /* 0x000fca0000000000 */
[----:B------:R-:W-:Y:S04]  /*0170*/  DEPBAR.LE SB0, 0x36 ;  /* 0x00008d800000791a */ /* 0x000fe80000000000 */
[----:B------:R-:W0:Y:S02]  /*0180*/  UTCATOMSWS.2CTA.FIND_AND_SET.ALIGN UP1, UR4, UR4 ;  /* 0x00000004000475e3 */ /* 0x000e240008220800 */
[----:B0-----:R-:W-:Y:S01]  /*0190*/  PLOP3.LUT P1, PT, PT, PT, UP1, 0x80, 0x8 ;  /* 0x000000000008781c */ /* 0x001fe20003f2f018 */
[----:B------:R-:W-:-:S03]  /*01a0*/  IMAD.U32 R6, RZ, RZ, UR4 ;  /* 0x00000004ff067e24 */ /* 0x000fc6000f8e00ff */
[----:B------:R-:W-:-:S04]  /*01b0*/  SEL R2, RZ, 0xffffffff, !P1 ;  /* 0xffffffffff027807 */ /* 0x000fc80004800000 */
[----:B------:R-:W-:-:S13]  /*01c0*/  ISETP.NE.AND P1, PT, R2, RZ, PT ;  /* 0x000000ff0200720c */ /* 0x000fda0003f25270 */
[----:B------:R-:W-:Y:S05]  /*01d0*/  @P1 BRA `(.L_x_4) ;  /* 0x0000000000241947 */ /* 0x000fea0003800000 */
.L_x_5:
[----:B------:R-:W-:Y:S05]  /*01e0*/  NANOSLEEP 0x64 ;  /* 0x000000640000795d */ /* 0x000fea0003800000 */
[----:B------:R-:W-:-:S05]  /*01f0*/  UMOV UR4, 0x10 ;  /* 0x0000001000047882 */ /* 0x000fca0000000000 */
[----:B------:R-:W-:Y:S04]  /*0200*/  DEPBAR.LE SB0, 0x36 ;  /* 0x00008d800000791a */ /* 0x000fe80000000000 */
[----:B------:R-:W0:Y:S02]  /*0210*/  UTCATOMSWS.2CTA.FIND_AND_SET.ALIGN UP1, UR4, UR4 ;  /* 0x00000004000475e3 */ /* 0x000e240008220800 */
[----:B0-----:R-:W-:Y:S01]  /*0220*/  PLOP3.LUT P1, PT, PT, PT, UP1, 0x80, 0x8 ;  /* 0x000000000008781c */ /* 0x001fe20003f2f018 */
[----:B------:R-:W-:-:S03]  /*0230*/  IMAD.U32 R6, RZ, RZ, UR4 ;  /* 0x00000004ff067e24 */ /* 0x000fc6000f8e00ff */
[----:B------:R-:W-:-:S04]  /*0240*/  SEL R2, RZ, 0xffffffff, !P1 ;  /* 0xffffffffff027807 */ /* 0x000fc80004800000 */
[----:B------:R-:W-:-:S13]  /*0250*/  ISETP.NE.AND P1, PT, R2, RZ, PT ;  /* 0x000000ff0200720c */ /* 0x000fda0003f25270 */
[----:B------:R-:W-:Y:S05]  /*0260*/  @!P1 BRA `(.L_x_5) ;  /* 0xfffffffc00dc9947 */ /* 0x000fea000383ffff */
.L_x_4:
[----:B------:R-:W-:Y:S01]  /*0270*/  MOV R2, 0x60 ;  /* 0x0000006000027802 */ /* 0x000fe20000000f00 */
[----:B------:R-:W-:Y:S01]  /*0280*/  IMAD.MOV.U32 R12, RZ, RZ, 0x4 ;  /* 0x00000004ff0c7424 */ /* 0x000fe200078e00ff */
[----:B------:R-:W-:Y:S01]  /*0290*/  MOV R3, 0x58 ;  /* 0x0000005800037802 */ /* 0x000fe20000000f00 */
[----:B------:R-:W-:Y:S01]  /*02a0*/  IMAD.MOV.U32 R11, RZ, RZ, 0xffff ;  /* 0x0000ffffff0b7424 */ /* 0x000fe200078e00ff */
[C---:B------:R-:W-:Y:S02]  /*02b0*/  LEA R7, R13.reuse, R2, 0x18 ;  /* 0x000000020d077211 */ /* 0x040fe400078ec0ff */
[----:B------:R-:W-:-:S03]  /*02c0*/  LEA R9, R13, R3, 0x18 ;  /* 0x000000030d097211 */ /* 0x000fc600078ec0ff */
[----:B------:R-:W0:Y:S02]  /*02d0*/  LDS R2, [R7] ;  /* 0x0000000007027984 */ /* 0x000e240000000800 */
[----:B0-----:R-:W-:-:S04]  /*02e0*/  IMAD.U32 R2, R2, -0x80000000, RZ ;  /* 0x8000000002027824 */ /* 0x001fc800078e00ff */
[----:B------:R-:W0:Y:S02]  /*02f0*/  SYNCS.PHASECHK.TRANS64.TRYWAIT P1, [R9+URZ], R2 ;  /* 0x00000002090075a7 */ /* 0x000e2400080211ff */
[----:B0-----:R-:W-:Y:S05]  /*0300*/  @P1 BRA `(.L_x_6) ;  /* 0x0000000000081947 */ /* 0x001fea0003800000 */
[----:B------:R-:W0:Y:S02]  /*0310*/  SYNCS.PHASECHK.TRANS64.TRYWAIT P1, [R9+URZ], R2 ;  /* 0x00000002090075a7 */ /* 0x000e2400080211ff */
[----:B0-----:R-:W-:Y:S05]  /*0320*/  @!P1 BRA `(.L_x_7) ;  /* 0x000004f000a89947 */ /* 0x001fea0003800000 */
.L_x_6:
[C---:B0-----:R-:W-:Y:S01]  /*0330*/  PRMT R9, R5.reuse, 0x654, R9 ;  /* 0x0000065405097816 */ /* 0x041fe20000000009 */
[C---:B------:R-:W-:Y:S01]  /*0340*/  IMAD.SHL.U32 R3, R6.reuse, 0x20, RZ ;  /* 0x0000002006037824 */ /* 0x040fe200078e00ff */
[----:B------:R-:W-:Y:S01]  /*0350*/  PRMT R8, R5, 0x654, R4 ;  /* 0x0000065405087816 */ /* 0x000fe20000000004 */
[----:B------:R-:W-:Y:S01]  /*0360*/  IMAD.MOV.U32 R14, RZ, RZ, 0x1 ;  /* 0x00000001ff0e7424 */ /* 0x000fe200078e00ff */
[----:B------:R0:W-:Y:S01]  /*0370*/  SYNCS.ARRIVE.TRANS64.RED RZ, [R9+URZ], R12 ;  /* 0x0000000c09ff79a7 */ /* 0x0001e200080004ff */
[----:B------:R-:W-:Y:S01]  /*0380*/  VIADD R10, R6, 0x10 ;  /* 0x00000010060a7836 */ /* 0x000fe20000000000 */
[----:B------:R0:W-:Y:S01]  /*0390*/  STS [R4], R3 ;  /* 0x0000000304007388 */ /* 0x0001e20000000800 */
[----:B------:R-:W-:-:S03]  /*03a0*/  SHF.L.U32 R2, R11, R6, RZ ;  /* 0x000000060b027219 */ /* 0x000fc600000006ff */
[----:B------:R-:W-:Y:S01]  /*03b0*/  SHF.L.U32 R11, R14, R10, RZ ;  /* 0x0000000a0e0b7219 */ /* 0x000fe200000006ff */
[----:B------:R0:W-:Y:S01]  /*03c0*/  STAS [R8.64], R6 ;  /* 0x0000000608007dbd */ /* 0x0001e2000c0008ff */
[----:B------:R-:W-:Y:S02]  /*03d0*/  MOV R10, 0x50 ;  /* 0x00000050000a7802 */ /* 0x000fe40000000f00 */
[----:B------:R-:W-:Y:S02]  /*03e0*/  LOP3.LUT R2, R11, R2, RZ, 0xfc, !PT ;  /* 0x000000020b027212 */ /* 0x000fe400078efcff */
[----:B------:R-:W-:-:S05]  /*03f0*/  LEA R11, R13, R10, 0x18 ;  /* 0x0000000a0d0b7211 */ /* 0x000fca00078ec0ff */
[----:B------:R0:W-:Y:S04]  /*0400*/  ATOMS.OR RZ, [R11], R2 ;  /* 0x000000020bff738c */ /* 0x0001e80003000000 */
[----:B------:R0:W-:Y:S02]  /*0410*/  ATOMS.XOR RZ, [R7], R14 ;  /* 0x0000000e07ff738c */ /* 0x0001e40003800000 */
.L_x_3:
[----:B------:R-:W-:Y:S05]  /*0420*/  BSYNC B0 ;  /* 0x0000000000007941 */ /* 0x000fea0003800000 */
.L_x_2:
[----:B------:R-:W-:Y:S05]  /*0430*/  @P0 BRA `(.L_x_8) ;  /* 0x0000000000880947 */ /* 0x000fea0003800000 */
[----:B------:R-:W-:Y:S05]  /*0440*/  WARPSYNC.ALL ;  /* 0x0000000000007948 */ /* 0x000fea0003800000 */
[----:B------:R-:W-:Y:S01]  /*0450*/  NOP ;  /* 0x0000000000007918 */ /* 0x000fe20000000000 */
[----:B------:R-:W-:-:S13]  /*0460*/  ELECT P0, URZ, PT ;  /* 0x0000000000ff782f */ /* 0x000fda0003800000 */
[----:B------:R-:W-:Y:S05]  /*0470*/  @!P0 BRA `(.L_x_8) ;  /* 0x0000000000788947 */ /* 0x000fea0003800000 */
[----:B0-----:R-:W-:Y:S02]  /*0480*/  MOV R2, 0x60 ;  /* 0x0000006000027802 */ /* 0x001fe40000000f00 */
[----:B------:R-:W-:Y:S02]  /*0490*/  MOV R6, 0x58 ;  /* 0x0000005800067802 */ /* 0x000fe40000000f00 */
        /* <DEDUP_REMOVED lines=8> */
.L_x_9:
[----:B------:R-:W1:Y:S01]  /*0520*/  LDS R2, [R4] ;  /* 0x0000000004027984 */ /* 0x000e620000000800 */
[----:B------:R-:W-:Y:S01]  /*0530*/  IMAD.MOV.U32 R7, RZ, RZ, 0xffff ;  /* 0x0000ffffff077424 */ /* 0x000fe200078e00ff */
[----:B------:R-:W-:Y:S01]  /*0540*/  PRMT R5, R5, 0x654, R9 ;  /* 0x0000065405057816 */ /* 0x000fe20000000009 */
[----:B------:R-:W-:Y:S02]  /*0550*/  IMAD.MOV.U32 R11, RZ, RZ, 0x1 ;  /* 0x00000001ff0b7424 */ /* 0x000fe400078e00ff */
[C---:B01----:R-:W-:Y:S02]  /*0560*/  IMAD.SHL.U32 R3, R2.reuse, 0x20, RZ ;  /* 0x0000002002037824 */ /* 0x043fe400078e00ff */
[----:B------:R-:W-:Y:S01]  /*0570*/  VIADD R6, R2, 0x10 ;  /* 0x0000001002067836 */ /* 0x000fe20000000000 */
[----:B------:R-:W-:Y:S02]  /*0580*/  SHF.L.U32 R2, R7, R2, RZ ;  /* 0x0000000207027219 */ /* 0x000fe400000006ff */
[----:B------:R1:W-:Y:S02]  /*0590*/  STS [R4], R3 ;  /* 0x0000000304007388 */ /* 0x0003e40000000800 */
[----:B------:R-:W-:-:S02]  /*05a0*/  SHF.L.U32 R7, R11, R6, RZ ;  /* 0x000000060b077219 */ /* 0x000fc400000006ff */
[----:B------:R-:W-:Y:S02]  /*05b0*/  MOV R6, 0x50 ;  /* 0x0000005000067802 */ /* 0x000fe40000000f00 */
[----:B------:R-:W-:Y:S02]  /*05c0*/  LOP3.LUT R2, R7, R2, RZ, 0xfc, !PT ;  /* 0x0000000207027212 */ /* 0x000fe400078efcff */
[----:B------:R-:W-:-:S05]  /*05d0*/  LEA R13, R13, R6, 0x18 ;  /* 0x000000060d0d7211 */ /* 0x000fca00078ec0ff */
[----:B------:R1:W-:Y:S01]  /*05e0*/  ATOMS.OR RZ, [R13], R2 ;  /* 0x000000020dff738c */ /* 0x0003e20003000000 */
[----:B------:R1:W-:Y:S03]  /*05f0*/  SYNCS.ARRIVE.TRANS64.RED.A1T0 RZ, [R5+URZ], RZ ;  /* 0x000000ff05ff79a7 */ /* 0x0003e600081004ff */
[----:B------:R1:W-:Y:S01]  /*0600*/  ATOMS.XOR RZ, [R8], R11 ;  /* 0x0000000b08ff738c */ /* 0x0003e20003800000 */
[----:B------:R-:W-:Y:S05]  /*0610*/  BRA `(.L_x_8) ;  /* 0x0000000000107947 */ /* 0x000fea0003800000 */
.L_x_1:
[----:B------:R-:W-:Y:S01]  /*0620*/  IMAD.MOV.U32 R3, RZ, RZ, -0x1 ;  /* 0xffffffffff037424 */ /* 0x000fe200078e00ff */
[----:B------:R-:W-:-:S04]  /*0630*/  MOV R2, 0x660 ;  /* 0x0000066000027802 */ /* 0x000fc80000000f00 */
[----:B------:R0:W-:Y:S03]  /*0640*/  STS [R4], R3 ;  /* 0x0000000304007388 */ /* 0x0001e60000000800 */
[----:B0-----:R-:W-:Y:S05]  /*0650*/  CALL.REL.NOINC `($__internal_1_$__cuda_sm10x_tcgen05_guardrail_trap_phase_invalid_during_alloc) ;  /* 0x000004f000307944 */ /* 0x001fea0003c00000 */
.L_x_8:
[----:B------:R-:W-:Y:S05]  /*0660*/  WARPSYNC.ALL ;  /* 0x0000000000007948 */ /* 0x000fea0003800000 */
[----:B------:R-:W-:Y:S01]  /*0670*/  NOP ;  /* 0x0000000000007918 */ /* 0x000fe20000000000 */
.L_x_0:
[----:B01----:R-:W0:Y:S08]  /*0680*/  LDC.64 R12, c[0x0][0x398] ;  /* 0x0000e600ff0c7b82 */ /* 0x003e300000000a00 */
[----:B------:R-:W1:Y:S02]  /*0690*/  S2UR UR5, SR_CgaSize ;  /* 0x00000000000579c3 */ /* 0x000e640000008a00 */
[----:B-1----:R-:W-:-:S12]  /*06a0*/  UIMAD UR5, UR5, -0xa0, URZ ;  /* 0xffffff60050578a4 */ /* 0x002fd8000f8e02ff */
[----:B------:R-:W1:Y:S01]  /*06b0*/  LDCU UR5, c[0x0][UR5+0x2b0] ;  /* 0x00005600050577ac */ /* 0x000e620008000800 */
[----:B------:R-:W2:Y:S01]  /*06c0*/  S2R R20, SR_CgaCtaId ;  /* 0x0000000000147919 */ /* 0x000ea20000008800 */
[----:B------:R-:W-:Y:S01]  /*06d0*/  LOP3.LUT R19, R0, 0x7f, RZ, 0xc0, !PT ;  /* 0x0000007f00137812 */ /* 0x000fe200078ec0ff */
[----:B------:R-:W3:Y:S01]  /*06e0*/  LDCU.64 UR14, c[0x0][0x358] ;  /* 0x00006b00ff0e77ac */ /* 0x000ee20008000a00 */
[----:B------:R-:W4:Y:S01]  /*06f0*/  S2UR UR4, SR_CTAID.X ;  /* 0x00000000000479c3 */ /* 0x000f220000002500 */
[----:B------:R-:W1:Y:S07]  /*0700*/  LDCU.128 UR20, c[0x0][0x380] ;  /* 0x00007000ff1477ac */ /* 0x000e6e0008000c00 */
[----:B------:R-:W5:Y:S01]  /*0710*/  LDC R21, c[0x0][0x3a0] ;  /* 0x0000e800ff157b82 */ /* 0x000f620000000800 */
[----:B0-----:R-:W-:-:S05]  /*0720*/  VIADD R2, R13, 0xff ;  /* 0x000000ff0d027836 */ /* 0x001fca0000000000 */
[----:B------:R-:W-:Y:S02]  /*0730*/  SHF.R.S32.HI R3, RZ, 0x1f, R2 ;  /* 0x0000001fff037819 */ /* 0x000fe40000011402 */
[----:B----4-:R-:W-:Y:S01]  /*0740*/  I2FP.F32.U32 R6, UR4 ;  /* 0x0000000400067c45 */ /* 0x010fe20008201000 */
[----:B------:R-:W0:Y:S01]  /*0750*/  S2UR UR4, SR_CgaCtaId ;  /* 0x00000000000479c3 */ /* 0x000e220000008800 */
[----:B------:R-:W-:-:S03]  /*0760*/  LEA.HI R3, R3, R2, RZ, 0x8 ;  /* 0x0000000203037211 */ /* 0x000fc600078f40ff */
[----:B-1----:R-:W-:Y:S01]  /*0770*/  FMUL R6, R6, UR5 ;  /* 0x0000000506067c20 */ /* 0x002fe20008400000 */
[----:B------:R-:W-:Y:S01]  /*0780*/  SHF.R.S32.HI R3, RZ, 0x8, R3 ;  /* 0x00000008ff037819 */ /* 0x000fe20000011403 */
[----:B------:R-:W1:Y:S02]  /*0790*/  LDCU UR5, c[0x0][0x3a4] ;  /* 0x00007480ff0577ac */ /* 0x000e640008000800 */
[----:B------:R-:W4:Y:S02]  /*07a0*/  F2I.U32.TRUNC.NTZ R7, R6 ;  /* 0x0000000600077305 */ /* 0x000f24000020f000 */
[----:B------:R-:W-:-:S05]  /*07b0*/  IMAD.SHL.U32 R4, R3, 0x8, RZ ;  /* 0x0000000803047824 */ /* 0x000fca00078e00ff */
[----:B------:R-:W-:-:S04]  /*07c0*/  IABS R9, R4 ;  /* 0x0000000400097213 */ /* 0x000fc80000000000 */
[----:B------:R-:W0:Y:S01]  /*07d0*/  I2F.RP R5, R9 ;  /* 0x0000000900057306 */ /* 0x000e220000209400 */
[----:B----4-:R-:W-:-:S07]  /*07e0*/  IABS R10, R7 ;  /* 0x00000007000a7213 */ /* 0x010fce0000000000 */
[----:B0-----:R-:W0:Y:S02]  /*07f0*/  MUFU.RCP R5, R5 ;  /* 0x0000000500057308 */ /* 0x001e240000001000 */
[----:B0-----:R-:W-:Y:S01]  /*0800*/  VIADD R2, R5, 0xffffffe ;  /* 0x0ffffffe05027836 */ /* 0x001fe20000000000 */
[----:B------:R-:W-:-:S05]  /*0810*/  IABS R5, R4 ;  /* 0x0000000400057213 */ /* 0x000fca0000000000 */
[----:B------:R0:W4:Y:S02]  /*0820*/  F2I.FTZ.U32.TRUNC.NTZ R3, R2 ;  /* 0x0000000200037305 */ /* 0x000124000021f000 */
[----:B0-----:R-:W-:Y:S02]  /*0830*/  IMAD.MOV.U32 R2, RZ, RZ, RZ ;  /* 0x000000ffff027224 */ /* 0x001fe400078e00ff */
[----:B----4-:R-:W-:-:S04]  /*0840*/  IMAD.MOV R8, RZ, RZ, -R3 ;  /* 0x000000ffff087224 */ /* 0x010fc800078e0a03 */
[----:B------:R-:W-:Y:S02]  /*0850*/  IMAD R11, R8, R9, RZ ;  /* 0x00000009080b7224 */ /* 0x000fe400078e02ff */
[----:B------:R-:W-:Y:S02]  /*0860*/  IMAD.MOV.U32 R8, RZ, RZ, R10 ;  /* 0x000000ffff087224 */ /* 0x000fe400078e000a */
[----:B------:R-:W-:-:S04]  /*0870*/  IMAD.HI.U32 R3, R3, R11, R2 ;  /* 0x0000000b03037227 */ /* 0x000fc800078e0002 */
[----:B------:R-:W-:Y:S02]  /*0880*/  IMAD.MOV R2, RZ, RZ, -R5 ;  /* 0x000000ffff027224 */ /* 0x000fe400078e0a05 */
[----:B------:R-:W-:-:S04]  /*0890*/  IMAD.HI.U32 R3, R3, R8, RZ ;  /* 0x0000000803037227 */ /* 0x000fc800078e00ff */
[----:B------:R-:W-:Y:S01]  /*08a0*/  IMAD R2, R3, R2, R8 ;  /* 0x0000000203027224 */ /* 0x000fe200078e0208 */
[----:B------:R-:W-:Y:S04]  /*08b0*/  BAR.SYNC.DEFER_BLOCKING 0x0 ;  /* 0x0000000000007b1d */ /* 0x000fe80000010000 */
[----:B------:R-:W-:-:S13]  /*08c0*/  ISETP.GT.U32.AND P1, PT, R9, R2, PT ;  /* 0x000000020900720c */ /* 0x000fda0003f24070 */
[----:B------:R-:W-:Y:S02]  /*08d0*/  @!P1 IMAD.IADD R2, R2, 0x1, -R9 ;  /* 0x0000000102029824 */ /* 0x000fe400078e0a09 */
[----:B------:R-:W-:Y:S01]  /*08e0*/  @!P1 VIADD R3, R3, 0x1 ;  /* 0x0000000103039836 */ /* 0x000fe20000000000 */
[----:B------:R-:W-:Y:S02]  /*08f0*/  ISETP.NE.AND P1, PT, R4, RZ, PT ;  /* 0x000000ff0400720c */ /* 0x000fe40003f25270 */
[----:B------:R-:W-:Y:S02]  /*0900*/  ISETP.GE.U32.AND P0, PT, R2, R9, PT ;  /* 0x000000090200720c */ /* 0x000fe40003f06070 */
[----:B------:R-:W-:-:S04]  /*0910*/  LOP3.LUT R2, R7, R4, RZ, 0x3c, !PT ;  /* 0x0000000407027212 */ /* 0x000fc800078e3cff */
[----:B------:R-:W-:Y:S01]  /*0920*/  ISETP.GE.AND P2, PT, R2, RZ, PT ;  /* 0x000000ff0200720c */ /* 0x000fe20003f46270 */
[----:B------:R-:W-:-:S06]  /*0930*/  VIADD R2, R12, 0x1ff ;  /* 0x000001ff0c027836 */ /* 0x000fcc0000000000 */
[----:B------:R-:W-:-:S04]  /*0940*/  @P0 VIADD R3, R3, 0x1 ;  /* 0x0000000103030836 */ /* 0x000fc80000000000 */
[----:B------:R-:W-:Y:S01]  /*0950*/  IMAD.MOV.U32 R5, RZ, RZ, R3 ;  /* 0x000000ffff057224 */ /* 0x000fe200078e0003 */
[----:B------:R-:W-:-:S03]  /*0960*/  SHF.R.S32.HI R3, RZ, 0x1f, R2 ;  /* 0x0000001fff037819 */ /* 0x000fc60000011402 */
[----:B------:R-:W-:Y:S01]  /*0970*/  @!P2 IMAD.MOV R5, RZ, RZ, -R5 ;  /* 0x000000ffff05a224 */ /* 0x000fe200078e0a05 */
[----:B------:R-:W-:Y:S02]  /*0980*/  @!P1 LOP3.LUT R5, RZ, R4, RZ, 0x33, !PT ;  /* 0x00000004ff059212 */ /* 0x000fe400078e33ff */
[----:B------:R-:W-:-:S03]  /*0990*/  LEA.HI R3, R3, R2, RZ, 0x9 ;  /* 0x0000000203037211 */ /* 0x000fc600078f48ff */
[----:B------:R-:W-:Y:S02]  /*09a0*/  IMAD.SHL.U32 R8, R5, 0x8, RZ ;  /* 0x0000000805087824 */ /* 0x000fe400078e00ff */
[----:B------:R-:W-:-:S03]  /*09b0*/  IMAD.MOV R5, RZ, RZ, -R5 ;  /* 0x000000ffff057224 */ /* 0x000fc600078e0a05 */
[----:B------:R-:W-:Y:S01]  /*09c0*/  LEA.HI.SX32 R3, R3, -R8, 0x17 ;  /* 0x8000000803037211 */ /* 0x000fe200078fbaff */
[----:B------:R-:W-:-:S03]  /*09d0*/  IMAD R10, R4, R5, R7 ;  /* 0x00000005040a7224 */ /* 0x000fc600078e0207 */
[----:B------:R-:W-:Y:S02]  /*09e0*/  VIMNMX R11, PT, PT, R3, 0x8, PT ;  /* 0x00000008030b7848 */ /* 0x000fe40003fe0100 */
[----:B------:R-:W-:Y:S02]  /*09f0*/  IABS R7, R10 ;  /* 0x0000000a00077213 */ /* 0x000fe40000000000 */
[----:B------:R-:W-:-:S04]  /*0a00*/  IABS R9, R11 ;  /* 0x0000000b00097213 */ /* 0x000fc80000000000 */
[----:B------:R-:W0:Y:S08]  /*0a10*/  I2F.RP R6, R9 ;  /* 0x0000000900067306 */ /* 0x000e300000209400 */
[----:B0-----:R-:W0:Y:S02]  /*0a20*/  MUFU.RCP R6, R6 ;  /* 0x0000000600067308 */ /* 0x001e240000001000 */
[----:B0-----:R-:W-:-:S06]  /*0a30*/  VIADD R2, R6, 0xffffffe ;  /* 0x0ffffffe06027836 */ /* 0x001fcc0000000000 */
[----:B------:R0:W4:Y:S02]  /*0a40*/  F2I.FTZ.U32.TRUNC.NTZ R3, R2 ;  /* 0x0000000200037305 */ /* 0x000124000021f000 */
[----:B0-----:R-:W-:Y:S02]  /*0a50*/  IMAD.MOV.U32 R2, RZ, RZ, RZ ;  /* 0x000000ffff027224 */ /* 0x001fe400078e00ff */
[----:B----4-:R-:W-:-:S04]  /*0a60*/  IMAD.MOV R14, RZ, RZ, -R3 ;  /* 0x000000ffff0e7224 */ /* 0x010fc800078e0a03 */
[----:B------:R-:W-:Y:S01]  /*0a70*/  IMAD.MOV.U32 R4, RZ, RZ, R14 ;  /* 0x000000ffff047224 */ /* 0x000fe200078e000e */
[----:B------:R-:W-:-:S03]  /*0a80*/  IABS R14, R11 ;  /* 0x0000000b000e7213 */ /* 0x000fc60000000000 */
[----:B------:R-:W-:Y:S02]  /*0a90*/  IMAD R5, R4, R9, RZ ;  /* 0x0000000904057224 */ /* 0x000fe400078e02ff */
[----:B------:R-:W-:Y:S01]  /*0aa0*/  IMAD.MOV.U32 R4, RZ, RZ, R7 ;  /* 0x000000ffff047224 */ /* 0x000fe200078e0007 */
[----:B------:R-:W-:Y:S01]  /*0ab0*/  IABS R7, R12 ;  /* 0x0000000c00077213 */ /* 0x000fe20000000000 */
[----:B------:R-:W-:-:S04]  /*0ac0*/  IMAD.HI.U32 R3, R3, R5, R2 ;  /* 0x0000000503037227 */ /* 0x000fc800078e0002 */
[----:B------:R-:W-:Y:S02]  /*0ad0*/  IMAD.MOV R2, RZ, RZ, -R14 ;  /* 0x000000ffff027224 */ /* 0x000fe400078e0a0e */
[----:B------:R-:W-:-:S04]  /*0ae0*/  IMAD.HI.U32 R3, R3, R4, RZ ;  /* 0x0000000403037227 */ /* 0x000fc800078e00ff */
[----:B------:R-:W-:Y:S02]  /*0af0*/  IMAD R2, R3, R2, R4 ;  /* 0x0000000203027224 */ /* 0x000fe400078e0204 */
[----:B------:R-:W0:Y:S03]  /*0b00*/  I2F.RP R4, R7 ;  /* 0x0000000700047306 */ /* 0x000e260000209400 */
[----:B------:R-:W-:-:S05]  /*0b10*/  ISETP.GT.U32.AND P1, PT, R9, R2, PT ;  /* 0x000000020900720c */ /* 0x000fca0003f24070 */
[----:B0-----:R-:W0:Y:S08]  /*0b20*/  MUFU.RCP R4, R4 ;  /* 0x0000000400047308 */ /* 0x001e300000001000 */
[----:B------:R-:W-:Y:S02]  /*0b30*/  @!P1 IMAD.IADD R2, R2, 0x1, -R9 ;  /* 0x0000000102029824 */ /* 0x000fe400078e0a09 */
[----:B------:R-:W-:Y:S01]  /*0b40*/  @!P1 VIADD R3, R3, 0x1 ;  /* 0x0000000103039836 */ /* 0x000fe20000000000 */
[----:B------:R-:W-:-:S02]  /*0b50*/  ISETP.NE.AND P1, PT, R11, RZ, PT ;  /* 0x000000ff0b00720c */ /* 0x000fc40003f25270 */
[----:B------:R-:W-:Y:S02]  /*0b60*/  ISETP.GE.U32.AND P0, PT, R2, R9, PT ;  /* 0x000000090200720c */ /* 0x000fe40003f06070 */
[----:B------:R-:W-:Y:S02]  /*0b70*/  LOP3.LUT R2, R10, R11, RZ, 0x3c, !PT ;  /* 0x0000000b0a027212 */ /* 0x000fe400078e3cff */
[----:B------:R-:W-:Y:S02]  /*0b80*/  IABS R9, R13 ;  /* 0x0000000d00097213 */ /* 0x000fe40000000000 */
[----:B------:R-:W-:Y:S02]  /*0b90*/  ISETP.GE.AND P2, PT, R2, RZ, PT ;  /* 0x000000ff0200720c */ /* 0x000fe40003f46270 */
[----:B------:R-:W-:Y:S01]  /*0ba0*/  MOV R2, 0x400 ;  /* 0x0000040000027802 */ /* 0x000fe20000000f00 */
[----:B------:R-:W4:Y:S01]  /*0bb0*/  I2F.RP R5, R9 ;  /* 0x0000000900057306 */ /* 0x000f220000209400 */
[----:B0-----:R-:W-:-:S02]  /*0bc0*/  VIADD R4, R4, 0xffffffe ;  /* 0x0ffffffe04047836 */ /* 0x001fc40000000000 */
[----:B------:R-:W-:Y:S01]  /*0bd0*/  R2UR UR6, R2 ;  /* 0x00000000020672ca */ /* 0x000fe200000e0000 */
[----:B------:R-:W-:-:S04]  /*0be0*/  @P0 VIADD R3, R3, 0x1 ;  /* 0x0000000103030836 */ /* 0x000fc80000000000 */
[----:B------:R-:W-:Y:S02]  /*0bf0*/  IMAD.MOV.U32 R69, RZ, RZ, R3 ;  /* 0x000000ffff457224 */ /* 0x000fe400078e0003 */
[----:B------:R-:W0:Y:S02]  /*0c00*/  F2I.FTZ.U32.TRUNC.NTZ R3, R4 ;  /* 0x0000000400037305 */ /* 0x000e24000021f000 */
[----:B------:R-:W-:Y:S01]  /*0c10*/  @!P2 IMAD.MOV R69, RZ, RZ, -R69 ;  /* 0x000000ffff45a224 */ /* 0x000fe200078e0a45 */
[----:B------:R-:W-:-:S03]  /*0c20*/  @!P1 LOP3.LUT R69, RZ, R11, RZ, 0x33, !PT ;  /* 0x0000000bff459212 */ /* 0x000fc600078e33ff */
[----:B------:R-:W-:Y:S02]  /*0c30*/  ULEA UR6, UR4, UR6, 0x18 ;  /* 0x0000000604067291 */ /* 0x000fe4000f8ec0ff */
[----:B------:R-:W-:Y:S01]  /*0c40*/  IMAD.MOV R2, RZ, RZ, -R69 ;  /* 0x000000ffff027224 */ /* 0x000fe200078e0a45 */
[----:B----4-:R-:W4:Y:S01]  /*0c50*/  MUFU.RCP R5, R5 ;  /* 0x0000000500057308 */ /* 0x010f220000001000 */
[----:B------:R-:W-:Y:S01]  /*0c60*/  IMAD.SHL.U32 R69, R69, 0x100, RZ ;  /* 0x0000010045457824 */ /* 0x000fe200078e00ff */
[----:B------:R-:W-:Y:S01]  /*0c70*/  UIADD3 UR8, UPT, UPT, UR6, 0x18000, URZ ;  /* 0x0001800006087890 */ /* 0x000fe2000fffe0ff */
[----:B------:R-:W-:Y:S01]  /*0c80*/  IMAD R2, R11, R2, R10 ;  /* 0x000000020b027224 */ /* 0x000fe200078e020a */
[----:B--2---:R-:W-:Y:S02]  /*0c90*/  LOP3.LUT R11, R20, 0x1, RZ, 0xc0, !PT ;  /* 0x00000001140b7812 */ /* 0x004fe400078ec0ff */
[----:B------:R-:W2:Y:S01]  /*0ca0*/  LDS R10, [UR6] ;  /* 0x00000006ff0a7984 */ /* 0x000ea20008000800 */
[----:B------:R-:W-:-:S02]  /*0cb0*/  IMAD.IADD R2, R8, 0x1, R2 ;  /* 0x0000000108027824 */ /* 0x000fc400078e0202 */
[----:B0-----:R-:W-:Y:S02]  /*0cc0*/  IMAD.MOV R4, RZ, RZ, -R3 ;  /* 0x000000ffff047224 */ /* 0x001fe400078e0a03 */
[----:B------:R-:W-:Y:S02]  /*0cd0*/  IMAD R2, R2, 0x2, R11 ;  /* 0x0000000202027824 */ /* 0x000fe400078e020b */
[----:B------:R-:W-:Y:S02]  /*0ce0*/  IMAD R11, R11, 0x80, R69 ;  /* 0x000000800b0b7824 */ /* 0x000fe400078e0245 */
[----:B------:R-:W-:Y:S02]  /*0cf0*/  IMAD.U32 R72, R2, 0x100, R19 ;  /* 0x0000010002487824 */ /* 0x000fe400078e0013 */
[----:B----4-:R-:W-:Y:S01]  /*0d00*/  VIADD R6, R5, 0xffffffe ;  /* 0x0ffffffe05067836 */ /* 0x010fe20000000000 */
[----:B------:R-:W-:Y:S01]  /*0d10*/  IABS R18, R11 ;  /* 0x0000000b00127213 */ /* 0x000fe20000000000 */
[----:B------:R-:W-:Y:S01]  /*0d20*/  IMAD R5, R4, R7, RZ ;  /* 0x0000000704057224 */ /* 0x000fe200078e02ff */
[----:B------:R-:W-:Y:S01]  /*0d30*/  IABS R4, R72 ;  /* 0x0000004800047213 */ /* 0x000fe20000000000 */
[----:B------:R-:W-:Y:S01]  /*0d40*/  IMAD.MOV.U32 R2, RZ, RZ, RZ ;  /* 0x000000ffff027224 */ /* 0x000fe200078e00ff */
[----:B------:R-:W-:Y:S01]  /*0d50*/  BAR.SYNC.DEFER_BLOCKING 0x0 ;  /* 0x0000000000007b1d */ /* 0x000fe20000010000 */
[C---:B------:R-:W-:Y:S01]  /*0d60*/  VIADD R74, R72.reuse, 0x80 ;  /* 0x00000080484a7836 */ /* 0x040fe20000000000 */
[----:B------:R-:W-:Y:S01]  /*0d70*/  ISETP.GE.AND P2, PT, R72, RZ, PT ;  /* 0x000000ff4800720c */ /* 0x000fe20003f46270 */
[----:B------:R-:W-:-:S03]  /*0d80*/  IMAD.HI.U32 R2, R3, R5, R2 ;  /* 0x0000000503027227 */ /* 0x000fc600078e0002 */
[----:B------:R-:W0:Y:S01]  /*0d90*/  F2I.FTZ.U32.TRUNC.NTZ R3, R6 ;  /* 0x0000000600037305 */ /* 0x000e22000021f000 */
[----:B------:R-:W-:Y:S01]  /*0da0*/  IABS R8, R74 ;  /* 0x0000004a00087213 */ /* 0x000fe20000000000 */
[----:B------:R-:W-:Y:S01]  /*0db0*/  IMAD.MOV.U32 R5, RZ, RZ, R4 ;  /* 0x000000ffff057224 */ /* 0x000fe200078e0004 */
[----:B------:R-:W-:-:S03]  /*0dc0*/  ISETP.GE.AND P5, PT, R74, RZ, PT ;  /* 0x000000ff4a00720c */ /* 0x000fc60003fa6270 */
[----:B------:R-:W-:-:S04]  /*0dd0*/  IMAD.HI.U32 R4, R2, R5, RZ ;  /* 0x0000000502047227 */ /* 0x000fc800078e00ff */
[----:B------:R-:W-:-:S04]  /*0de0*/  IMAD.HI.U32 R2, R2, R8, RZ ;  /* 0x0000000802027227 */ /* 0x000fc800078e00ff */
[----:B------:R-:W-:Y:S02]  /*0df0*/  IMAD.MOV R4, RZ, RZ, -R4 ;  /* 0x000000ffff047224 */ /* 0x000fe400078e0a04 */
[----:B------:R-:W-:Y:S02]  /*0e00*/  IMAD.MOV R2, RZ, RZ, -R2 ;  /* 0x000000ffff027224 */ /* 0x000fe400078e0a02 */
[C---:B------:R-:W-:Y:S01]  /*0e10*/  IMAD R4, R7.reuse, R4, R5 ;  /* 0x0000000407047224 */ /* 0x040fe200078e0205 */
[----:B--2---:R-:W-:Y:S01]  /*0e20*/  R2UR UR16, R10 ;  /* 0x000000000a1072ca */ /* 0x004fe200000e0000 */
[----:B0-----:R-:W-:Y:S02]  /*0e30*/  IMAD.MOV R14, RZ, RZ, -R3 ;  /* 0x000000ffff0e7224 */ /* 0x001fe400078e0a03 */
[C---:B------:R-:W-:Y:S01]  /*0e40*/  IMAD R5, R7.reuse, R2, R8 ;  /* 0x0000000207057224 */ /* 0x040fe200078e0208 */
[----:B------:R-:W-:Y:S01]  /*0e50*/  SHF.R.U32.HI R2, RZ, 0x5, R0 ;  /* 0x00000005ff027819 */ /* 0x000fe20000011600 */
[----:B------:R-:W-:Y:S01]  /*0e60*/  IMAD.MOV.U32 R0, RZ, RZ, R14 ;  /* 0x000000ffff007224 */ /* 0x000fe200078e000e */
[----:B------:R-:W-:Y:S01]  /*0e70*/  ISETP.GT.U32.AND P0, PT, R7, R4, PT ;  /* 0x000000040700720c */ /* 0x000fe20003f04070 */
[----:B------:R-:W-:Y:S01]  /*0e80*/  VIADD R6, R11, 0x1 ;  /* 0x000000010b067836 */ /* 0x000fe20000000000 */
[----:B------:R-:W-:Y:S01]  /*0e90*/  ISETP.GT.U32.AND P1, PT, R7, R5, PT ;  /* 0x000000050700720c */ /* 0x000fe20003f24070 */
[----:B------:R-:W-:Y:S01]  /*0ea0*/  IMAD R15, R0, R9, RZ ;  /* 0x00000009000f7224 */ /* 0x000fe200078e02ff */
[----:B------:R-:W-:Y:S01]  /*0eb0*/  R2UR UR9, R2 ;  /* 0x00000000020972ca */ /* 0x000fe200000e0000 */
[----:B------:R-:W-:Y:S01]  /*0ec0*/  IMAD.MOV.U32 R2, RZ, RZ, RZ ;  /* 0x000000ffff027224 */ /* 0x000fe200078e00ff */
[----:B------:R-:W-:-:S02]  /*0ed0*/  IABS R17, R6 ;  /* 0x0000000600117213 */ /* 0x000fc40000000000 */
[----:B------:R-:W-:Y:S01]  /*0ee0*/  ISETP.GE.AND P3, PT, R6, RZ, PT ;  /* 0x000000ff0600720c */ /* 0x000fe20003f66270 */
[----:B------:R-:W-:-:S04]  /*0ef0*/  IMAD.HI.U32 R10, R3, R15, R2 ;  /* 0x0000000f030a7227 */ /* 0x000fc800078e0002 */
[----:B------:R-:W-:Y:S02]  /*0f00*/  VIADD R3, R11, 0x2 ;  /* 0x000000020b037836 */ /* 0x000fe40000000000 */
[----:B------:R-:W-:Y:S02]  /*0f10*/  IMAD.HI.U32 R0, R10, R18, RZ ;  /* 0x000000120a007227 */ /* 0x000fe400078e00ff */
[----:B------:R-:W-:Y:S01]  /*0f20*/  USHF.L.U32 UR4, UR9, 0x15, URZ ;  /* 0x0000001509047899 */ /* 0x000fe200080006ff */
[----:B------:R-:W-:Y:S01]  /*0f30*/  IABS R16, R3 ;  /* 0x0000000300107213 */ /* 0x000fe20000000000 */
[--C-:B------:R-:W-:Y:S01]  /*0f40*/  @!P0 IMAD.IADD R4, R4, 0x1, -R7.reuse ;  /* 0x0000000104048824 */ /* 0x100fe200078e0a07 */
[----:B------:R-:W-:Y:S01]  /*0f50*/  ISETP.GE.AND P0, PT, R3, RZ, PT ;  /* 0x000000ff0300720c */ /* 0x000fe20003f06270 */
[----:B------:R-:W-:Y:S01]  /*0f60*/  @!P1 IMAD.IADD R5, R5, 0x1, -R7 ;  /* 0x0000000105059824 */ /* 0x000fe200078e0a07 */
[----:B------:R-:W-:Y:S01]  /*0f70*/  LOP3.LUT R3, RZ, R12, RZ, 0x33, !PT ;  /* 0x0000000cff037212 */ /* 0x000fe200078e33ff */
[----:B------:R-:W-:Y:S01]  /*0f80*/  IMAD.MOV R0, RZ, RZ, -R0 ;  /* 0x000000ffff007224 */ /* 0x000fe200078e0a00 */
[C---:B------:R-:W-:Y:S01]  /*0f90*/  ISETP.GT.U32.AND P1, PT, R7.reuse, R4, PT ;  /* 0x000000040700720c */ /* 0x040fe20003f24070 */
[----:B------:R-:W-:Y:S01]  /*0fa0*/  IMAD.HI.U32 R2, R10, R17, RZ ;  /* 0x000000110a027227 */ /* 0x000fe200078e00ff */
[----:B------:R-:W-:Y:S01]  /*0fb0*/  ISETP.GT.U32.AND P4, PT, R7, R5, PT ;  /* 0x000000050700720c */ /* 0x000fe20003f84070 */
[----:B------:R-:W-:-:S02]  /*0fc0*/  ULOP3.LUT UR4, UR4, 0x600000, URZ, 0xc0, !UPT ;  /* 0x0060000004047892 */ /* 0x000fc4000f8ec0ff */
[----:B------:R-:W-:Y:S02]  /*0fd0*/  IMAD R18, R9, R0, R18 ;  /* 0x0000000009127224 */ /* 0x000fe400078e0212 */
[----:B------:R-:W-:Y:S01]  /*0fe0*/  IMAD.HI.U32 R0, R10, R16, RZ ;  /* 0x000000100a007227 */ /* 0x000fe200078e00ff */
[----:B------:R-:W-:-:S03]  /*0ff0*/  UIADD3 UR7, UPT, UPT, UR16, UR4, URZ ;  /* 0x0000000410077290 */ /* 0x000fc6000fffe0ff */
[----:B------:R-:W-:Y:S01]  /*1000*/  IMAD.MOV R0, RZ, RZ, -R0 ;  /* 0x000000ffff007224 */ /* 0x000fe200078e0a00 */
[----:B------:R-:W-:Y:S01]  /*1010*/  UMOV UR4, 0x1 ;  /* 0x0000000100047882 */ /* 0x000fe20000000000 */
[--C-:B------:R-:W-:Y:S01]  /*1020*/  @!P1 IMAD.IADD R4, R4, 0x1, -R7.reuse ;  /* 0x0000000104049824 */ /* 0x100fe200078e0a07 */
[----:B------:R-:W-:Y:S01]  /*1030*/  ISETP.NE.AND P1, PT, R12, RZ, PT ;  /* 0x000000ff0c00720c */ /* 0x000fe20003f25270 */
[----:B------:R-:W-:Y:S02]  /*1040*/  IMAD R16, R9, R0, R16 ;  /* 0x0000000009107224 */ /* 0x000fe400078e0210 */
[----:B-----5:R-:W-:Y:S02]  /*1050*/  VIADD R0, R21, 0xffffffa0 ;  /* 0xffffffa015007836 */ /* 0x020fe40000000000 */
[----:B------:R-:W-:Y:S02]  /*1060*/  @!P4 IMAD.IADD R5, R5, 0x1, -R7 ;  /* 0x000000010505c824 */ /* 0x000fe400078e0a07 */
[----:B------:R-:W0:Y:S01]  /*1070*/  LDC.64 R6, c[0x0][0x3a8] ;  /* 0x0000ea00ff067b82 */ /* 0x000e220000000a00 */
[----:B------:R-:W-:Y:S01]  /*1080*/  ISETP.GE.U32.AND P4, PT, R0, 0x7fffff21, PT ;  /* 0x7fffff210000780c */ /* 0x000fe20003f86070 */
[----:B------:R-:W-:Y:S01]  /*1090*/  IMAD.MOV R2, RZ, RZ, -R2 ;  /* 0x000000ffff027224 */ /* 0x000fe200078e0a02 */
[----:B------:R-:W-:Y:S01]  /*10a0*/  PRMT R0, RZ, 0x7610, R0 ;  /* 0x00007610ff007816 */ /* 0x000fe20000000000 */
[----:B------:R-:W-:-:S02]  /*10b0*/  @!P2 IMAD.MOV R4, RZ, RZ, -R4 ;  /* 0x000000ffff04a224 */ /* 0x000fc400078e0a04 */
[----:B------:R-:W-:Y:S02]  /*10c0*/  @!P5 IMAD.MOV R5, RZ, RZ, -R5 ;  /* 0x000000ffff05d224 */ /* 0x000fe400078e0a05 */
[----:B------:R2:W-:Y:S01]  /*10d0*/  STL.S16 [R1+0x6d8], R0 ;  /* 0x0006d80001007387 */ /* 0x0005e20000100600 */
[----:B------:R-:W-:Y:S01]  /*10e0*/  IMAD R17, R9, R2, R17 ;  /* 0x0000000209117224 */ /* 0x000fe200078e0211 */
[C---:B------:R-:W-:Y:S02]  /*10f0*/  SEL R2, R3.reuse, R4, !P1 ;  /* 0x0000000403027207 */ /* 0x040fe40004800000 */
[----:B------:R-:W-:Y:S01]  /*1100*/  SEL R4, R3, R5, !P1 ;  /* 0x0000000503047207 */ /* 0x000fe20004800000 */
[----:B------:R-:W-:Y:S01]  /*1110*/  VIADD R5, R21, 0xffffff9e ;  /* 0xffffff9e15057836 */ /* 0x000fe20000000000 */
[----:B------:R-:W-:Y:S01]  /*1120*/  ISETP.NE.U32.AND P1, PT, R19, RZ, PT ;  /* 0x000000ff1300720c */ /* 0x000fe20003f25070 */
[----:B------:R-:W-:-:S03]  /*1130*/  VIADD R3, R21, 0xffffff9f ;  /* 0xffffff9f15037836 */ /* 0x000fc60000000000 */
[----:B------:R-:W-:Y:S02]  /*1140*/  ISETP.GE.U32.AND P2, PT, R5, 0x7fffff1f, PT ;  /* 0x7fffff1f0500780c */ /* 0x000fe40003f46070 */
[----:B------:R-:W-:Y:S01]  /*1150*/  ISETP.GE.U32.AND P5, PT, R3, 0x7fffff20, PT ;  /* 0x7fffff200300780c */ /* 0x000fe20003fa6070 */
[C---:B0-----:R-:W-:Y:S02]  /*1160*/  IMAD R8, R6.reuse, 0x61, RZ ;  /* 0x0000006106087824 */ /* 0x041fe400078e02ff */
[----:B------:R-:W-:-:S03]  /*1170*/  IMAD R5, R6, 0x60, RZ ;  /* 0x0000006006057824 */ /* 0x000fc600078e02ff */
[----:B------:R-:W-:Y:S01]  /*1180*/  SHF.R.S32.HI R19, RZ, 0x1f, R8 ;  /* 0x0000001fff137819 */ /* 0x000fe20000011408 */
[----:B-123--:R-:W-:Y:S06]  /*1190*/  BRA.U UP0, `(.L_x_11) ;  /* 0x0000000100187547 */ /* 0x00efec000b800000 */
[----:B------:R-:W-:Y:S01]  /*11a0*/  ELECT P6, URZ, PT ;  /* 0x0000000000ff782f */ /* 0x000fe200038c0000 */
[----:B------:R-:W-:Y:S01]  /*11b0*/  IMAD.MOV.U32 R0, RZ, RZ, 0x1 ;  /* 0x00000001ff007424 */ /* 0x000fe200078e00ff */
[----:B------:R-:W-:Y:S11]  /*11c0*/  UVIRTCOUNT.DEALLOC.SMPOOL 0x80 ;  /* 0x000000800000784c */ /* 0x000ff60000000000 */
[----:B------:R-:W-:-:S04]  /*11d0*/  @P6 MOV R3, 0x40 ;  /* 0x0000004000036802 */ /* 0x000fc80000000f00 */
[----:B------:R-:W-:-:S05]  /*11e0*/  @P6 LEA R3, R20, R3, 0x18 ;  /* 0x0000000314036211 */ /* 0x000fca00078ec0ff */
[----:B------:R0:W-:Y:S02]  /*11f0*/  @P6 STS.U8 [R3], R0 ;  /* 0x0000000003006388 */ /* 0x0001e40000000000 */
.L_x_11:
[----:B------:R-:W-:Y:S01]  /*1200*/  STL [R1+0x154c], R12 ;  /* 0x00154c0c01007387 */ /* 0x000fe20000100800 */
[----:B------:R-:W-:Y:S01]  /*1210*/  IMAD R2, R2, UR5, RZ ;  /* 0x0000000502027c24 */ /* 0x000fe2000f8e02ff */
[----:B------:R-:W-:Y:S01]  /*1220*/  VOTEU.ALL UP1, P1 ;  /* 0x0000000000ff7886 */ /* 0x000fe20000820000 */
[----:B------:R-:W-:Y:S01]  /*1230*/  IMAD R4, R4, UR5, RZ ;  /* 0x0000000504047c24 */ /* 0x000fe2000f8e02ff */
[----:B------:R-:W-:Y:S01]  /*1240*/  STL [R1+0x1554], R12 ;  /* 0x0015540c01007387 */ /* 0x000fe20000100800 */
[----:B------:R-:W-:Y:S01]  /*1250*/  VOTEU.ALL UP2, P1 ;  /* 0x0000000000ff7886 */ /* 0x000fe20000840000 */
[----:B0-----:R-:W-:Y:S01]  /*1260*/  IADD3 R0, P6, PT, R2, UR20, RZ ;  /* 0x0000001402007c10 */ /* 0x001fe2000ffde0ff */
[----:B------:R-:W0:Y:S01]  /*1270*/  LDCU UR47, c[0x0][0x3b0] ;  /* 0x00007600ff2f77ac */ /* 0x000e220008000800 */
[----:B------:R-:W-:Y:S01]  /*1280*/  STL [R1+0x1558], R12 ;  /* 0x0015580c01007387 */ /* 0x000fe20000100800 */
[----:B------:R-:W-:-:S04]  /*1290*/  @!UP1 UIADD3 UR10, UPT, UPT, -UR4, 0x100000, URZ ;  /* 0x00100000040a9890 */ /* 0x000fc8000fffe1ff */
[----:B------:R-:W-:Y:S02]  /*12a0*/  @!UP1 USHF.L.U32 UR11, UR10, 0xb, URZ ;  /* 0x0000000b0a0b9899 */ /* 0x000fe400080006ff */
[----:B------:R-:W-:Y:S01]  /*12b0*/  @!UP1 USHF.L.U32 UR10, UR10, 0x1, URZ ;  /* 0x000000010a0a9899 */ /* 0x000fe200080006ff */
[----:B------:R-:W-:Y:S01]  /*12c0*/  LEA.HI.X.SX32 R2, R2, UR21, 0x1, P6 ;  /* 0x0000001502027c11 */ /* 0x000fe2000b0f0eff */
[----:B------:R-:W-:Y:S01]  /*12d0*/  STL [R1+0x1560], R12 ;  /* 0x0015600c01007387 */ /* 0x000fe20000100800 */
[C---:B------:R-:W-:Y:S01]  /*12e0*/  IADD3 R3, P6, PT, R4.reuse, UR20, RZ ;  /* 0x0000001404037c10 */ /* 0x040fe2000ffde0ff */
[----:B------:R-:W1:Y:S02]  /*12f0*/  LDCU UR48, c[0x0][0x3b0] ;  /* 0x00007600ff3077ac */ /* 0x000e640008000800 */
[----:B------:R-:W-:Y:S01]  /*1300*/  STL [R1+0x1564], R12 ;  /* 0x0015640c01007387 */ /* 0x000fe20000100800 */
[----:B------:R-:W-:Y:S01]  /*1310*/  LEA.HI.X.SX32 R4, R4, UR21, 0x1, P6 ;  /* 0x0000001504047c11 */ /* 0x000fe2000b0f0eff */
[----:B------:R-:W2:Y:S01]  /*1320*/  LDCU UR45, c[0x0][0x3b0] ;  /* 0x00007600ff2d77ac */ /* 0x000ea20008000800 */
[----:B------:R-:W-:Y:S01]  /*1330*/  IADD3 R14, P6, PT, R8, R0, RZ ;  /* 0x00000000080e7210 */ /* 0x000fe20007fde0ff */
[----:B------:R-:W-:Y:S01]  /*1340*/  STL [R1+0x156c], R12 ;  /* 0x00156c0c01007387 */ /* 0x000fe20000100800 */
[----:B------:R-:W-:Y:S03]  /*1350*/  STTM.x64 tmem[UR7], RZ ;  /* 0x000000ff000079ed */ /* 0x000fe60008340007 */
[----:B------:R-:W-:Y:S01]  /*1360*/  STL [R1+0x1570], R12 ;  /* 0x0015700c01007387 */ /* 0x000fe20000100800 */
[----:B------:R-:W-:Y:S01]  /*1370*/  IMAD.X R15, R19, 0x1, R2, P6 ;  /* 0x00000001130f7824 */ /* 0x000fe200030e0602 */
[----:B------:R-:W-:-:S04]  /*1380*/  @!UP1 UIADD3 UR4, UPT, UPT, -UR4, 0x100000, URZ ;  /* 0x0010000004049890 */ /* 0x000fc8000fffe1ff */
[----:B------:R-:W-:Y:S02]  /*1390*/  @!UP1 USHF.L.U32 UR5, UR4, 0xb, URZ ;  /* 0x0000000b04059899 */ /* 0x000fe400080006ff */
[----:B------:R-:W-:Y:S01]  /*13a0*/  @!UP1 USHF.L.U32 UR4, UR4, 0x1, URZ ;  /* 0x0000000104049899 */ /* 0x000fe200080006ff */
[----:B------:R-:W3:Y:S01]  /*13b0*/  LDCU UR46, c[0x0][0x3b0] ;  /* 0x00007600ff2e77ac */ /* 0x000ee20008000800 */
[----:B------:R-:W-:Y:S01]  /*13c0*/  STL [R1+0x1578], R12 ;  /* 0x0015780c01007387 */ /* 0x000fe20000100800 */
[----:B------:R-:W4:Y:S03]  /*13d0*/  LDCU UR44, c[0x0][0x3b0] ;  /* 0x00007600ff2c77ac */ /* 0x000f260008000800 */
[----:B------:R-:W-:Y:S01]  /*13e0*/  STL [R1+0x157c], R12 ;  /* 0x00157c0c01007387 */ /* 0x000fe20000100800 */
[----:B------:R-:W0:Y:S03]  /*13f0*/  LDCU UR43, c[0x0][0x3b0] ;  /* 0x00007600ff2b77ac */ /* 0x000e260008000800 */
        /* <DEDUP_REMOVED lines=28> */
[----:B------:R1:W-:Y:S01]  /*15c0*/  STL [R1+0x1580], R92 ;  /* 0x0015805c01007387 */ /* 0x0003e20000100800 */
[----:B------:R-:W0:Y:S03]  /*15d0*/  LDCU UR27, c[0x0][0x3b0] ;  /* 0x00007600ff1b77ac */ /* 0x000e260008000800 */
[----:B------:R-:W-:Y:S01]  /*15e0*/  STL [R1+0x1518], R91 ;  /* 0x0015185b01007387 */ /* 0x000fe20000100800 */
[----:B------:R-:W0:Y:S03]  /*15f0*/  LDCU UR25, c[0x0][0x3b0] ;  /* 0x00007600ff1977ac */ /* 0x000e260008000800 */
[----:B------:R-:W-:Y:S01]  /*1600*/  STL [R1+0x1528], R91 ;  /* 0x0015285b01007387 */ /* 0x000fe20000100800 */
[----:B-1----:R-:W-:Y:S01]  /*1610*/  IADD3 R92, P6, PT, R8, R3, RZ ;  /* 0x00000003085c7210 */ /* 0x002fe20007fde0ff */
[----:B------:R-:W1:Y:S02]  /*1620*/  LDCU UR28, c[0x0][0x3b0] ;  /* 0x00007600ff1c77ac */ /* 0x000e640008000800 */
[----:B------:R0:W-:Y:S01]  /*1630*/  STL [R1+0x1540], R91 ;  /* 0x0015405b01007387 */ /* 0x0001e20000100800 */
        /* <DEDUP_REMOVED lines=17> */
[----:B------:R0:W-:Y:S01]  /*1750*/  STL [R1+0x14f4], R82 ;  /* 0x0014f45201007387 */ /* 0x0001e20000100800 */
[----:B------:R-:W0:Y:S03]  /*1760*/  LDCU UR49, c[0x0][0x3b0] ;  /* 0x00007600ff3177ac */ /* 0x000e260008000800 */
[----:B------:R0:W-:Y:S01]  /*1770*/  STL [R1+0x14f0], R81 ;  /* 0x0014f05101007387 */ /* 0x0001e20000100800 */
        /* <DEDUP_REMOVED lines=53> */
[----:B------:R-:W-:Y:S04]  /*1ad0*/  STL [R1+0x1484], R51 ;  /* 0x0014843301007387 */ /* 0x000fe80000100800 */
        /* <DEDUP_REMOVED lines=38> */
[----:B------:R0:W-:Y:S04]  /*1d40*/  STL [R1+0x1258], R13 ;  /* 0x0012580d01007387 */ /* 0x0001e80000100800 */
        /* <DEDUP_REMOVED lines=8> */
[----:B------:R-:W2:Y:S01]  /*1dd0*/  LDL R8, [R1+0x6d8] ;  /* 0x0006d80001087983 */ /* 0x000ea20000100800 */
[----:B------:R-:W-:Y:S01]  /*1de0*/  STTM.x64 tmem[UR7+0x40], RZ ;  /* 0x000040ff000079ed */ /* 0x000fe20008340007 */
[----:B------:R-:W-:Y:S01]  /*1df0*/  STTM.x64 tmem[UR7+0x80], RZ ;  /* 0x000080ff000079ed */ /* 0x000fe20008340007 */
[----:B------:R-:W-:Y:S01]  /*1e00*/  STTM.x64 tmem[UR7+0xc0], RZ ;  /* 0x0000c0ff000079ed */ /* 0x000fe20008340007 */
[----:B------:R-:W-:Y:S01]  /*1e10*/  STTM.x64 tmem[UR7+0x100], RZ ;  /* 0x000100ff000079ed */ /* 0x000fe20008340007 */
[----:B------:R-:W-:Y:S01]  /*1e20*/  STTM.x64 tmem[UR7+0x140], RZ ;  /* 0x000140ff000079ed */ /* 0x000fe20008340007 */
[----:B------:R-:W-:Y:S01]  /*1e30*/  STTM.x64 tmem[UR7+0x180], RZ ;  /* 0x000180ff000079ed */ /* 0x000fe20008340007 */
[----:B------:R-:W-:Y:S01]  /*1e40*/  STTM.x64 tmem[UR7+0x1c0], RZ ;  /* 0x0001c0ff000079ed */ /* 0x000fe20008340007 */
[----:B------:R-:W0:Y:S02]  /*1e50*/  FENCE.VIEW.ASYNC.T ;  /* 0x00000000000073c6 */ /* 0x000e240000000200 */
[----:B0-----:R-:W-:Y:S06]  /*1e60*/  BAR.SYNC.DEFER_BLOCKING 0x0 ;  /* 0x0000000000007b1d */ /* 0x001fec0000010000 */
[----:B------:R-:W0:Y:S02]  /*1e70*/  FENCE.VIEW.ASYNC.S ;  /* 0x00000000000073c6 */ /* 0x000e240000000000 */
[----:B0-----:R0:W0:Y:S02]  /*1e80*/  @!UP2 SYNCS.EXCH.64 URZ, [UR8], UR10 ;  /* 0x0000000a08ffa5b2 */ /* 0x0010240008000100 */
[----:B0-----:R-:W-:Y:S01]  /*1e90*/  BAR.SYNC.DEFER_BLOCKING 0x0 ;  /* 0x0000000000007b1d */ /* 0x001fe20000010000 */
[----:B------:R-:W-:-:S05]  /*1ea0*/  PRMT R93, RZ, 0x7610, R93 ;  /* 0x00007610ff5d7816 */ /* 0x000fca000000005d */
[----:B------:R0:W-:Y:S01]  /*1eb0*/  STL [R1+0xec0], R92 ;  /* 0x000ec05c01007387 */ /* 0x0001e20000100800 */
[----:B------:R-:W-:Y:S02]  /*1ec0*/  PRMT R12, RZ, 0x7610, R12 ;  /* 0x00007610ff0c7816 */ /* 0x000fe4000000000c */
[----:B------:R-:W-:Y:S01]  /*1ed0*/  PRMT R91, RZ, 0x7610, R91 ;  /* 0x00007610ff5b7816 */ /* 0x000fe2000000005b */
[----:B------:R-:W-:Y:S01]  /*1ee0*/  VOTEU.ALL UP1, P1 ;  /* 0x0000000000ff7886 */ /* 0x000fe20000820000 */
[----:B------:R-:W-:Y:S01]  /*1ef0*/  PRMT R89, RZ, 0x7610, R89 ;  /* 0x00007610ff597816 */ /* 0x000fe20000000059 */
[----:B------:R-:W0:Y:S01]  /*1f00*/  LDCU UR11, c[0x0][0x3b0] ;  /* 0x00007600ff0b77ac */ /* 0x000e220008000800 */
[----:B------:R-:W-:Y:S02]  /*1f10*/  PRMT R90, RZ, 0x7610, R90 ;  /* 0x00007610ff5a7816 */ /* 0x000fe4000000005a */
[----:B------:R-:W-:Y:S01]  /*1f20*/  PRMT R86, RZ, 0x7610, R86 ;  /* 0x00007610ff567816 */ /* 0x000fe20000000056 */
[----:B------:R-:W0:Y:S01]  /*1f30*/  LDCU UR10, c[0x0][0x3b0] ;  /* 0x00007600ff0a77ac */ /* 0x000e220008000800 */
[----:B------:R-:W-:-:S02]  /*1f40*/  PRMT R88, RZ, 0x7610, R88 ;  /* 0x00007610ff587816 */ /* 0x000fc40000000058 */
[----:B------:R-:W-:Y:S02]  /*1f50*/  PRMT R87, RZ, 0x7610, R87 ;  /* 0x00007610ff577816 */ /* 0x000fe40000000057 */
[----:B------:R-:W-:Y:S01]  /*1f60*/  PRMT R83, RZ, 0x7610, R83 ;  /* 0x00007610ff537816 */ /* 0x000fe20000000053 */
[----:B------:R0:W1:Y:S01]  /*1f70*/  @!UP1 SYNCS.EXCH.64 URZ, [UR6+0x18008], UR4 ;  /* 0x0180080406ff95b2 */ /* 0x0000620008000100 */
[----:B------:R-:W-:Y:S02]  /*1f80*/  PRMT R85, RZ, 0x7610, R85 ;  /* 0x00007610ff557816 */ /* 0x000fe40000000055 */
[----:B------:R-:W-:Y:S02]  /*1f90*/  PRMT R84, RZ, 0x7610, R84 ;  /* 0x00007610ff547816 */ /* 0x000fe40000000054 */
[----:B------:R-:W-:Y:S02]  /*1fa0*/  PRMT R82, RZ, 0x7610, R82 ;  /* 0x00007610ff527816 */ /* 0x000fe40000000052 */
[----:B------:R-:W-:-:S02]  /*1fb0*/  PRMT R81, RZ, 0x7610, R81 ;  /* 0x00007610ff517816 */ /* 0x000fc40000000051 */
[----:B------:R-:W-:Y:S02]  /*1fc0*/  PRMT R13, RZ, 0x7610, R13 ;  /* 0x00007610ff0d7816 */ /* 0x000fe4000000000d */
[----:B------:R-:W-:Y:S01]  /*1fd0*/  PRMT R80, RZ, 0x7610, R80 ;  /* 0x00007610ff507816 */ /* 0x000fe20000000050 */
[----:B0-----:R-:W0:Y:S01]  /*1fe0*/  LDCU UR5, c[0x0][0x3b0] ;  /* 0x00007600ff0577ac */ /* 0x001e220008000800 */
[----:B------:R-:W-:Y:S02]  /*1ff0*/  PRMT R79, RZ, 0x7610, R79 ;  /* 0x00007610ff4f7816 */ /* 0x000fe4000000004f */
[----:B------:R-:W-:Y:S01]  /*2000*/  PRMT R78, RZ, 0x7610, R78 ;  /* 0x00007610ff4e7816 */ /* 0x000fe2000000004e */
[----:B------:R-:W0:Y:S01]  /*2010*/  LDCU UR4, c[0x0][0x3b0] ;  /* 0x00007600ff0477ac */ /* 0x000e220008000800 */
[----:B--2---:R2:W3:Y:S02]  /*2020*/  @!P2 LDG.E.U8 R8, desc[UR14][R14.64] ;  /* 0x0000000e0e08a981 */ /* 0x0044e4000c1e1100 */
[----:B--2---:R-:W-:-:S02]  /*2030*/  IMAD.MOV.U32 R15, RZ, RZ, R92 ;  /* 0x000000ffff0f7224 */ /* 0x004fc400078e005c */
[----:B------:R-:W-:-:S05]  /*2040*/  IMAD.X R14, R19, 0x1, R4, P6 ;  /* 0x00000001130e7824 */ /* 0x000fca00030e0604 */
[----:B------:R-:W-:Y:S02]  /*2050*/  @!P2 LOP3.LUT R15, R15, R14, RZ, 0x3c, !PT ;  /* 0x0000000e0f0fa212 */ /* 0x000fe400078e3cff */
[----:B------:R-:W-:Y:S02]  /*2060*/  SHF.R.S32.HI R19, RZ, 0x1f, R5 ;  /* 0x0000001fff137819 */ /* 0x000fe40000011405 */
[----:B------:R-:W-:Y:S01]  /*2070*/  IADD3 R92, P6, PT, R5, R0, RZ ;  /* 0x00000000055c7210 */ /* 0x000fe20007fde0ff */
[----:B---3--:R2:W-:Y:S04]  /*2080*/  @!P2 STL [R1+0x6d8], R8 ;  /* 0x0006d8080100a387 */ /* 0x0085e80000100800 */
[----:B------:R3:W-:Y:S01]  /*2090*/  STL [R1+0xebc], R14 ;  /* 0x000ebc0e01007387 */ /* 0x0007e20000100800 */
[----:B--2---:R-:W2:Y:S01]  /*20a0*/  LDC R8, c[0x0][0x3a0] ;  /* 0x0000e800ff087b82 */ /* 0x004ea20000000800 */
[----:B---3--:R-:W-:-:S04]  /*20b0*/  @!P2 LOP3.LUT R14, R15, R14, RZ, 0x3c, !PT ;  /* 0x0000000e0f0ea212 */ /* 0x008fc800078e3cff */
[----:B------:R-:W-:-:S05]  /*20c0*/  @!P2 LOP3.LUT R15, R15, R14, RZ, 0x3c, !PT ;  /* 0x0000000e0f0fa212 */ /* 0x000fca00078e3cff */
[----:B------:R3:W4:Y:S02]  /*20d0*/  @!P2 LDG.E.U8 R93, desc[UR14][R14.64] ;  /* 0x0000000e0e5da981 */ /* 0x000724000c1e1100 */
[----:B---3--:R-:W-:Y:S02]  /*20e0*/  IMAD.X R15, R19, 0x1, R2, P6 ;  /* 0x00000001130f7824 */ /* 0x008fe400030e0602 */
[----:B------:R-:W-:-:S05]  /*20f0*/  @!P5 IMAD.MOV.U32 R14, RZ, RZ, R92 ;  /* 0x000000ffff0ed224 */ /* 0x000fca00078e005c */
[----:B------:R3:W3:Y:S04]  /*2100*/  @!P5 LDG.E.U8 R12, desc[UR14][R14.64] ;  /* 0x0000000e0e0cd981 */ /* 0x0006e8000c1e1100 */
[----:B------:R0:W-:Y:S01]  /*2110*/  STL [R1+0xea8], R92 ;  /* 0x000ea85c01007387 */ /* 0x0001e20000100800 */
[----:B--2---:R-:W-:-:S05]  /*2120*/  VIADD R8, R8, 0xffffffa1 ;  /* 0xffffffa108087836 */ /* 0x004fca0000000000 */
[----:B------:R-:W-:Y:S02]  /*2130*/  ISETP.GE.U32.AND P2, PT, R8, 0x7fffff22, PT ;  /* 0x7fffff220800780c */ /* 0x000fe40003f46070 */
[----:B------:R-:W-:Y:S01]  /*2140*/  PRMT R8, RZ, 0x7610, R8 ;  /* 0x00007610ff087816 */ /* 0x000fe20000000008 */
[----:B----4-:R2:W-:Y:S04]  /*2150*/  STL [R1+0x6a0], R93 ;  /* 0x0006a05d01007387 */ /* 0x0105e80000100800 */
[----:B------:R3:W-:Y:S04]  /*2160*/  STL [R1+0xea4], R15 ;  /* 0x000ea40f01007387 */ /* 0x0007e80000100800 */
[----:B0-----:R-:W4:Y:S01]  /*2170*/  LDL.LU R92, [R1+0x1580] ;  /* 0x00158000015c7983 */ /* 0x001f220000300800 */
[----:B--2---:R-:W-:-:S05]  /*2180*/  IADD3 R93, P6, PT, R5, R3, RZ ;  /* 0x00000003055d7210 */ /* 0x004fca0007fde0ff */
[----:B---3--:R-:W-:Y:S02]  /*2190*/  IMAD.MOV.U32 R15, RZ, RZ, R93 ;  /* 0x000000ffff0f7224 */ /* 0x008fe400078e005d */
[----:B------:R-:W-:Y:S01]  /*21a0*/  IMAD.X R14, R19, 0x1, R4, P6 ;  /* 0x00000001130e7824 */ /* 0x000fe200030e0604 */
[----:B------:R0:W-:Y:S04]  /*21b0*/  STL [R1+0x230], R12 ;  /* 0x0002300c01007387 */ /* 0x0001e80000100800 */
[-C--:B------:R-:W-:Y:S01]  /*21c0*/  @!P5 LOP3.LUT R15, R15, R14.reuse, RZ, 0x3c, !PT ;  /* 0x0000000e0f0fd212 */ /* 0x080fe200078e3cff */
[----:B0-----:R-:W2:Y:S04]  /*21d0*/  LDL.LU R12, [R1+0x157c] ;  /* 0x00157c00010c7983 */ /* 0x001ea80000300800 */
[----:B------:R-:W-:Y:S04]  /*21e0*/  STL [R1+0xeb0], R93 ;  /* 0x000eb05d01007387 */ /* 0x000fe80000100800 */
[----:B------:R0:W-:Y:S02]  /*21f0*/  STL [R1+0xeac], R14 ;  /* 0x000eac0e01007387 */ /* 0x0001e40000100800 */
[----:B0-----:R-:W-:-:S04]  /*2200*/  @!P5 LOP3.LUT R14, R15, R14, RZ, 0x3c, !PT ;  /* 0x0000000e0f0ed212 */ /* 0x001fc800078e3cff */
[----:B------:R-:W-:-:S05]  /*2210*/  @!P5 LOP3.LUT R15, R15, R14, RZ, 0x3c, !PT ;  /* 0x0000000e0f0fd212 */ /* 0x000fca00078e3cff */
[----:B------:R0:W3:Y:S01]  /*2220*/  @!P5 LDG.E.U8 R8, desc[UR14][R14.64] ;  /* 0x0000000e0e08d981 */ /* 0x0000e2000c1e1100 */
[----:B------:R-:W-:-:S05]  /*2230*/  IMAD R5, R6, 0x5f, RZ ;  /* 0x0000005f06057824 */ /* 0x000fca00078e02ff */
[----:B------:R-:W-:Y:S02]  /*2240*/  SHF.R.S32.HI R19, RZ, 0x1f, R5 ;  /* 0x0000001fff137819 */ /* 0x000fe40000011405 */
[----:B------:R-:W-:-:S05]  /*2250*/  IADD3 R93, P6, PT, R5, R0, RZ ;  /* 0x00000000055d7210 */ /* 0x000fca0007fde0ff */
[----:B0-----:R-:W-:Y:S02]  /*2260*/  IMAD.MOV.U32 R15, RZ, RZ, R93 ;  /* 0x000000ffff0f7224 */ /* 0x001fe400078e005d */
[----:B------:R-:W-:-:S05]  /*2270*/  IMAD.X R14, R19, 0x1, R2, P6 ;  /* 0x00000001130e7824 */ /* 0x000fca00030e0602 */
[-C--:B------:R-:W-:Y:S02]  /*2280*/  @!P4 LOP3.LUT R15, R15, R14.reuse, RZ, 0x3c, !PT ;  /* 0x0000000e0f0fc212 */ /* 0x080fe400078e3cff */
[----:B--2---:R-:W-:Y:S01]  /*2290*/  PRMT R12, RZ, 0x7610, R12 ;  /* 0x00007610ff0c7816 */ /* 0x004fe2000000000c */
[----:B---3--:R0:W-:Y:S04]  /*22a0*/  STL [R1+0x228], R8 ;  /* 0x0002280801007387 */ /* 0x0081e80000100800 */
[----:B------:R-:W-:Y:S04]  /*22b0*/  STL [R1+0xe98], R93 ;  /* 0x000e985d01007387 */ /* 0x000fe80000100800 */
[----:B------:R2:W-:Y:S01]  /*22c0*/  STL [R1+0xe94], R14 ;  /* 0x000e940e01007387 */ /* 0x0005e20000100800 */
[----:B----4-:R-:W-:Y:S01]  /*22d0*/  PRMT R92, RZ, 0x7610, R92 ;  /* 0x00007610ff5c7816 */ /* 0x010fe2000000005c */
[----:B0-----:R-:W0:Y:S01]  /*22e0*/  LDC R8, c[0x0][0x3a0] ;  /* 0x0000e800ff087b82 */ /* 0x001e220000000800 */
[----:B--2---:R-:W-:-:S04]  /*22f0*/  @!P4 LOP3.LUT R14, R15, R14, RZ, 0x3c, !PT ;  /* 0x0000000e0f0ec212 */ /* 0x004fc800078e3cff */
[----:B------:R-:W-:-:S05]  /*2300*/  @!P4 LOP3.LUT R15, R15, R14, RZ, 0x3c, !PT ;  /* 0x0000000e0f0fc212 */ /* 0x000fca00078e3cff */
[----:B------:R2:W3:Y:S01]  /*2310*/  @!P4 LDG.E.U8 R12, desc[UR14][R14.64] ;  /* 0x0000000e0e0cc981 */ /* 0x0004e2000c1e1100 */
[----:B------:R-:W-:-:S05]  /*2320*/  IADD3 R93, P6, PT, R5, R3, RZ ;  /* 0x00000003055d7210 */ /* 0x000fca0007fde0ff */
[----:B--2---:R-:W-:Y:S02]  /*2330*/  IMAD.MOV.U32 R15, RZ, RZ, R93 ;  /* 0x000000ffff0f7224 */ /* 0x004fe400078e005d */
[----:B------:R-:W-:-:S05]  /*2340*/  IMAD.X R14, R19, 0x1, R4, P6 ;  /* 0x00000001130e7824 */ /* 0x000fca00030e0604 */
[-C--:B------:R-:W-:Y:S01]  /*2350*/  @!P4 LOP3.LUT R15, R15, R14.reuse, RZ, 0x3c, !PT ;  /* 0x0000000e0f0fc212 */ /* 0x080fe200078e3cff */
[----:B---3--:R2:W-:Y:S04]  /*2360*/  STL [R1+0xf58], R12 ;  /* 0x000f580c01007387 */ /* 0x0085e80000100800 */
[----:B--2---:R-:W2:Y:S04]  /*2370*/  LDL.LU R12, [R1+0x1578] ;  /* 0x00157800010c7983 */ /* 0x004ea80000300800 */
[----:B------:R-:W-:Y:S04]  /*2380*/  STL [R1+0xea0], R93 ;  /* 0x000ea05d01007387 */ /* 0x000fe80000100800 */
[----:B------:R3:W-:Y:S01]  /*2390*/  STL [R1+0xe9c], R14 ;  /* 0x000e9c0e01007387 */ /* 0x0007e20000100800 */
[----:B------:R-:W-:Y:S01]  /*23a0*/  IMAD R5, R6, 0x5e, RZ ;  /* 0x0000005e06057824 */ /* 0x000fe200078e02ff */
[----:B---3--:R-:W-:-:S04]  /*23b0*/  @!P4 LOP3.LUT R14, R15, R14, RZ, 0x3c, !PT ;  /* 0x0000000e0f0ec212 */ /* 0x008fc800078e3cff */
[----:B------:R-:W-:Y:S02]  /*23c0*/  @!P4 LOP3.LUT R15, R15, R14, RZ, 0x3c, !PT ;  /* 0x0000000e0f0fc212 */ /* 0x000fe400078e3cff */
[----:B------:R-:W-:Y:S02]  /*23d0*/  SHF.R.S32.HI R19, RZ, 0x1f, R5 ;  /* 0x0000001fff137819 */ /* 0x000fe40000011405 */
[----:B------:R-:W-:Y:S01]  /*23e0*/  IADD3 R93, P6, PT, R5, R0, RZ ;  /* 0x00000000055d7210 */ /* 0x000fe20007fde0ff */
[----:B------:R3:W4:Y:S04]  /*23f0*/  @!P4 LDG.E.U8 R92, desc[UR14][R14.64] ;  /* 0x0000000e0e5cc981 */ /* 0x000728000c1e1100 */
[----:B---3--:R-:W-:Y:S02]  /*2400*/  IMAD.X R15, R19, 0x1, R2, P6 ;  /* 0x00000001130f7824 */ /* 0x008fe400030e0602 */
[----:B------:R-:W-:Y:S01]  /*2410*/  @!P2 IMAD.MOV.U32 R14, RZ, RZ, R93 ;  /* 0x000000ffff0ea224 */ /* 0x000fe200078e005d */
[----:B--2---:R-:W-:-:S06]  /*2420*/  PRMT R12, RZ, 0x7610, R12 ;  /* 0x00007610ff0c7816 */ /* 0x004fcc000000000c */
[----:B------:R2:W3:Y:S01]  /*2430*/  @!P2 LDG.E.U8 R12, desc[UR14][R14.64] ;  /* 0x0000000e0e0ca981 */ /* 0x0004e2000c1e1100 */
[----:B0-----:R-:W-:-:S05]  /*2440*/  VIADD R8, R8, 0xffffffa2 ;  /* 0xffffffa208087836 */ /* 0x001fca0000000000 */
[----:B------:R-:W-:Y:S02]  /*2450*/  ISETP.GE.U32.AND P5, PT, R8, 0x7fffff23, PT ;  /* 0x7fffff230800780c */ /* 0x000fe40003fa6070 */
[----:B------:R-:W0:Y:S01]  /*2460*/  LDC R8, c[0x0][0x3a0] ;  /* 0x0000e800ff087b82 */ /* 0x000e220000000800 */
[----:B------:R1:W-:Y:S04]  /*2470*/  STL [R1+0xe84], R93 ;  /* 0x000e845d01007387 */ /* 0x0003e80000100800 */
[----:B----4-:R4:W-:Y:S04]  /*2480*/  STL [R1+0xf54], R92 ;  /* 0x000f545c01007387 */ /* 0x0109e80000100800 */
[----:B------:R2:W-:Y:S04]  /*2490*/  STL [R1+0xe7c], R15 ;  /* 0x000e7c0f01007387 */ /* 0x0005e80000100800 */
[----:B-1----:R-:W3:Y:S01]  /*24a0*/  LDL.LU R93, [R1+0x1574] ;  /* 0x00157400015d7983 */ /* 0x002ee20000300800 */
[----:B----4-:R-:W-:-:S05]  /*24b0*/  IADD3 R92, P6, PT, R5, R3, RZ ;  /* 0x00000003055c7210 */ /* 0x010fca0007fde0ff */
[----:B--2---:R-:W-:Y:S02]  /*24c0*/  IMAD.MOV.U32 R15, RZ, RZ, R92 ;  /* 0x000000ffff0f7224 */ /* 0x004fe400078e005c */
[----:B------:R-:W-:Y:S02]  /*24d0*/  IMAD.X R14, R19, 0x1, R4, P6 ;  /* 0x00000001130e7824 */ /* 0x000fe400030e0604 */
[----:B0-----:R-:W-:-:S03]  /*24e0*/  VIADD R8, R8, 0xffffffa3 ;  /* 0xffffffa308087836 */ /* 0x001fc60000000000 */
[-C--:B------:R-:W-:Y:S02]  /*24f0*/  @!P2 LOP3.LUT R15, R15, R14.reuse, RZ, 0x3c, !PT ;  /* 0x0000000e0f0fa212 */ /* 0x080fe400078e3cff */
[----:B------:R-:W-:Y:S02]  /*2500*/  ISETP.GE.U32.AND P4, PT, R8, 0x7fffff24, PT ;  /* 0x7fffff240800780c */ /* 0x000fe40003f86070 */
[----:B------:R-:W-:Y:S01]  /*2510*/  PRMT R8, RZ, 0x7610, R8 ;  /* 0x00007610ff087816 */ /* 0x000fe20000000008 */
[----:B---3--:R0:W-:Y:S04]  /*2520*/  STL [R1+0xf50], R12 ;  /* 0x000f500c01007387 */ /* 0x0081e80000100800 */
        /* <DEDUP_REMOVED lines=16> */
[----:B------:R-:W-:Y:S01]  /*2630*/  PRMT R93, RZ, 0x7610, R93 ;  /* 0x00007610ff5d7816 */ /* 0x000fe2000000005d */
[----:B0-----:R-:W0:Y:S01]  /*2640*/  LDC R8, c[0x0][0x3a0] ;  /* 0x0000e800ff087b82 */ /* 0x001e220000000800 */
[----:B-1----:R-:W-:-:S04]  /*2650*/  @!P5 LOP3.LUT R14, R15, R14, RZ, 0x3c, !PT ;  /* 0x0000000e0f0ed212 */ /* 0x002fc800078e3cff */
[----:B------:R-:W-:-:S05]  /*2660*/  @!P5 LOP3.LUT R15, R15, R14, RZ, 0x3c, !PT ;  /* 0x0000000e0f0fd212 */ /* 0x000fca00078e3cff */
[----:B------:R1:W2:Y:S01]  /*2670*/  @!P5 LDG.E.U8 R12, desc[UR14][R14.64] ;  /* 0x0000000e0e0cd981 */ /* 0x0002a2000c1e1100 */
[----:B------:R-:W-:-:S05]  /*2680*/  IADD3 R92, P6, PT, R5, R3, RZ ;  /* 0x00000003055c7210 */ /* 0x000fca0007fde0ff */
[----:B-1----:R-:W-:Y:S02]  /*2690*/  IMAD.MOV.U32 R15, RZ, RZ, R92 ;  /* 0x000000ffff0f7224 */ /* 0x002fe400078e005c */
[----:B------:R-:W-:-:S05]  /*26a0*/  IMAD.X R14, R19, 0x1, R4, P6 ;  /* 0x00000001130e7824 */ /* 0x000fca00030e0604 */
[-C--:B------:R-:W-:Y:S01]  /*26b0*/  @!P5 LOP3.LUT R15, R15, R14.reuse, RZ, 0x3c, !PT ;  /* 0x0000000e0f0fd212 */ /* 0x080fe200078e3cff */
[----:B--2---:R1:W-:Y:S04]  /*26c0*/  STL [R1+0x71c], R12 ;  /* 0x00071c0c01007387 */ /* 0x0043e80000100800 */
[----:B-1----:R-:W2:Y:S04]  /*26d0*/  LDL.LU R12, [R1+0x156c] ;  /* 0x00156c00010c7983 */ /* 0x002ea80000300800 */
[----:B------:R-:W-:Y:S04]  /*26e0*/  STL [R1+0xe78], R92 ;  /* 0x000e785c01007387 */ /* 0x000fe80000100800 */
[----:B------:R1:W-:Y:S01]  /*26f0*/  STL [R1+0xe74], R14 ;  /* 0x000e740e01007387 */ /* 0x0003e20000100800 */
[----:B------:R-:W-:Y:S01]  /*2700*/  IMAD R5, R6, 0x5c, RZ ;  /* 0x0000005c06057824 */ /* 0x000fe200078e02ff */
[----:B-1----:R-:W-:-:S04]  /*2710*/  @!P5 LOP3.LUT R14, R15, R14, RZ, 0x3c, !PT ;  /* 0x0000000e0f0ed212 */ /* 0x002fc800078e3cff */
[----:B------:R-:W-:Y:S02]  /*2720*/  @!P5 LOP3.LUT R15, R15, R14, RZ, 0x3c, !PT ;  /* 0x0000000e0f0fd212 */ /* 0x000fe400078e3cff */
[----:B------:R-:W-:Y:S02]  /*2730*/  SHF.R.S32.HI R19, RZ, 0x1f, R5 ;  /* 0x0000001fff137819 */ /* 0x000fe40000011405 */
[----:B------:R-:W-:Y:S01]  /*2740*/  IADD3 R92, P6, PT, R5, R0, RZ ;  /* 0x00000000055c7210 */ /* 0x000fe20007fde0ff */
[----:B------:R1:W3:Y:S04]  /*2750*/  @!P5 LDG.E.U8 R93, desc[UR14][R14.64] ;  /* 0x0000000e0e5dd981 */ /* 0x0002e8000c1e1100 */
[----:B-1----:R-:W-:Y:S02]  /*2760*/  IMAD.X R15, R19, 0x1, R2, P6 ;  /* 0x00000001130f7824 */ /* 0x002fe400030e0602 */
[----:B------:R-:W-:Y:S01]  /*2770*/  @!P4 IMAD.MOV.U32 R14, RZ, RZ, R92 ;  /* 0x000000ffff0ec224 */ /* 0x000fe200078e005c */
[----:B--2---:R-:W-:-:S06]  /*2780*/  PRMT R12, RZ, 0x7610, R12 ;  /* 0x00007610ff0c7816 */ /* 0x004fcc000000000c */
[----:B------:R1:W2:Y:S01]  /*2790*/  @!P4 LDG.E.U8 R12, desc[UR14][R14.64] ;  /* 0x0000000e0e0cc981 */ /* 0x0002a2000c1e1100 */
[----:B0-----:R-:W-:-:S05]  /*27a0*/  VIADD R8, R8, 0xffffffa4 ;  /* 0xffffffa408087836 */ /* 0x001fca0000000000 */
[----:B------:R-:W-:Y:S02]  /*27b0*/  ISETP.GE.U32.AND P2, PT, R8, 0x7fffff25, PT ;  /* 0x7fffff250800780c */ /* 0x000fe40003f46070 */
[----:B------:R-:W0:Y:S01]  /*27c0*/  LDC R8, c[0x0][0x3a0] ;  /* 0x0000e800ff087b82 */ /* 0x000e220000000800 */
[----:B------:R4:W-:Y:S04]  /*27d0*/  STL [R1+0xe60], R92 ;  /* 0x000e605c01007387 */ /* 0x0009e80000100800 */
[----:B---3--:R3:W-:Y:S04]  /*27e0*/  STL [R1+0x718], R93 ;  /* 0x0007185d01007387 */ /* 0x0087e80000100800 */
[----:B------:R1:W-:Y:S04]  /*27f0*/  STL [R1+0xe5c], R15 ;  /* 0x000e5c0f01007387 */ /* 0x0003e80000100800 */
[----:B----4-:R-:W4:Y:S01]  /*2800*/  LDL.LU R92, [R1+0x1568] ;  /* 0x00156800015c7983 */ /* 0x010f220000300800 */
[----:B---3--:R-:W-:-:S05]  /*2810*/  IADD3 R93, P6, PT, R5, R3, RZ ;  /* 0x00000003055d7210 */ /* 0x008fca0007fde0ff */
[----:B-1----:R-:W-:Y:S02]  /*2820*/  IMAD.MOV.U32 R15, RZ, RZ, R93 ;  /* 0x000000ffff0f7224 */ /* 0x002fe400078e005d */
[----:B------:R-:W-:Y:S02]  /*2830*/  IMAD.X R14, R19, 0x1, R4, P6 ;  /* 0x00000001130e7824 */ /* 0x000fe400030e0604 */
[----:B0-----:R-:W-:-:S03]  /*2840*/  VIADD R8, R8, 0xffffffa5 ;  /* 0xffffffa508087836 */ /* 0x001fc60000000000 */
[-C--:B------:R-:W-:Y:S02]  /*2850*/  @!P4 LOP3.LUT R15, R15, R14.reuse, RZ, 0x3c, !PT ;  /* 0x0000000e0f0fc212 */ /* 0x080fe400078e3cff */
[----:B------:R-:W-:Y:S02]  /*2860*/  ISETP.GE.U32.AND P5, PT, R8, 0x7fffff26, PT ;  /* 0x7fffff260800780c */ /* 0x000fe40003fa6070 */
[----:B------:R-:W-:Y:S01]  /*2870*/  PRMT R8, RZ, 0x7610, R8 ;  /* 0x00007610ff087816 */ /* 0x000fe20000000008 */
[----:B--2---:R0:W-:Y:S04]  /*2880*/  STL [R1+0x6e4], R12 ;  /* 0x0006e40c01007387 */ /* 0x0041e80000100800 */
        /* <DEDUP_REMOVED lines=104> */
[----:B------:R-:W-:Y:S02]  /*2f10*/  @!P2 LOP3.LUT R15, R15, R14, RZ, 0x3c, !PT ;  /* 0x0000000e0f0fa212 */ /* 0x000fe400078e3cff */
[----:B------:R-:W-:Y:S01]  /*2f20*/  ISETP.GE.U32.AND P4, PT, R8, 0x7fffff2a, PT ;  /* 0x7fffff2a0800780c */ /* 0x000fe20003f86070 */
[----:B------:R-:W-:Y:S01]  /*2f30*/  IMAD R5, R6, 0x57, RZ ;  /* 0x0000005706057824 */ /* 0x000fe200078e02ff */
[----:B------:R-:W-:-:S04]  /*2f40*/  PRMT R8, RZ, 0x7610, R8 ;  /* 0x00007610ff087816 */ /* 0x000fc80000000008 */
[----:B------:R-:W-:Y:S01]  /*2f50*/  SHF.R.S32.HI R19, RZ, 0x1f, R5 ;  /* 0x0000001fff137819 */ /* 0x000fe20000011405 */
[----:B--2---:R0:W-:Y:S04]  /*2f60*/  STL [R1+0x218], R12 ;  /* 0x0002180c01007387 */ /* 0x0041e80000100800 */
[----:B0-----:R-:W2:Y:S04]  /*2f70*/  LDL.LU R12, [R1+0x154c] ;  /* 0x00154c00010c7983 */ /* 0x001ea80000300800 */
[----:B------:R-:W-:Y:S04]  /*2f80*/  STL [R1+0xcc8], R93 ;  /* 0x000cc85d01007387 */ /* 0x000fe80000100800 */
[----:B------:R0:W-:Y:S02]  /*2f90*/  STL [R1+0xcc4], R14 ;  /* 0x000cc40e01007387 */ /* 0x0001e40000100800 */
[----:B0-----:R-:W-:-:S04]  /*2fa0*/  @!P2 LOP3.LUT R14, R15, R14, RZ, 0x3c, !PT ;  /* 0x0000000e0f0ea212 */ /* 0x001fc800078e3cff */
[----:B------:R-:W-:Y:S02]  /*2fb0*/  @!P2 LOP3.LUT R15, R15, R14, RZ, 0x3c, !PT ;  /* 0x0000000e0f0fa212 */ /* 0x000fe400078e3cff */
[----:B------:R-:W-:-:S03]  /*2fc0*/  IADD3 R93, P6, PT, R5, R0, RZ ;  /* 0x00000000055d7210 */ /* 0x000fc60007fde0ff */
[----:B------:R0:W3:Y:S02]  /*2fd0*/  @!P2 LDG.E.U8 R8, desc[UR14][R14.64] ;  /* 0x0000000e0e08a981 */ /* 0x0000e4000c1e1100 */
[----:B0-----:R-:W-:Y:S02]  /*2fe0*/  IMAD.X R15, R19, 0x1, R2, P6 ;  /* 0x00000001130f7824 */ /* 0x001fe400030e0602 */
[----:B------:R-:W-:-:S05]  /*2ff0*/  @!P5 IMAD.MOV.U32 R14, RZ, RZ, R93 ;  /* 0x000000ffff0ed224 */ /* 0x000fca00078e005d */
[----:B------:R0:W4:Y:S01]  /*3000*/  @!P5 LDG.E.U8 R91, desc[UR14][R14.64] ;  /* 0x0000000e0e5bd981 */ /* 0x000122000c1e1100 */
[----:B------:R-:W-:-:S05]  /*3010*/  IADD3 R5, P6, PT, R5, R3, RZ ;  /* 0x0000000305057210 */ /* 0x000fca0007fde0ff */
[----:B0-----:R-:W-:Y:S01]  /*3020*/  IMAD.X R14, R19, 0x1, R4, P6 ;  /* 0x00000001130e7824 */ /* 0x001fe200030e0604 */
[----:B--2---:R-:W-:Y:S01]  /*3030*/  PRMT R12, RZ, 0x7610, R12 ;  /* 0x00007610ff0c7816 */ /* 0x004fe2000000000c */
[----:B---3--:R0:W-:Y:S04]  /*3040*/  STL [R1+0x210], R8 ;  /* 0x0002100801007387 */ /* 0x0081e80000100800 */
[----:B------:R1:W-:Y:S04]  /*3050*/  STL [R1+0xcb0], R93 ;  /* 0x000cb05d01007387 */ /* 0x0003e80000100800 */
[----:B------:R2:W-:Y:S01]  /*3060*/  STL [R1+0xcac], R15 ;  /* 0x000cac0f01007387 */ /* 0x0005e20000100800 */
[----:B0-----:R-:W0:Y:S03]  /*3070*/  LDC R8, c[0x0][0x3a0] ;  /* 0x0000e800ff087b82 */ /* 0x001e260000000800 */
[----:B-1----:R-:W3:Y:S01]  /*3080*/  LDL.LU R93, [R1+0x1548] ;  /* 0x00154800015d7983 */ /* 0x002ee20000300800 */
[----:B--2---:R-:W-:-:S03]  /*3090*/  IMAD.MOV.U32 R15, RZ, RZ, R5 ;  /* 0x000000ffff0f7224 */ /* 0x004fc600078e0005 */
[----:B------:R-:W-:Y:S02]  /*30a0*/  STL [R1+0xcb8], R5 ;  /* 0x000cb80501007387 */ /* 0x000fe40000100800 */
[-C--:B------:R-:W-:Y:S02]  /*30b0*/  @!P5 LOP3.LUT R15, R15, R14.reuse, RZ, 0x3c, !PT ;  /* 0x0000000e0f0fd212 */ /* 0x080fe400078e3cff */
[----:B----4-:R-:W-:Y:S04]  /*30c0*/  STL [R1+0xf48], R91 ;  /* 0x000f485b01007387 */ /* 0x010fe80000100800 */
[----:B------:R1:W-:Y:S02]  /*30d0*/  STL [R1+0xcb4], R14 ;  /* 0x000cb40e01007387 */ /* 0x0003e40000100800 */
[----:B-1----:R-:W-:-:S04]  /*30e0*/  @!P5 LOP3.LUT R14, R15, R14, RZ, 0x3c, !PT ;  /* 0x0000000e0f0ed212 */ /* 0x002fc800078e3cff */
[----:B------:R-:W-:-:S05]  /*30f0*/  @!P5 LOP3.LUT R15, R15, R14, RZ, 0x3c, !PT ;  /* 0x0000000e0f0fd212 */ /* 0x000fca00078e3cff */
[----:B------:R1:W2:Y:S01]  /*3100*/  @!P5 LDG.E.U8 R12, desc[UR14][R14.64] ;  /* 0x0000000e0e0cd981 */ /* 0x0002a2000c1e1100 */
[----:B0-----:R-:W-:-:S05]  /*3110*/  VIADD R8, R8, 0xffffffaa ;  /* 0xffffffaa08087836 */ /* 0x001fca0000000000 */
[----:B------:R-:W-:Y:S01]  /*3120*/  ISETP.GE.U32.AND P2, PT, R8, 0x7fffff2b, PT ;  /* 0x7fffff2b0800780c */ /* 0x000fe20003f46070 */
[----:B------:R-:W-:-:S05]  /*3130*/  IMAD R8, R6, 0x56, RZ ;  /* 0x0000005606087824 */ /* 0x000fca00078e02ff */
[----:B------:R-:W-:Y:S02]  /*3140*/  SHF.R.S32.HI R5, RZ, 0x1f, R8 ;  /* 0x0000001fff057819 */ /* 0x000fe40000011408 */
[----:B------:R-:W-:-:S05]  /*3150*/  IADD3 R91, P6, PT, R8, R0, RZ ;  /* 0x00000000085b7210 */ /* 0x000fca0007fde0ff */
[----:B-1----:R-:W-:Y:S02]  /*3160*/  IMAD.MOV.U32 R15, RZ, RZ, R91 ;  /* 0x000000ffff0f7224 */ /* 0x002fe400078e005b */
[----:B------:R-:W-:-:S05]  /*3170*/  IMAD.X R14, R5, 0x1, R2, P6 ;  /* 0x00000001050e7824 */ /* 0x000fca00030e0602 */
[-C--:B------:R-:W-:Y:S02]  /*3180*/  @!P4 LOP3.LUT R15, R15, R14.reuse, RZ, 0x3c, !PT ;  /* 0x0000000e0f0fc212 */ /* 0x080fe400078e3cff */
[----:B---3--:R-:W-:Y:S01]  /*3190*/  PRMT R93, RZ, 0x7610, R93 ;  /* 0x00007610ff5d7816 */ /* 0x008fe2000000005d */
[----:B--2---:R0:W-:Y:S04]  /*31a0*/  STL [R1+0xf44], R12 ;  /* 0x000f440c01007387 */ /* 0x0041e80000100800 */
        /* <DEDUP_REMOVED lines=172> */
[----:B------:R-:W-:Y:S01]  /*3c70*/  @!P4 LOP3.LUT R15, R15, R14, RZ, 0x3c, !PT ;  /* 0x0000000e0f0fc212 */ /* 0x000fe200078e3cff */
[----:B------:R-:W-:-:S05]  /*3c80*/  IMAD R8, R6, 0x4f, RZ ;  /* 0x0000004f06087824 */ /* 0x000fca00078e02ff */
[----:B------:R-:W-:Y:S01]  /*3c90*/  SHF.R.S32.HI R5, RZ, 0x1f, R8 ;  /* 0x0000001fff057819 */ /* 0x000fe20000011408 */
[----:B--2---:R1:W-:Y:S04]  /*3ca0*/  STL [R1+0x1fc], R93 ;  /* 0x0001fc5d01007387 */ /* 0x0043e80000100800 */
[----:B-1----:R-:W2:Y:S04]  /*3cb0*/  LDL.LU R93, [R1+0x1520] ;  /* 0x00152000015d7983 */ /* 0x002ea80000300800 */
[----:B------:R-:W-:Y:S04]  /*3cc0*/  STL [R1+0xc48], R92 ;  /* 0x000c485c01007387 */ /* 0x000fe80000100800 */
[----:B------:R1:W-:Y:S02]  /*3cd0*/  STL [R1+0xc44], R14 ;  /* 0x000c440e01007387 */ /* 0x0003e40000100800 */
[----:B-1----:R-:W-:-:S04]  /*3ce0*/  @!P4 LOP3.LUT R14, R15, R14, RZ, 0x3c, !PT ;  /* 0x0000000e0f0ec212 */ /* 0x002fc800078e3cff */
[----:B------:R-:W-:Y:S02]  /*3cf0*/  @!P4 LOP3.LUT R15, R15, R14, RZ, 0x3c, !PT ;  /* 0x0000000e0f0fc212 */ /* 0x000fe400078e3cff */
[----:B------:R-:W-:-:S03]  /*3d00*/  IADD3 R92, P6, PT, R8, R0, RZ ;  /* 0x00000000085c7210 */ /* 0x000fc60007fde0ff */
[----:B------:R1:W3:Y:S02]  /*3d10*/  @!P4 LDG.E.U8 R89, desc[UR14][R14.64] ;  /* 0x0000000e0e59c981 */ /* 0x0002e4000c1e1100 */
[----:B-1----:R-:W-:Y:S02]  /*3d20*/  IMAD.X R15, R5, 0x1, R2, P6 ;  /* 0x00000001050f7824 */ /* 0x002fe400030e0602 */
[----:B------:R-:W-:-:S05]  /*3d30*/  @!P2 IMAD.MOV.U32 R14, RZ, RZ, R92 ;  /* 0x000000ffff0ea224 */ /* 0x000fca00078e005c */
[----:B------:R1:W4:Y:S01]  /*3d40*/  @!P2 LDG.E.U8 R91, desc[UR14][R14.64] ;  /* 0x0000000e0e5ba981 */ /* 0x000322000c1e1100 */
[----:B0-----:R-:W-:-:S05]  /*3d50*/  VIADD R12, R12, 0xffffffb1 ;  /* 0xffffffb10c0c7836 */ /* 0x001fca0000000000 */
[----:B------:R-:W-:Y:S02]  /*3d60*/  ISETP.GE.U32.AND P5, PT, R12, 0x7fffff32, PT ;  /* 0x7fffff320c00780c */ /* 0x000fe40003fa6070 */
[----:B------:R-:W0:Y:S01]  /*3d70*/  LDC R12, c[0x0][0x3a0] ;  /* 0x0000e800ff0c7b82 */ /* 0x000e220000000800 */
[----:B------:R0:W-:Y:S02]  /*3d80*/  STL [R1+0xc30], R92 ;  /* 0x000c305c01007387 */ /* 0x0001e40000100800 */
[----:B0-----:R-:W-:-:S05]  /*3d90*/  VIADD R12, R12, 0xffffffb2 ;  /* 0xffffffb20c0c7836 */ /* 0x001fca0000000000 */
[----:B------:R-:W-:Y:S02]  /*3da0*/  ISETP.GE.U32.AND P4, PT, R12, 0x7fffff33, PT ;  /* 0x7fffff330c00780c */ /* 0x000fe40003f86070 */
[----:B------:R-:W-:Y:S01]  /*3db0*/  PRMT R12, RZ, 0x7610, R12 ;  /* 0x00007610ff0c7816 */ /* 0x000fe2000000000c */
[----:B---3--:R0:W-:Y:S04]  /*3dc0*/  STL [R1+0x1f4], R89 ;  /* 0x0001f45901007387 */ /* 0x0081e80000100800 */
[----:B------:R1:W-:Y:S04]  /*3dd0*/  STL [R1+0xc2c], R15 ;  /* 0x000c2c0f01007387 */ /* 0x0003e80000100800 */
[----:B------:R-:W3:Y:S01]  /*3de0*/  LDL.LU R92, [R1+0x151c] ;  /* 0x00151c00015c7983 */ /* 0x000ee20000300800 */
[----:B0-----:R-:W-:-:S05]  /*3df0*/  IADD3 R89, P6, PT, R8, R3, RZ ;  /* 0x0000000308597210 */ /* 0x001fca0007fde0ff */
[----:B-1----:R-:W-:Y:S02]  /*3e00*/  IMAD.MOV.U32 R15, RZ, RZ, R89 ;  /* 0x000000ffff0f7224 */ /* 0x002fe400078e0059 */
[----:B------:R-:W-:Y:S01]  /*3e10*/  IMAD.X R14, R5, 0x1, R4, P6 ;  /* 0x00000001050e7824 */ /* 0x000fe200030e0604 */
[----:B----4-:R0:W-:Y:S04]  /*3e20*/  STL [R1+0xf38], R91 ;  /* 0x000f385b01007387 */ /* 0x0101e80000100800 */
[-C--:B------:R-:W-:Y:S01]  /*3e30*/  @!P2 LOP3.LUT R15, R15, R14.reuse, RZ, 0x3c, !PT ;  /* 0x0000000e0f0fa212 */ /* 0x080fe200078e3cff */
[----:B0-----:R-:W4:Y:S04]  /*3e40*/  LDL.LU R91, [R1+0x1518] ;  /* 0x00151800015b7983 */ /* 0x001f280000300800 */
[----:B------:R-:W-:Y:S04]  /*3e50*/  STL [R1+0xc38], R89 ;  /* 0x000c385901007387 */ /* 0x000fe80000100800 */
[----:B------:R0:W-:Y:S02]  /*3e60*/  STL [R1+0xc34], R14 ;  /* 0x000c340e01007387 */ /* 0x0001e40000100800 */
[----:B0-----:R-:W-:-:S04]  /*3e70*/  @!P2 LOP3.LUT R14, R15, R14, RZ, 0x3c, !PT ;  /* 0x0000000e0f0ea212 */ /* 0x001fc800078e3cff */
[----:B------:R-:W-:-:S05]  /*3e80*/  @!P2 LOP3.LUT R15, R15, R14, RZ, 0x3c, !PT ;  /* 0x0000000e0f0fa212 */ /* 0x000fca00078e3cff */
[----:B------:R0:W2:Y:S01]  /*3e90*/  @!P2 LDG.E.U8 R12, desc[UR14][R14.64] ;  /* 0x0000000e0e0ca981 */ /* 0x0000a2000c1e1100 */
[----:B------:R-:W-:-:S05]  /*3ea0*/  IMAD R8, R6, 0x4e, RZ ;  /* 0x0000004e06087824 */ /* 0x000fca00078e02ff */
[----:B------:R-:W-:Y:S02]  /*3eb0*/  SHF.R.S32.HI R5, RZ, 0x1f, R8 ;  /* 0x0000001fff057819 */ /* 0x000fe40000011408 */
[----:B------:R-:W-:-:S05]  /*3ec0*/  IADD3 R89, P6, PT, R8, R0, RZ ;  /* 0x0000000008597210 */ /* 0x000fca0007fde0ff */
[----:B0-----:R-:W-:Y:S02]  /*3ed0*/  IMAD.MOV.U32 R15, RZ, RZ, R89 ;  /* 0x000000ffff0f7224 */ /* 0x001fe400078e0059 */
[----:B------:R-:W-:-:S05]  /*3ee0*/  IMAD.X R14, R5, 0x1, R2, P6 ;  /* 0x00000001050e7824 */ /* 0x000fca00030e0602 */
[-C--:B------:R-:W-:Y:S01]  /*3ef0*/  @!P5 LOP3.LUT R15, R15, R14.reuse, RZ, 0x3c, !PT ;  /* 0x0000000e0f0fd212 */ /* 0x080fe200078e3cff */
[----:B--2---:R0:W-:Y:S04]  /*3f00*/  STL [R1+0xf34], R12 ;  /* 0x000f340c01007387 */ /* 0x0041e80000100800 */
[----:B------:R-:W-:Y:S04]  /*3f10*/  STL [R1+0xc20], R89 ;  /* 0x000c205901007387 */ /* 0x000fe80000100800 */
[----:B------:R1:W-:Y:S01]  /*3f20*/  STL [R1+0xc1c], R14 ;  /* 0x000c1c0e01007387 */ /* 0x0003e20000100800 */
        /* <DEDUP_REMOVED lines=17> */
[----:B------:R1:W2:Y:S02]  /*4040*/  @!P5 LDG.E.U8 R86, desc[UR14][R14.64] ;  /* 0x0000000e0e56d981 */ /* 0x0002a4000c1e1100 */
[----:B-1----:R-:W-:Y:S02]  /*4050*/  IMAD.X R15, R5, 0x1, R2, P6 ;  /* 0x00000001050f7824 */ /* 0x002fe400030e0602 */
[----:B------:R-:W-:-:S05]  /*4060*/  @!P4 IMAD.MOV.U32 R14, RZ, RZ, R89 ;  /* 0x000000ffff0ec224 */ /* 0x000fca00078e0059 */
[----:B------:R1:W3:Y:S01]  /*4070*/  @!P4 LDG.E.U8 R88, desc[UR14][R14.64] ;  /* 0x0000000e0e58c981 */ /* 0x0002e2000c1e1100 */
[----:B0-----:R-:W-:-:S05]  /*4080*/  VIADD R12, R12, 0xffffffb3 ;  /* 0xffffffb30c0c7836 */ /* 0x001fca0000000000 */
[----:B------:R-:W-:Y:S02]  /*4090*/  ISETP.GE.U32.AND P2, PT, R12, 0x7fffff34, PT ;  /* 0x7fffff340c00780c */ /* 0x000fe40003f46070 */
[----:B------:R-:W0:Y:S01]  /*40a0*/  LDC R12, c[0x0][0x3a0] ;  /* 0x0000e800ff0c7b82 */ /* 0x000e220000000800 */
[----:B------:R0:W-:Y:S02]  /*40b0*/  STL [R1+0xc10], R89 ;  /* 0x000c105901007387 */ /* 0x0001e40000100800 */
[----:B0-----:R-:W-:-:S05]  /*40c0*/  VIADD R12, R12, 0xffffffb4 ;  /* 0xffffffb40c0c7836 */ /* 0x001fca0000000000 */
[----:B------:R-:W-:Y:S02]  /*40d0*/  ISETP.GE.U32.AND P5, PT, R12, 0x7fffff35, PT ;  /* 0x7fffff350c00780c */ /* 0x000fe40003fa6070 */
[----:B------:R-:W-:Y:S01]  /*40e0*/  PRMT R12, RZ, 0x7610, R12 ;  /* 0x00007610ff0c7816 */ /* 0x000fe2000000000c */
[----:B--2---:R0:W-:Y:S04]  /*40f0*/  STL [R1+0xf2c], R86 ;  /* 0x000f2c5601007387 */ /* 0x0041e80000100800 */
[----:B------:R1:W-:Y:S04]  /*4100*/  STL [R1+0xc0c], R15 ;  /* 0x000c0c0f01007387 */ /* 0x0003e80000100800 */
[----:B------:R-:W2:Y:S01]  /*4110*/  LDL.LU R89, [R1+0x1510] ;  /* 0x0015100001597983 */ /* 0x000ea20000300800 */
[----:B0-----:R-:W-:-:S05]  /*4120*/  IADD3 R86, P6, PT, R8, R3, RZ ;  /* 0x0000000308567210 */ /* 0x001fca0007fde0ff */
[----:B-1----:R-:W-:Y:S02]  /*4130*/  IMAD.MOV.U32 R15, RZ, RZ, R86 ;  /* 0x000000ffff0f7224 */ /* 0x002fe400078e0056 */
[----:B------:R-:W-:Y:S01]  /*4140*/  IMAD.X R14, R5, 0x1, R4, P6 ;  /* 0x00000001050e7824 */ /* 0x000fe200030e0604 */
[----:B---3--:R0:W-:Y:S04]  /*4150*/  STL [R1+0x5d8], R88 ;  /* 0x0005d85801007387 */ /* 0x0081e80000100800 */
[-C--:B------:R-:W-:Y:S01]  /*4160*/  @!P4 LOP3.LUT R15, R15, R14.reuse, RZ, 0x3c, !PT ;  /* 0x0000000e0f0fc212 */ /* 0x080fe200078e3cff */
[----:B0-----:R-:W3:Y:S04]  /*4170*/  LDL.LU R88, [R1+0x150c] ;  /* 0x00150c0001587983 */ /* 0x001ee80000300800 */
        /* <DEDUP_REMOVED lines=128> */
[----:B------:R1:W-:Y:S02]  /*4980*/  STL [R1+0xbc4], R14 ;  /* 0x000bc40e01007387 */ /* 0x0003e40000100800 */
[----:B-1----:R-:W-:-:S04]  /*4990*/  @!P5 LOP3.LUT R14, R15, R14, RZ, 0x3c, !PT ;  /* 0x0000000e0f0ed212 */ /* 0x002fc800078e3cff */
[----:B------:R-:W-:-:S05]  /*49a0*/  @!P5 LOP3.LUT R15, R15, R14, RZ, 0x3c, !PT ;  /* 0x0000000e0f0fd212 */ /* 0x000fca00078e3cff */
[----:B------:R1:W2:Y:S01]  /*49b0*/  @!P5 LDG.E.U8 R13, desc[UR14][R14.64] ;  /* 0x0000000e0e0dd981 */ /* 0x0002a2000c1e1100 */
[----:B------:R-:W-:-:S05]  /*49c0*/  IMAD R8, R6, 0x47, RZ ;  /* 0x0000004706087824 */ /* 0x000fca00078e02ff */
[----:B------:R-:W-:Y:S02]  /*49d0*/  SHF.R.S32.HI R5, RZ, 0x1f, R8 ;  /* 0x0000001fff057819 */ /* 0x000fe40000011408 */
[----:B------:R-:W-:-:S05]  /*49e0*/  IADD3 R93, P6, PT, R8, R0, RZ ;  /* 0x00000000085d7210 */ /* 0x000fca0007fde0ff */
[----:B-1----:R-:W-:Y:S02]  /*49f0*/  IMAD.MOV.U32 R15, RZ, RZ, R93 ;  /* 0x000000ffff0f7224 */ /* 0x002fe400078e005d */
[----:B------:R-:W-:Y:S01]  /*4a00*/  IMAD.X R14, R5, 0x1, R2, P6 ;  /* 0x00000001050e7824 */ /* 0x000fe200030e0602 */
[----:B------:R-:W-:Y:S04]  /*4a10*/  STL [R1+0xbb0], R93 ;  /* 0x000bb05d01007387 */ /* 0x000fe80000100800 */
[----:B------:R-:W-:Y:S01]  /*4a20*/  @!P4 LOP3.LUT R15, R15, R14, RZ, 0x3c, !PT ;  /* 0x0000000e0f0fc212 */ /* 0x000fe200078e3cff */
[----:B--2---:R1:W-:Y:S04]  /*4a30*/  STL [R1+0x125c], R13 ;  /* 0x00125c0d01007387 */ /* 0x0043e80000100800 */
[----:B------:R2:W-:Y:S01]  /*4a40*/  STL [R1+0xbac], R14 ;  /* 0x000bac0e01007387 */ /* 0x0005e20000100800 */
[----:B-1----:R-:W-:-:S02]  /*4a50*/  PRMT R13, RZ, 0x7610, R13 ;  /* 0x00007610ff0d7816 */ /* 0x002fc4000000000d */
[----:B--2---:R-:W-:-:S04]  /*4a60*/  @!P4 LOP3.LUT R14, R15, R14, RZ, 0x3c, !PT ;  /* 0x0000000e0f0ec212 */ /* 0x004fc800078e3cff */
[----:B------:R-:W-:-:S05]  /*4a70*/  @!P4 LOP3.LUT R15, R15, R14, RZ, 0x3c, !PT ;  /* 0x0000000e0f0fc212 */ /* 0x000fca00078e3cff */
[----:B------:R1:W2:Y:S01]  /*4a80*/  @!P4 LDG.E.U8 R13, desc[UR14][R14.64] ;  /* 0x0000000e0e0dc981 */ /* 0x0002a2000c1e1100 */
[----:B------:R-:W-:-:S05]  /*4a90*/  IADD3 R93, P6, PT, R8, R3, RZ ;  /* 0x00000003085d7210 */ /* 0x000fca0007fde0ff */
[----:B-1----:R-:W-:Y:S02]  /*4aa0*/  IMAD.MOV.U32 R15, RZ, RZ, R93 ;  /* 0x000000ffff0f7224 */ /* 0x002fe400078e005d */
[----:B------:R-:W-:Y:S01]  /*4ab0*/  IMAD.X R14, R5, 0x1, R4, P6 ;  /* 0x00000001050e7824 */ /* 0x000fe200030e0604 */
[----:B------:R-:W-:Y:S04]  /*4ac0*/  STL [R1+0xbb8], R93 ;  /* 0x000bb85d01007387 */ /* 0x000fe80000100800 */
[----:B------:R-:W-:Y:S01]  /*4ad0*/  @!P4 LOP3.LUT R15, R15, R14, RZ, 0x3c, !PT ;  /* 0x0000000e0f0fc212 */ /* 0x000fe200078e3cff */
[----:B--2---:R1:W-:Y:S04]  /*4ae0*/  STL [R1+0xf28], R13 ;  /* 0x000f280d01007387 */ /* 0x0043e80000100800 */
[----:B------:R2:W-:Y:S01]  /*4af0*/  STL [R1+0xbb4], R14 ;  /* 0x000bb40e01007387 */ /* 0x0005e20000100800 */
[----:B0-----:R-:W-:-:S02]  /*4b00*/  VIADD R12, R12, 0xffffffb9 ;  /* 0xffffffb90c0c7836 */ /* 0x001fc40000000000 */
[----:B------:R-:W-:Y:S01]  /*4b10*/  IMAD R8, R6, 0x46, RZ ;  /* 0x0000004606087824 */ /* 0x000fe200078e02ff */
[----:B------:R-:W-:Y:S02]  /*4b20*/  PRMT R77, RZ, 0x7610, R77 ;  /* 0x00007610ff4d7816 */ /* 0x000fe4000000004d */
[----:B------:R-:W-:Y:S01]  /*4b30*/  PRMT R76, RZ, 0x7610, R76 ;  /* 0x00007610ff4c7816 */ /* 0x000fe2000000004c */
[----:B-1----:R-:W0:Y:S01]  /*4b40*/  LDC R13, c[0x0][0x3a0] ;  /* 0x0000e800ff0d7b82 */ /* 0x002e220000000800 */
[----:B--2---:R-:W-:-:S04]  /*4b50*/  @!P4 LOP3.LUT R14, R15, R14, RZ, 0x3c, !PT ;  /* 0x0000000e0f0ec212 */ /* 0x004fc800078e3cff */
[----:B------:R-:W-:-:S05]  /*4b60*/  @!P4 LOP3.LUT R15, R15, R14, RZ, 0x3c, !PT ;  /* 0x0000000e0f0fc212 */ /* 0x000fca00078e3cff */
[----:B------:R1:W2:Y:S01]  /*4b70*/  @!P4 LDG.E.U8 R80, desc[UR14][R14.64] ;  /* 0x0000000e0e50c981 */ /* 0x0002a2000c1e1100 */
[----:B------:R-:W-:Y:S02]  /*4b80*/  ISETP.GE.U32.AND P2, PT, R12, 0x7fffff3a, PT ;  /* 0x7fffff3a0c00780c */ /* 0x000fe40003f46070 */
[----:B------:R-:W-:Y:S01]  /*4b90*/  SHF.R.S32.HI R5, RZ, 0x1f, R8 ;  /* 0x0000001fff057819 */ /* 0x000fe20000011408 */
[----:B------:R-:W0:Y:S01]  /*4ba0*/  LDC R12, c[0x0][0x3a0] ;  /* 0x0000e800ff0c7b82 */ /* 0x000e220000000800 */
        /* <DEDUP_REMOVED lines=22> */
[----:B0-----:R-:W-:Y:S02]  /*4d10*/  VIADD R12, R12, 0xffffffba ;  /* 0xffffffba0c0c7836 */ /* 0x001fe40000000000 */
[----:B------:R-:W-:-:S03]  /*4d20*/  IMAD R8, R6, 0x45, RZ ;  /* 0x0000004506087824 */ /* 0x000fc600078e02ff */
[----:B------:R-:W-:Y:S02]  /*4d30*/  ISETP.GE.U32.AND P5, PT, R12, 0x7fffff3b, PT ;  /* 0x7fffff3b0c00780c */ /* 0x000fe40003fa6070 */
[----:B------:R-:W-:Y:S02]  /*4d40*/  SHF.R.S32.HI R5, RZ, 0x1f, R8 ;  /* 0x0000001fff057819 */ /* 0x000fe40000011408 */
[----:B------:R-:W-:-:S05]  /*4d50*/  IADD3 R93, P6, PT, R8, R0, RZ ;  /* 0x00000000085d7210 */ /* 0x000fca0007fde0ff */
[----:B-1----:R-:W-:Y:S02]  /*4d60*/  IMAD.MOV.U32 R15, RZ, RZ, R93 ;  /* 0x000000ffff0f7224 */ /* 0x002fe400078e005d */
[----:B------:R-:W-:-:S05]  /*4d70*/  IMAD.X R14, R5, 0x1, R2, P6 ;  /* 0x00000001050e7824 */ /* 0x000fca00030e0602 */
[-C--:B------:R-:W-:Y:S01]  /*4d80*/  @!P5 LOP3.LUT R15, R15, R14.reuse, RZ, 0x3c, !PT ;  /* 0x0000000e0f0fd212 */ /* 0x080fe200078e3cff */
[----:B--2---:R0:W-:Y:S04]  /*4d90*/  STL [R1+0xf1c], R78 ;  /* 0x000f1c4e01007387 */ /* 0x0041e80000100800 */
[----:B0-----:R-:W2:Y:S04]  /*4da0*/  LDL.LU R78, [R1+0x14e4] ;  /* 0x0014e400014e7983 */ /* 0x001ea80000300800 */
[----:B------:R-:W-:Y:S04]  /*4db0*/  STL [R1+0xb90], R93 ;  /* 0x000b905d01007387 */ /* 0x000fe80000100800 */
[----:B------:R0:W-:Y:S02]  /*4dc0*/  STL [R1+0xb8c], R14 ;  /* 0x000b8c0e01007387 */ /* 0x0001e40000100800 */
[----:B0-----:R-:W-:-:S04]  /*4dd0*/  @!P5 LOP3.LUT R14, R15, R14, RZ, 0x3c, !PT ;  /* 0x0000000e0f0ed212 */ /* 0x001fc800078e3cff */
[----:B------:R-:W-:-:S05]  /*4de0*/  @!P5 LOP3.LUT R15, R15, R14, RZ, 0x3c, !PT ;  /* 0x0000000e0f0fd212 */ /* 0x000fca00078e3cff */
[----:B------:R0:W2:Y:S01]  /*4df0*/  @!P5 LDG.E.U8 R77, desc[UR14][R14.64] ;  /* 0x0000000e0e4dd981 */ /* 0x0000a2000c1e1100 */
[----:B------:R-:W-:-:S05]  /*4e00*/  IADD3 R93, P6, PT, R8, R3, RZ ;  /* 0x00000003085d7210 */ /* 0x000fca0007fde0ff */
[----:B0-----:R-:W-:Y:S02]  /*4e10*/  IMAD.MOV.U32 R15, RZ, RZ, R93 ;  /* 0x000000ffff0f7224 */ /* 0x001fe400078e005d */
        /* <DEDUP_REMOVED lines=9> */
[----:B------:R-:W-:Y:S02]  /*4eb0*/  VIADD R12, R13, 0xffffffbb ;  /* 0xffffffbb0d0c7836 */ /* 0x000fe40000000000 */
[----:B------:R-:W-:-:S03]  /*4ec0*/  IMAD R8, R6, 0x44, RZ ;  /* 0x0000004406087824 */ /* 0x000fc600078e02ff */
[----:B------:R-:W-:Y:S02]  /*4ed0*/  ISETP.GE.U32.AND P4, PT, R12, 0x7fffff3c, PT ;  /* 0x7fffff3c0c00780c */ /* 0x000fe40003f86070 */
[----:B------:R-:W-:Y:S02]  /*4ee0*/  SHF.R.S32.HI R5, RZ, 0x1f, R8 ;  /* 0x0000001fff057819 */ /* 0x000fe40000011408 */
[----:B------:R-:W-:-:S05]  /*4ef0*/  IADD3 R93, P6, PT, R8, R0, RZ ;  /* 0x00000000085d7210 */ /* 0x000fca0007fde0ff */
[----:B0-----:R-:W-:Y:S02]  /*4f00*/  IMAD.MOV.U32 R15, RZ, RZ, R93 ;  /* 0x000000ffff0f7224 */ /* 0x001fe400078e005d */
[----:B------:R-:W-:-:S05]  /*4f10*/  IMAD.X R14, R5, 0x1, R2, P6 ;  /* 0x00000001050e7824 */ /* 0x000fca00030e0602 */
[-C--:B------:R-:W-:Y:S02]  /*4f20*/  @!P4 LOP3.LUT R15, R15, R14.reuse, RZ, 0x3c, !PT ;  /* 0x0000000e0f0fc212 */ /* 0x080fe400078e3cff */
[----:B------:R-:W-:Y:S01]  /*4f30*/  PRMT R75, RZ, 0x7610, R75 ;  /* 0x00007610ff4b7816 */ /* 0x000fe2000000004b */
        /* <DEDUP_REMOVED lines=104> */
[----:B------:R-:W-:-:S03]  /*55c0*/  IMAD.SHL.U32 R8, R6, 0x40, RZ ;  /* 0x0000004006087824 */ /* 0x000fc600078e00ff */
        /* <DEDUP_REMOVED lines=734> */
[----:B------:R-:W-:Y:S02]  /*83b0*/  PRMT R92, RZ, 0x7610, R92 ;  /* 0x00007610ff5c7816 */ /* 0x000fe4000000005c */
[----:B----4-:R-:W-:Y:S01]  /*83c0*/  PRMT R91, RZ, 0x7610, R91 ;  /* 0x00007610ff5b7816 */ /* 0x010fe2000000005b */
[----:B--2---:R0:W-:Y:S04]  /*83d0*/  STL [R1+0xee4], R7 ;  /* 0x000ee40701007387 */ /* 0x0041e80000100800 */
[----:B0-----:R-:W2:Y:S04]  /*83e0*/  LDL.LU R7, [R1+0x13ec] ;  /* 0x0013ec0001077983 */ /* 0x001ea80000300800 */
[----:B------:R-:W-:Y:S04]  /*83f0*/  STL [R1+0x9a0], R93 ;  /* 0x0009a05d01007387 */ /* 0x000fe80000100800 */
[----:B------:R0:W-:Y:S02]  /*8400*/  STL [R1+0x99c], R14 ;  /* 0x00099c0e01007387 */ /* 0x0001e40000100800 */
[----:B0-----:R-:W-:-:S04]  /*8410*/  @!P4 LOP3.LUT R14, R15, R14, RZ, 0x3c, !PT ;  /* 0x0000000e0f0ec212 */ /* 0x001fc800078e3cff */
[----:B------:R-:W-:Y:S02]  /*8420*/  @!P4 LOP3.LUT R15, R15, R14, RZ, 0x3c, !PT ;  /* 0x0000000e0f0fc212 */ /* 0x000fe400078e3cff */
[----:B------:R-:W-:-:S03]  /*8430*/  IADD3 R93, P6, PT, R8, R3, RZ ;  /* 0x00000003085d7210 */ /* 0x000fc60007fde0ff */
[----:B------:R0:W4:Y:S02]  /*8440*/  @!P4 LDG.E.U8 R92, desc[UR14][R14.64] ;  /* 0x0000000e0e5cc981 */ /* 0x000124000c1e1100 */
[----:B0-----:R-:W-:Y:S02]  /*8450*/  IMAD.X R15, R5, 0x1, R4, P6 ;  /* 0x00000001050f7824 */ /* 0x001fe400030e0604 */
[----:B------:R-:W-:-:S05]  /*8460*/  @!P4 IMAD.MOV.U32 R14, RZ, RZ, R93 ;  /* 0x000000ffff0ec224 */ /* 0x000fca00078e005d */
[----:B------:R0:W2:Y:S01]  /*8470*/  @!P4 LDG.E.U8 R91, desc[UR14][R14.64] ;  /* 0x0000000e0e5bc981 */ /* 0x0000a2000c1e1100 */
[----:B------:R-:W-:Y:S02]  /*8480*/  VIADD R12, R13, 0xffffffda ;  /* 0xffffffda0d0c7836 */ /* 0x000fe40000000000 */
[----:B------:R-:W-:Y:S01]  /*8490*/  IMAD R8, R6, 0x25, RZ ;  /* 0x0000002506087824 */ /* 0x000fe200078e02ff */
[----:B------:R-:W-:Y:S02]  /*84a0*/  STL [R1+0x9a8], R93 ;  /* 0x0009a85d01007387 */ /* 0x000fe40000100800 */
[----:B------:R-:W-:Y:S02]  /*84b0*/  ISETP.GE.U32.AND P2, PT, R12, 0x7fffff5b, PT ;  /* 0x7fffff5b0c00780c */ /* 0x000fe40003f46070 */
[----:B------:R-:W-:Y:S02]  /*84c0*/  SHF.R.S32.HI R5, RZ, 0x1f, R8 ;  /* 0x0000001fff057819 */ /* 0x000fe40000011408 */
[----:B------:R-:W-:-:S02]  /*84d0*/  PRMT R90, RZ, 0x7610, R90 ;  /* 0x00007610ff5a7816 */ /* 0x000fc4000000005a */
[----:B------:R-:W-:Y:S01]  /*84e0*/  PRMT R89, RZ, 0x7610, R89 ;  /* 0x00007610ff597816 */ /* 0x000fe20000000059 */
[----:B----4-:R1:W-:Y:S02]  /*84f0*/  STL [R1+0xee0], R92 ;  /* 0x000ee05c01007387 */ /* 0x0103e40000100800 */
[----:B-1----:R-:W-:Y:S02]  /*8500*/  IADD3 R92, P6, PT, R8, R0, RZ ;  /* 0x00000000085c7210 */ /* 0x002fe40007fde0ff */
[----:B------:R1:W-:Y:S03]  /*8510*/  STL [R1+0x9a4], R15 ;  /* 0x0009a40f01007387 */ /* 0x0003e60000100800 */
[----:B------:R-:W-:Y:S01]  /*8520*/  IMAD.X R93, R5, 0x1, R2, P6 ;  /* 0x00000001055d7824 */ /* 0x000fe200030e0602 */
[----:B------:R-:W-:Y:S01]  /*8530*/  STL [R1+0x990], R92 ;  /* 0x0009905c01007387 */ /* 0x000fe20000100800 */
[----:B0-----:R-:W-:-:S02]  /*8540*/  @!P2 IMAD.MOV.U32 R14, RZ, RZ, R92 ;  /* 0x000000ffff0ea224 */ /* 0x001fc400078e005c */
[----:B-1----:R-:W-:Y:S01]  /*8550*/  @!P2 IMAD.MOV.U32 R15, RZ, RZ, R93 ;  /* 0x000000ffff0fa224 */ /* 0x002fe200078e005d */
[----:B--2---:R0:W-:Y:S04]  /*8560*/  STL [R1+0xedc], R91 ;  /* 0x000edc5b01007387 */ /* 0x0041e80000100800 */
[----:B------:R1:W2:Y:S01]  /*8570*/  @!P2 LDG.E.U8 R90, desc[UR14][R14.64] ;  /* 0x0000000e0e5aa981 */ /* 0x0002a2000c1e1100 */
[----:B0-----:R-:W-:-:S05]  /*8580*/  IADD3 R91, P6, PT, R8, R3, RZ ;  /* 0x00000003085b7210 */ /* 0x001fca0007fde0ff */
[----:B------:R-:W-:Y:S02]  /*8590*/  IMAD.X R92, R5, 0x1, R4, P6 ;  /* 0x00000001055c7824 */ /* 0x000fe400030e0604 */
[----:B-1----:R-:W-:Y:S02]  /*85a0*/  @!P2 IMAD.MOV.U32 R14, RZ, RZ, R91 ;  /* 0x000000ffff0ea224 */ /* 0x002fe400078e005b */
[----:B------:R-:W-:-:S05]  /*85b0*/  @!P2 IMAD.MOV.U32 R15, RZ, RZ, R92 ;  /* 0x000000ffff0fa224 */ /* 0x000fca00078e005c */
[----:B------:R0:W4:Y:S01]  /*85c0*/  @!P2 LDG.E.U8 R89, desc[UR14][R14.64] ;  /* 0x0000000e0e59a981 */ /* 0x000122000c1e1100 */
[----:B------:R-:W-:Y:S02]  /*85d0*/  VIADD R12, R13, 0xffffffdb ;  /* 0xffffffdb0d0c7836 */ /* 0x000fe40000000000 */
[----:B------:R-:W-:Y:S01]  /*85e0*/  IMAD R8, R6, 0x24, RZ ;  /* 0x0000002406087824 */ /* 0x000fe200078e02ff */
[----:B------:R-:W-:Y:S02]  /*85f0*/  STL [R1+0x98c], R93 ;  /* 0x00098c5d01007387 */ /* 0x000fe40000100800 */
[----:B------:R-:W-:Y:S02]  /*8600*/  ISETP.GE.U32.AND P5, PT, R12, 0x7fffff5c, PT ;  /* 0x7fffff5c0c00780c */ /* 0x000fe40003fa6070 */
[----:B------:R-:W-:Y:S01]  /*8610*/  STL [R1+0x998], R91 ;  /* 0x0009985b01007387 */ /* 0x000fe20000100800 */
[----:B------:R-:W-:Y:S02]  /*8620*/  SHF.R.S32.HI R5, RZ, 0x1f, R8 ;  /* 0x0000001fff057819 */ /* 0x000fe40000011408 */
[----:B------:R-:W-:-:S02]  /*8630*/  PRMT R88, RZ, 0x7610, R88 ;  /* 0x00007610ff587816 */ /* 0x000fc40000000058 */
[----:B------:R-:W-:Y:S01]  /*8640*/  PRMT R87, RZ, 0x7610, R87 ;  /* 0x00007610ff577816 */ /* 0x000fe20000000057 */
[----:B--2---:R1:W-:Y:S02]  /*8650*/  STL [R1+0x2ac], R90 ;  /* 0x0002ac5a01007387 */ /* 0x0043e40000100800 */
[----:B-1----:R-:W-:Y:S02]  /*8660*/  IADD3 R90, P6, PT, R8, R0, RZ ;  /* 0x00000000085a7210 */ /* 0x002fe40007fde0ff */
[----:B------:R-:W-:Y:S03]  /*8670*/  STL [R1+0x994], R92 ;  /* 0x0009945c01007387 */ /* 0x000fe60000100800 */
[----:B------:R-:W-:Y:S01]  /*8680*/  IMAD.X R91, R5, 0x1, R2, P6 ;  /* 0x00000001055b7824 */ /* 0x000fe200030e0602 */
[----:B------:R-:W-:Y:S01]  /*8690*/  STL [R1+0x980], R90 ;  /* 0x0009805a01007387 */ /* 0x000fe20000100800 */
[----:B0-----:R-:W-:-:S02]  /*86a0*/  @!P5 IMAD.MOV.U32 R14, RZ, RZ, R90 ;  /* 0x000000ffff0ed224 */ /* 0x001fc400078e005a */
[----:B------:R-:W-:Y:S01]  /*86b0*/  @!P5 IMAD.MOV.U32 R15, RZ, RZ, R91 ;  /* 0x000000ffff0fd224 */ /* 0x000fe200078e005b */
[----:B----4-:R0:W-:Y:S04]  /*86c0*/  STL [R1+0x2a8], R89 ;  /* 0x0002a85901007387 */ /* 0x0101e80000100800 */
        /* <DEDUP_REMOVED lines=56> */
[----:B---3--:R-:W-:-:S02]  /*8a50*/  PRMT R82, RZ, 0x7610, R82 ;  /* 0x00007610ff527816 */ /* 0x008fc40000000052 */
        /* <DEDUP_REMOVED lines=14> */
[----:B------:R0:W3:Y:S01]  /*8b40*/  @!P5 LDG.E.U8 R81, desc[UR14][R14.64] ;  /* 0x0000000e0e51d981 */ /* 0x0000e2000c1e1100 */
[----:B------:R-:W-:Y:S02]  /*8b50*/  VIADD R12, R13, 0xffffffdf ;  /* 0xffffffdf0d0c7836 */ /* 0x000fe40000000000 */
[----:B------:R-:W-:Y:S01]  /*8b60*/  IMAD.SHL.U32 R8, R6, 0x20, RZ ;  /* 0x0000002006087824 */ /* 0x000fe200078e00ff */
        /* <DEDUP_REMOVED lines=13> */
[----:B---3--:R0:W-:Y:S04]  /*8c40*/  STL [R1+0x18c], R81 ;  /* 0x00018c5101007387 */ /* 0x0081e80000100800 */
[----:B------:R1:W2:Y:S01]  /*8c50*/  @!P4 LDG.E.U8 R80, desc[UR14][R14.64] ;  /* 0x0000000e0e50c981 */ /* 0x0002a2000c1e1100 */
[----:B0-----:R-:W-:-:S05]  /*8c60*/  IADD3 R81, P6, PT, R8, R3, RZ ;  /* 0x0000000308517210 */ /* 0x001fca0007fde0ff */
[----:B------:R-:W-:Y:S02]  /*8c70*/  IMAD.X R82, R5, 0x1, R4, P6 ;  /* 0x0000000105527824 */ /* 0x000fe400030e0604 */
[----:B-1----:R-:W-:Y:S02]  /*8c80*/  @!P4 IMAD.MOV.U32 R14, RZ, RZ, R81 ;  /* 0x000000ffff0ec224 */ /* 0x002fe400078e0051 */
[----:B------:R-:W-:-:S05]  /*8c90*/  @!P4 IMAD.MOV.U32 R15, RZ, RZ, R82 ;  /* 0x000000ffff0fc224 */ /* 0x000fca00078e0052 */
[----:B------:R0:W3:Y:S01]  /*8ca0*/  @!P4 LDG.E.U8 R79, desc[UR14][R14.64] ;  /* 0x0000000e0e4fc981 */ /* 0x0000e2000c1e1100 */
        /* <DEDUP_REMOVED lines=577> */
[----:B------:R-:W-:-:S03]  /*b0c0*/  SHF.R.S32.HI R5, RZ, 0x1f, R8 ;  /* 0x0000001fff057819 */ /* 0x000fc60000011408 */
[----:B------:R-:W-:Y:S01]  /*b0d0*/  STL [R1+0x324], R30 ;  /* 0x0003241e01007387 */ /* 0x000fe20000100800 */
[----:B------:R-:W-:Y:S02]  /*b0e0*/  PRMT R25, RZ, 0x7610, R25 ;  /* 0x00007610ff197816 */ /* 0x000fe40000000019 */
[----:B------:R-:W-:Y:S01]  /*b0f0*/  PRMT R20, RZ, 0x7610, R20 ;  /* 0x00007610ff147816 */ /* 0x000fe20000000014 */
[----:B--2---:R1:W-:Y:S02]  /*b100*/  STL [R1+0x200], R29 ;  /* 0x0002001d01007387 */ /* 0x0043e40000100800 */
[----:B-1----:R-:W-:-:S05]  /*b110*/  IADD3 R29, P5, PT, R8, R0, RZ ;  /* 0x00000000081d7210 */ /* 0x002fca0007fbe0ff */
[----:B------:R-:W-:Y:S01]  /*b120*/  IMAD.X R30, R5, 0x1, R2, P5 ;  /* 0x00000001051e7824 */ /* 0x000fe200028e0602 */
[----:B------:R-:W-:Y:S01]  /*b130*/  STL [R1+0x310], R29 ;  /* 0x0003101d01007387 */ /* 0x000fe20000100800 */
[----:B0-----:R-:W-:Y:S02]  /*b140*/  @!P4 IMAD.MOV.U32 R14, RZ, RZ, R29 ;  /* 0x000000ffff0ec224 */ /* 0x001fe400078e001d */
        /* <DEDUP_REMOVED lines=18> */
[C---:B-1----:R-:W-:Y:S02]  /*b270*/  IADD3 R25, P5, PT, R8.reuse, R0, RZ ;  /* 0x0000000008197210 */ /* 0x042fe40007fbe0ff */
[----:B------:R-:W-:-:S03]  /*b280*/  IADD3 R8, P4, PT, R8, R3, RZ ;  /* 0x0000000308087210 */ /* 0x000fc60007f9e0ff */
[C---:B------:R-:W-:Y:S01]  /*b290*/  IMAD.X R26, R5.reuse, 0x1, R2, P5 ;  /* 0x00000001051a7824 */ /* 0x040fe200028e0602 */
[----:B------:R-:W-:Y:S01]  /*b2a0*/  STL [R1+0x300], R25 ;  /* 0x0003001901007387 */ /* 0x000fe20000100800 */
[----:B0-----:R-:W-:Y:S02]  /*b2b0*/  @!P2 IMAD.MOV.U32 R14, RZ, RZ, R25 ;  /* 0x000000ffff0ea224 */ /* 0x001fe400078e0019 */
[----:B------:R-:W-:Y:S01]  /*b2c0*/  @!P2 IMAD.MOV.U32 R15, RZ, RZ, R26 ;  /* 0x000000ffff0fa224 */ /* 0x000fe200078e001a */
[----:B------:R-:W-:Y:S04]  /*b2d0*/  STL [R1+0x308], R8 ;  /* 0x0003080801007387 */ /* 0x000fe80000100800 */
[----:B------:R-:W-:Y:S04]  /*b2e0*/  STL [R1+0x2fc], R26 ;  /* 0x0002fc1a01007387 */ /* 0x000fe80000100800 */
[----:B---3--:R0:W-:Y:S04]  /*b2f0*/  STL [R1+0x1ec], R20 ;  /* 0x0001ec1401007387 */ /* 0x0081e80000100800 */
[----:B------:R1:W2:Y:S01]  /*b300*/  @!P2 LDG.E.U8 R21, desc[UR14][R14.64] ;  /* 0x0000000e0e15a981 */ /* 0x0002a2000c1e1100 */
[----:B0-----:R-:W-:-:S02]  /*b310*/  IMAD.X R20, R5, 0x1, R4, P4 ;  /* 0x0000000105147824 */ /* 0x001fc400020e0604 */
[----:B-1----:R-:W-:Y:S02]  /*b320*/  @!P2 IMAD.MOV.U32 R14, RZ, RZ, R8 ;  /* 0x000000ffff0ea224 */ /* 0x002fe400078e0008 */
[----:B------:R-:W-:-:S05]  /*b330*/  @!P2 IMAD.MOV.U32 R15, RZ, RZ, R20 ;  /* 0x000000ffff0fa224 */ /* 0x000fca00078e0014 */
[----:B------:R-:W3:Y:S01]  /*b340*/  @!P2 LDG.E.U8 R19, desc[UR14][R14.64] ;  /* 0x0000000e0e13a981 */ /* 0x000ee2000c1e1100 */
[----:B------:R-:W-:-:S05]  /*b350*/  VIADD R12, R13, 0xfffffffc ;  /* 0xfffffffc0d0c7836 */ /* 0x000fca0000000000 */
[----:B------:R-:W-:Y:S01]  /*b360*/  ISETP.GE.U32.AND P6, PT, R12, 0x7fffff7d, PT ;  /* 0x7fffff7d0c00780c */ /* 0x000fe20003fc6070 */
[----:B------:R-:W-:-:S05]  /*b370*/  VIADD R12, R13, 0xfffffffd ;  /* 0xfffffffd0d0c7836 */ /* 0x000fca0000000000 */
[----:B------:R-:W-:Y:S01]  /*b380*/  ISETP.GE.U32.AND P5, PT, R12, 0x7fffff7e, PT ;  /* 0x7fffff7e0c00780c */ /* 0x000fe20003fa6070 */
[----:B------:R-:W-:Y:S01]  /*b390*/  IMAD R12, R6, 0x3, RZ ;  /* 0x00000003060c7824 */ /* 0x000fe200078e02ff */
[----:B------:R0:W-:Y:S04]  /*b3a0*/  STL [R1+0x304], R20 ;  /* 0x0003041401007387 */ /* 0x0001e80000100800 */
[----:B------:R-:W-:Y:S02]  /*b3b0*/  SHF.R.S32.HI R8, RZ, 0x1f, R12 ;  /* 0x0000001fff087819 */ /* 0x000fe4000001140c */
[----:B0-----:R-:W-:Y:S02]  /*b3c0*/  IADD3 R20, P2, PT, R12, R0, RZ ;  /* 0x000000000c147210 */ /* 0x001fe40007f5e0ff */
[----:B------:R-:W-:Y:S01]  /*b3d0*/  PRMT R27, RZ, 0x7610, R27 ;  /* 0x00007610ff1b7816 */ /* 0x000fe2000000001b */
[----:B---3--:R-:W-:Y:S04]  /*b3e0*/  STL [R1+0x1e4], R19 ;  /* 0x0001e41301007387 */ /* 0x008fe80000100800 */
[----:B------:R-:W-:Y:S04]  /*b3f0*/  STL [R1+0x2f0], R20 ;  /* 0x0002f01401007387 */ /* 0x000fe80000100800 */
[----:B--2---:R0:W-:Y:S02]  /*b400*/  STL [R1+0x1e8], R21 ;  /* 0x0001e81501007387 */ /* 0x0041e40000100800 */
[----:B0-----:R-:W-:Y:S01]  /*b410*/  IMAD.X R21, R8, 0x1, R2, P2 ;  /* 0x0000000108157824 */ /* 0x001fe200010e0602 */
[----:B------:R-:W-:-:S02]  /*b420*/  IADD3 R25, P2, PT, R12, R3, RZ ;  /* 0x000000030c197210 */ /* 0x000fc40007f5e0ff */
[----:B------:R-:W-:Y:S02]  /*b430*/  PRMT R12, RZ, 0x7610, R12 ;  /* 0x00007610ff0c7816 */ /* 0x000fe4000000000c */
[----:B------:R0:W2:Y:S01]  /*b440*/  @!P6 LDG.E.U8 R27, desc[UR14][R20.64] ;  /* 0x0000000e141be981 */ /* 0x0000a2000c1e1100 */
[----:B------:R-:W-:-:S03]  /*b450*/  IMAD.X R26, R8, 0x1, R4, P2 ;  /* 0x00000001081a7824 */ /* 0x000fc600010e0604 */
[----:B------:R1:W-:Y:S01]  /*b460*/  STL [R1+0x2ec], R21 ;  /* 0x0002ec1501007387 */ /* 0x0003e20000100800 */
[----:B0-----:R-:W-:Y:S02]  /*b470*/  @!P6 IMAD.MOV.U32 R20, RZ, RZ, R25 ;  /* 0x000000ffff14e224 */ /* 0x001fe400078e0019 */
[----:B-1----:R-:W-:-:S05]  /*b480*/  @!P6 IMAD.MOV.U32 R21, RZ, RZ, R26 ;  /* 0x000000ffff15e224 */ /* 0x002fca00078e001a */
[----:B------:R0:W3:Y:S01]  /*b490*/  @!P6 LDG.E.U8 R12, desc[UR14][R20.64] ;  /* 0x0000000e140ce981 */ /* 0x0000e2000c1e1100 */
[----:B------:R-:W-:-:S05]  /*b4a0*/  VIADD R19, R13, 0xffffffff ;  /* 0xffffffff0d137836 */ /* 0x000fca0000000000 */
[----:B------:R-:W-:Y:S01]  /*b4b0*/  ISETP.GE.U32.AND P2, PT, R19, 0x7fffff80, PT ;  /* 0x7fffff801300780c */ /* 0x000fe20003f46070 */
[----:B------:R-:W-:Y:S01]  /*b4c0*/  IMAD.SHL.U32 R19, R6, 0x2, RZ ;  /* 0x0000000206137824 */ /* 0x000fe200078e00ff */
[----:B------:R1:W-:Y:S01]  /*b4d0*/  STL [R1+0x2f8], R25 ;  /* 0x0002f81901007387 */ /* 0x0003e20000100800 */
[----:B------:R-:W-:-:S03]  /*b4e0*/  PRMT R22, RZ, 0x7610, R22 ;  /* 0x00007610ff167816 */ /* 0x000fc60000000016 */
[----:B------:R-:W-:Y:S01]  /*b4f0*/  STL [R1+0x2f4], R26 ;  /* 0x0002f41a01007387 */ /* 0x000fe20000100800 */
[----:B-1----:R-:W-:-:S06]  /*b500*/  IADD3 R25, P6, PT, R19, R0, RZ ;  /* 0x0000000013197210 */ /* 0x002fcc0007fde0ff */
[----:B0-----:R-:W-:Y:S02]  /*b510*/  @!P2 IMAD.MOV.U32 R20, RZ, RZ, R0 ;  /* 0x000000ffff14a224 */ /* 0x001fe400078e0000 */
[----:B------:R-:W-:Y:S01]  /*b520*/  @!P2 IMAD.MOV.U32 R21, RZ, RZ, R2 ;  /* 0x000000ffff15a224 */ /* 0x000fe200078e0002 */
[----:B------:R-:W-:-:S04]  /*b530*/  PRMT R23, RZ, 0x7610, R23 ;  /* 0x00007610ff177816 */ /* 0x000fc80000000017 */
[----:B------:R0:W4:Y:S02]  /*b540*/  @!P2 LDG.E.U8 R22, desc[UR14][R20.64] ;  /* 0x0000000e1416a981 */ /* 0x000124000c1e1100 */
[----:B0-----:R-:W-:Y:S02]  /*b550*/  @!P5 IMAD.MOV.U32 R20, RZ, RZ, R25 ;  /* 0x000000ffff14d224 */ /* 0x001fe400078e0019 */
[----:B---3--:R0:W-:Y:S02]  /*b560*/  STL [R1+0x1d8], R12 ;  /* 0x0001d80c01007387 */ /* 0x0081e40000100800 */
[----:B0-----:R-:W-:-:S05]  /*b570*/  SHF.R.S32.HI R12, RZ, 0x1f, R19 ;  /* 0x0000001fff0c7819 */ /* 0x001fca0000011413 */
[----:B------:R-:W-:-:S04]  /*b580*/  IMAD.X R26, R12, 0x1, R2, P6 ;  /* 0x000000010c1a7824 */ /* 0x000fc800030e0602 */
[----:B------:R-:W-:-:S05]  /*b590*/  @!P5 IMAD.MOV.U32 R21, RZ, RZ, R26 ;  /* 0x000000ffff15d224 */ /* 0x000fca00078e001a */
[----:B------:R0:W3:Y:S04]  /*b5a0*/  @!P5 LDG.E.U8 R23, desc[UR14][R20.64] ;  /* 0x0000000e1417d981 */ /* 0x0000e8000c1e1100 */
[----:B------:R-:W-:Y:S04]  /*b5b0*/  STL [R1+0x2e0], R25 ;  /* 0x0002e01901007387 */ /* 0x000fe80000100800 */
[----:B------:R-:W-:Y:S04]  /*b5c0*/  STL [R1+0x2dc], R26 ;  /* 0x0002dc1a01007387 */ /* 0x000fe80000100800 */
[----:B----4-:R1:W-:Y:S02]  /*b5d0*/  STL [R1+0x140], R22 ;  /* 0x0001401601007387 */ /* 0x0103e40000100800 */
[----:B-1----:R-:W-:-:S05]  /*b5e0*/  IADD3 R22, P6, PT, R19, R3, RZ ;  /* 0x0000000313167210 */ /* 0x002fca0007fde0ff */
[----:B------:R-:W-:Y:S01]  /*b5f0*/  STL [R1+0x2e8], R22 ;  /* 0x0002e81601007387 */ /* 0x000fe20000100800 */
[----:B------:R-:W-:Y:S01]  /*b600*/  PRMT R19, RZ, 0x7610, R19 ;  /* 0x00007610ff137816 */ /* 0x000fe20000000013 */
[----:B0-----:R-:W-:Y:S01]  /*b610*/  @!P5 IMAD.MOV.U32 R20, RZ, RZ, R22 ;  /* 0x000000ffff14d224 */ /* 0x001fe200078e0016 */
[----:B------:R-:W-:Y:S01]  /*b620*/  PRMT R24, RZ, 0x7610, R24 ;  /* 0x00007610ff187816 */ /* 0x000fe20000000018 */
[----:B---3--:R0:W-:Y:S02]  /*b630*/  STL [R1+0x1d4], R23 ;  /* 0x0001d41701007387 */ /* 0x0081e40000100800 */
[----:B0-----:R-:W-:-:S04]  /*b640*/  IMAD.X R23, R12, 0x1, R4, P6 ;  /* 0x000000010c177824 */ /* 0x001fc800030e0604 */
[----:B------:R-:W-:-:S05]  /*b650*/  @!P5 IMAD.MOV.U32 R21, RZ, RZ, R23 ;  /* 0x000000ffff15d224 */ /* 0x000fca00078e0017 */
[----:B------:R0:W3:Y:S02]  /*b660*/  @!P5 LDG.E.U8 R19, desc[UR14][R20.64] ;  /* 0x0000000e1413d981 */ /* 0x0000e4000c1e1100 */
[----:B0-----:R-:W-:Y:S02]  /*b670*/  @!P2 IMAD.MOV.U32 R20, RZ, RZ, R3 ;  /* 0x000000ffff14a224 */ /* 0x001fe400078e0003 */
[----:B------:R-:W-:-:S05]  /*b680*/  @!P2 IMAD.MOV.U32 R21, RZ, RZ, R4 ;  /* 0x000000ffff15a224 */ /* 0x000fca00078e0004 */
[----:B------:R0:W4:Y:S01]  /*b690*/  @!P2 LDG.E.U8 R24, desc[UR14][R20.64] ;  /* 0x0000000e1418a981 */ /* 0x000122000c1e1100 */
[C---:B------:R-:W-:Y:S02]  /*b6a0*/  ISETP.GT.U32.AND P6, PT, R9.reuse, R18, PT ;  /* 0x000000120900720c */ /* 0x040fe40003fc4070 */
[----:B------:R-:W-:Y:S01]  /*b6b0*/  ISETP.GT.U32.AND P5, PT, R9, R17, PT ;  /* 0x000000110900720c */ /* 0x000fe20003fa4070 */
[----:B------:R-:W-:Y:S01]  /*b6c0*/  VIADD R5, R11, 0x3 ;  /* 0x000000030b057836 */ /* 0x000fe20000000000 */
[----:B------:R-:W-:Y:S01]  /*b6d0*/  ISETP.GT.U32.AND P2, PT, R9, R16, PT ;  /* 0x000000100900720c */ /* 0x000fe20003f44070 */
[----:B------:R-:W-:-:S03]  /*b6e0*/  VIADD R29, R11, 0x4 ;  /* 0x000000040b1d7836 */ /* 0x000fc60000000000 */
[----:B------:R-:W-:-:S05]  /*b6f0*/  IABS R15, R5 ;  /* 0x00000005000f7213 */ /* 0x000fca0000000000 */
[--C-:B------:R-:W-:Y:S01]  /*b700*/  @!P6 IMAD.IADD R18, R18, 0x1, -R9.reuse ;  /* 0x000000011212e824 */ /* 0x100fe200078e0a09 */
[----:B------:R-:W-:Y:S01]  /*b710*/  IABS R14, R29 ;  /* 0x0000001d000e7213 */ /* 0x000fe20000000000 */
[----:B------:R-:W-:Y:S02]  /*b720*/  @!P5 IMAD.IADD R17, R17, 0x1, -R9 ;  /* 0x000000011111d824 */ /* 0x000fe400078e0a09 */
[C---:B------:R-:W-:Y:S01]  /*b730*/  IMAD.HI.U32 R8, R10.reuse, R15, RZ ;  /* 0x0000000f0a087227 */ /* 0x040fe200078e00ff */
[----:B------:R-:W-:Y:S02]  /*b740*/  ISETP.GT.U32.AND P6, PT, R9, R18, PT ;  /* 0x000000120900720c */ /* 0x000fe40003fc4070 */
[----:B------:R-:W-:Y:S01]  /*b750*/  ISETP.GE.AND P4, PT, R5, RZ, PT ;  /* 0x000000ff0500720c */ /* 0x000fe20003f86270 */
[----:B------:R-:W-:Y:S01]  /*b760*/  IMAD.HI.U32 R5, R10, R14, RZ ;  /* 0x0000000e0a057227 */ /* 0x000fe200078e00ff */
[----:B------:R-:W-:-:S03]  /*b770*/  ISETP.GT.U32.AND P5, PT, R9, R17, PT ;  /* 0x000000110900720c */ /* 0x000fc60003fa4070 */
[----:B------:R-:W-:Y:S02]  /*b780*/  IMAD.MOV R8, RZ, RZ, -R8 ;  /* 0x000000ffff087224 */ /* 0x000fe400078e0a08 */
[----:B------:R-:W-:Y:S01]  /*b790*/  VIADD R28, R11, 0x6 ;  /* 0x000000060b1c7836 */ /* 0x000fe20000000000 */
[----:B--2---:R1:W-:Y:S01]  /*b7a0*/  STL [R1+0x1dc], R27 ;  /* 0x0001dc1b01007387 */ /* 0x0043e20000100800 */
[----:B------:R-:W-:Y:S02]  /*b7b0*/  IMAD.MOV R5, RZ, RZ, -R5 ;  /* 0x000000ffff057224 */ /* 0x000fe400078e0a05 */
[----:B------:R-:W-:Y:S01]  /*b7c0*/  IMAD R15, R9, R8, R15 ;  /* 0x00000008090f7224 */ /* 0x000fe200078e020f */
[----:B------:R-:W-:Y:S01]  /*b7d0*/  IABS R8, R28 ;  /* 0x0000001c00087213 */ /* 0x000fe20000000000 */
[----:B------:R-:W-:Y:S02]  /*b7e0*/  @!P2 IMAD.IADD R16, R16, 0x1, -R9 ;  /* 0x000000011010a824 */ /* 0x000fe400078e0a09 */
[----:B-1----:R-:W-:-:S03]  /*b7f0*/  VIADD R27, R11, 0x8 ;  /* 0x000000080b1b7836 */ /* 0x002fc60000000000 */
[C---:B------:R-:W-:Y:S01]  /*b800*/  ISETP.GT.U32.AND P2, PT, R9.reuse, R16, PT ;  /* 0x000000100900720c */ /* 0x040fe20003f44070 */
[----:B------:R-:W-:Y:S02]  /*b810*/  IMAD R14, R9, R5, R14 ;  /* 0x00000005090e7224 */ /* 0x000fe400078e020e */
[--C-:B------:R-:W-:Y:S01]  /*b820*/  @!P6 IMAD.IADD R18, R18, 0x1, -R9.reuse ;  /* 0x000000011212e824 */ /* 0x100fe200078e0a09 */
[----:B------:R-:W-:Y:S01]  /*b830*/  IABS R5, R27 ;  /* 0x0000001b00057213 */ /* 0x000fe20000000000 */
[C---:B------:R-:W-:Y:S01]  /*b840*/  IMAD.HI.U32 R22, R10.reuse, R8, RZ ;  /* 0x000000080a167227 */ /* 0x040fe200078e00ff */
[C---:B------:R-:W-:Y:S01]  /*b850*/  ISETP.GE.AND P6, PT, R11.reuse, RZ, PT ;  /* 0x000000ff0b00720c */ /* 0x040fe20003fc6270 */
[----:B------:R1:W-:Y:S02]  /*b860*/  STL [R1+0x2e4], R23 ;  /* 0x0002e41701007387 */ /* 0x0003e40000100800 */
[----:B------:R-:W-:Y:S02]  /*b870*/  VIADD R26, R11, 0x5 ;  /* 0x000000050b1a7836 */ /* 0x000fe40000000000 */
[----:B------:R-:W-:Y:S01]  /*b880*/  @!P5 IMAD.IADD R17, R17, 0x1, -R9 ;  /* 0x000000011111d824 */ /* 0x000fe200078e0a09 */
[----:B------:R-:W-:Y:S01]  /*b890*/  ISETP.GT.U32.AND P5, PT, R9, R15, PT ;  /* 0x0000000f0900720c */ /* 0x000fe20003fa4070 */
[----:B0-----:R-:W-:Y:S01]  /*b8a0*/  IMAD.MOV R20, RZ, RZ, -R22 ;  /* 0x000000ffff147224 */ /* 0x001fe200078e0a16 */
[----:B------:R-:W-:Y:S01]  /*b8b0*/  IABS R12, R26 ;  /* 0x0000001a000c7213 */ /* 0x000fe20000000000 */
[----:B-1----:R-:W-:-:S04]  /*b8c0*/  IMAD.HI.U32 R23, R10, R5, RZ ;  /* 0x000000050a177227 */ /* 0x002fc800078e00ff */
[----:B------:R-:W-:Y:S02]  /*b8d0*/  IMAD.MOV R21, RZ, RZ, -R23 ;  /* 0x000000ffff157224 */ /* 0x000fe400078e0a17 */
[C---:B------:R-:W-:Y:S02]  /*b8e0*/  IMAD R8, R9.reuse, R20, R8 ;  /* 0x0000001409087224 */ /* 0x040fe400078e0208 */
[----:B------:R-:W-:Y:S02]  /*b8f0*/  IMAD.MOV.U32 R31, RZ, RZ, R18 ;  /* 0x000000ffff1f7224 */ /* 0x000fe400078e0012 */
[C---:B------:R-:W-:Y:S02]  /*b900*/  IMAD R5, R9.reuse, R21, R5 ;  /* 0x0000001509057224 */ /* 0x040fe400078e0205 */
[----:B------:R-:W-:Y:S01]  /*b910*/  @!P6 IMAD.MOV R31, RZ, RZ, -R31 ;  /* 0x000000ffff1fe224 */ /* 0x000fe200078e0a1f */
[C---:B------:R-:W-:Y:S01]  /*b920*/  ISETP.GT.U32.AND P6, PT, R9.reuse, R14, PT ;  /* 0x0000000e0900720c */ /* 0x040fe20003fc4070 */
[--C-:B------:R-:W-:Y:S01]  /*b930*/  @!P2 IMAD.IADD R16, R16, 0x1, -R9.reuse ;  /* 0x000000011010a824 */ /* 0x100fe200078e0a09 */
[----:B------:R-:W-:Y:S01]  /*b940*/  ISETP.GT.U32.AND P2, PT, R9, R8, PT ;  /* 0x000000080900720c */ /* 0x000fe20003f44070 */
[----:B------:R-:W-:Y:S01]  /*b950*/  @!P5 IMAD.IADD R15, R15, 0x1, -R9 ;  /* 0x000000010f0fd824 */ /* 0x000fe200078e0a09 */
[----:B------:R-:W-:Y:S01]  /*b960*/  ISETP.GT.U32.AND P5, PT, R9, R5, PT ;  /* 0x000000050900720c */ /* 0x000fe20003fa4070 */
[----:B------:R-:W-:-:S02]  /*b970*/  VIADD R25, R11, 0x9 ;  /* 0x000000090b197836 */ /* 0x000fc40000000000 */
[----:B------:R-:W-:Y:S02]  /*b980*/  IMAD.MOV.U32 R30, RZ, RZ, R17 ;  /* 0x000000ffff1e7224 */ /* 0x000fe400078e0011 */
[----:B------:R-:W-:Y:S02]  /*b990*/  VIADD R23, R11, 0xb ;  /* 0x0000000b0b177836 */ /* 0x000fe40000000000 */
[----:B------:R-:W-:Y:S02]  /*b9a0*/  @!P3 IMAD.MOV R30, RZ, RZ, -R30 ;  /* 0x000000ffff1eb224 */ /* 0x000fe400078e0a1e */
[--C-:B------:R-:W-:Y:S01]  /*b9b0*/  @!P6 IMAD.IADD R14, R14, 0x1, -R9.reuse ;  /* 0x000000010e0ee824 */ /* 0x100fe200078e0a09 */
[----:B------:R-:W-:Y:S01]  /*b9c0*/  IABS R20, R23 ;  /* 0x0000001700147213 */ /* 0x000fe20000000000 */
[--C-:B------:R-:W-:Y:S01]  /*b9d0*/  @!P2 IMAD.IADD R8, R8, 0x1, -R9.reuse ;  /* 0x000000010808a824 */ /* 0x100fe200078e0a09 */
[----:B------:R-:W-:Y:S01]  /*b9e0*/  ISETP.GT.U32.AND P6, PT, R9, R15, PT ;  /* 0x0000000f0900720c */ /* 0x000fe20003fc4070 */
[----:B------:R-:W-:-:S03]  /*b9f0*/  @!P5 IMAD.IADD R5, R5, 0x1, -R9 ;  /* 0x000000010505d824 */ /* 0x000fc600078e0a09 */
[----:B------:R-:W-:-:S09]  /*ba00*/  ISETP.GT.U32.AND P5, PT, R9, R8, PT ;  /* 0x000000080900720c */ /* 0x000fd20003fa4070 */
[----:B------:R-:W-:-:S04]  /*ba10*/  @!P6 IMAD.IADD R15, R15, 0x1, -R9 ;  /* 0x000000010f0fe824 */ /* 0x000fc800078e0a09 */
[----:B------:R-:W-:Y:S02]  /*ba20*/  @!P5 IMAD.IADD R8, R8, 0x1, -R9 ;  /* 0x000000010808d824 */ /* 0x000fe400078e0a09 */
[----:B------:R-:W-:Y:S02]  /*ba30*/  VIADD R22, R11, 0xc ;  /* 0x0000000c0b167836 */ /* 0x000fe40000000000 */
[----:B------:R-:W-:-:S04]  /*ba40*/  IMAD.MOV.U32 R33, RZ, RZ, R15 ;  /* 0x000000ffff217224 */ /* 0x000fc800078e000f */
[----:B------:R-:W-:Y:S01]  /*ba50*/  @!P4 IMAD.MOV R33, RZ, RZ, -R33 ;  /* 0x000000ffff21c224 */ /* 0x000fe200078e0a21 */
[----:B---3--:R0:W-:Y:S02]  /*ba60*/  STL [R1+0x1d0], R19 ;  /* 0x0001d01301007387 */ /* 0x0081e40000100800 */
[----:B0-----:R-:W-:-:S04]  /*ba70*/  IMAD.HI.U32 R19, R10, R12, RZ ;  /* 0x0000000c0a137227 */ /* 0x001fc800078e00ff */
[----:B------:R-:W-:-:S04]  /*ba80*/  IMAD.MOV R19, RZ, RZ, -R19 ;  /* 0x000000ffff137224 */ /* 0x000fc800078e0a13 */
[----:B------:R-:W-:Y:S01]  /*ba90*/  IMAD R12, R9, R19, R12 ;  /* 0x00000013090c7224 */ /* 0x000fe200078e020c */
[----:B------:R-:W-:-:S04]  /*baa0*/  IABS R19, R25 ;  /* 0x0000001900137213 */ /* 0x000fc80000000000 */
[----:B------:R-:W-:Y:S01]  /*bab0*/  ISETP.GT.U32.AND P3, PT, R9, R12, PT ;  /* 0x0000000c0900720c */ /* 0x000fe20003f64070 */
[----:B----4-:R0:W-:Y:S01]  /*bac0*/  STL [R1+0x130], R24 ;  /* 0x0001301801007387 */ /* 0x0101e20000100800 */
[----:B------:R-:W-:-:S03]  /*bad0*/  IMAD.HI.U32 R18, R10, R19, RZ ;  /* 0x000000130a127227 */ /* 0x000fc600078e00ff */
[----:B------:R1:W-:Y:S01]  /*bae0*/  STL [R1+0x118], R31 ;  /* 0x0001181f01007387 */ /* 0x0003e20000100800 */
[----:B------:R-:W-:-:S03]  /*baf0*/  IMAD.MOV R18, RZ, RZ, -R18 ;  /* 0x000000ffff127224 */ /* 0x000fc600078e0a12 */
[----:B------:R2:W-:Y:S01]  /*bb00*/  STL [R1+0x10c], R30 ;  /* 0x00010c1e01007387 */ /* 0x0005e20000100800 */
[----:B0-----:R-:W-:Y:S02]  /*bb10*/  VIADD R24, R11, 0xa ;  /* 0x0000000a0b187836 */ /* 0x001fe40000000000 */
[----:B------:R-:W-:Y:S02]  /*bb20*/  IMAD R18, R9, R18, R19 ;  /* 0x0000001209127224 */ /* 0x000fe400078e0213 */
[----:B-1----:R-:W-:Y:S01]  /*bb30*/  IMAD.MOV.U32 R31, RZ, RZ, R16 ;  /* 0x000000ffff1f7224 */ /* 0x002fe200078e0010 */
[----:B------:R-:W-:Y:S01]  /*bb40*/  IABS R21, R24 ;  /* 0x0000001800157213 */ /* 0x000fe20000000000 */
[----:B--2---:R-:W-:-:S04]  /*bb50*/  IMAD.HI.U32 R30, R10, R20, RZ ;  /* 0x000000140a1e7227 */ /* 0x004fc800078e00ff */
[----:B------:R-:W-:Y:S02]  /*bb60*/  IMAD.MOV R30, RZ, RZ, -R30 ;  /* 0x000000ffff1e7224 */ /* 0x000fe400078e0a1e */
[----:B------:R-:W-:Y:S01]  /*bb70*/  @!P3 IMAD.IADD R12, R12, 0x1, -R9 ;  /* 0x000000010c0cb824 */ /* 0x000fe200078e0a09 */
[C---:B------:R-:W-:Y:S01]  /*bb80*/  ISETP.GT.U32.AND P3, PT, R9.reuse, R14, PT ;  /* 0x0000000e0900720c */ /* 0x040fe20003f64070 */
[----:B------:R-:W-:Y:S01]  /*bb90*/  @!P0 IMAD.MOV R31, RZ, RZ, -R31 ;  /* 0x000000ffff1f8224 */ /* 0x000fe200078e0a1f */
[C---:B------:R-:W-:Y:S01]  /*bba0*/  ISETP.GT.U32.AND P0, PT, R9.reuse, R5, PT ;  /* 0x000000050900720c */ /* 0x040fe20003f04070 */
[----:B------:R-:W-:Y:S01]  /*bbb0*/  IMAD.HI.U32 R17, R10, R21, RZ ;  /* 0x000000150a117227 */ /* 0x000fe200078e00ff */
[----:B------:R-:W-:-:S03]  /*bbc0*/  ISETP.GT.U32.AND P6, PT, R9, R18, PT ;  /* 0x000000120900720c */ /* 0x000fc60003fc4070 */
[C---:B------:R-:W-:Y:S02]  /*bbd0*/  IMAD R16, R9.reuse, R30, R20 ;  /* 0x0000001e09107224 */ /* 0x040fe400078e0214 */
[----:B------:R-:W-:Y:S01]  /*bbe0*/  IMAD.MOV R17, RZ, RZ, -R17 ;  /* 0x000000ffff117224 */ /* 0x000fe200078e0a11 */
[C---:B------:R-:W-:Y:S02]  /*bbf0*/  ISETP.GT.U32.AND P2, PT, R9.reuse, R12, PT ;  /* 0x0000000c0900720c */ /* 0x040fe40003f44070 */
[C---:B------:R-:W-:Y:S01]  /*bc00*/  ISETP.GT.U32.AND P5, PT, R9.reuse, R16, PT ;  /* 0x000000100900720c */ /* 0x040fe20003fa4070 */
[----:B------:R-:W-:Y:S02]  /*bc10*/  IMAD R17, R9, R17, R21 ;  /* 0x0000001109117224 */ /* 0x000fe400078e0215 */
[--C-:B------:R-:W-:Y:S02]  /*bc20*/  @!P3 IMAD.IADD R14, R14, 0x1, -R9.reuse ;  /* 0x000000010e0eb824 */ /* 0x100fe400078e0a09 */
[--C-:B------:R-:W-:Y:S01]  /*bc30*/  @!P0 IMAD.IADD R5, R5, 0x1, -R9.reuse ;  /* 0x0000000105058824 */ /* 0x100fe200078e0a09 */
[----:B------:R-:W-:Y:S01]  /*bc40*/  ISETP.GT.U32.AND P3, PT, R9, R17, PT ;  /* 0x000000110900720c */ /* 0x000fe20003f64070 */
[----:B------:R-:W-:Y:S01]  /*bc50*/  @!P6 IMAD.IADD R18, R18, 0x1, -R9 ;  /* 0x000000011212e824 */ /* 0x000fe200078e0a09 */
[----:B------:R-:W-:-:S02]  /*bc60*/  ISETP.GE.AND P0, PT, R26, RZ, PT ;  /* 0x000000ff1a00720c */ /* 0x000fc40003f06270 */
[----:B------:R-:W-:Y:S01]  /*bc70*/  IABS R19, R22 ;  /* 0x0000001600137213 */ /* 0x000fe20000000000 */
[--C-:B------:R-:W-:Y:S02]  /*bc80*/  @!P2 IMAD.IADD R12, R12, 0x1, -R9.reuse ;  /* 0x000000010c0ca824 */ /* 0x100fe400078e0a09 */
[----:B------:R-:W-:Y:S01]  /*bc90*/  @!P5 IMAD.IADD R16, R16, 0x1, -R9 ;  /* 0x000000011010d824 */ /* 0x000fe200078e0a09 */
[----:B------:R-:W-:Y:S01]  /*bca0*/  ISETP.GT.U32.AND P5, PT, R9, R18, PT ;  /* 0x000000120900720c */ /* 0x000fe20003fa4070 */
[----:B------:R0:W-:Y:S01]  /*bcb0*/  STL [R1+0x108], R31 ;  /* 0x0001081f01007387 */ /* 0x0001e20000100800 */
[----:B------:R-:W-:Y:S01]  /*bcc0*/  ISETP.GE.AND P6, PT, R28, RZ, PT ;  /* 0x000000ff1c00720c */ /* 0x000fe20003fc6270 */
[----:B------:R-:W-:Y:S01]  /*bcd0*/  IMAD.HI.U32 R20, R10, R19, RZ ;  /* 0x000000130a147227 */ /* 0x000fe200078e00ff */
[----:B------:R-:W-:-:S03]  /*bce0*/  ISETP.GE.AND P2, PT, R29, RZ, PT ;  /* 0x000000ff1d00720c */ /* 0x000fc60003f46270 */
[----:B------:R-:W-:Y:S02]  /*bcf0*/  @!P3 IMAD.IADD R17, R17, 0x1, -R9 ;  /* 0x000000011111b824 */ /* 0x000fe400078e0a09 */
[----:B0-----:R-:W-:Y:S01]  /*bd00*/  IMAD.MOV.U32 R31, RZ, RZ, R12 ;  /* 0x000000ffff1f7224 */ /* 0x001fe200078e000c */
[----:B------:R-:W-:Y:S01]  /*bd10*/  ISETP.GE.AND P3, PT, R27, RZ, PT ;  /* 0x000000ff1b00720c */ /* 0x000fe20003f66270 */
[----:B------:R-:W-:Y:S02]  /*bd20*/  IMAD.MOV R26, RZ, RZ, -R20 ;  /* 0x000000ffff1a7224 */ /* 0x000fe400078e0a14 */
[----:B------:R-:W-:Y:S01]  /*bd30*/  @!P0 IMAD.MOV R31, RZ, RZ, -R31 ;  /* 0x000000ffff1f8224 */ /* 0x000fe200078e0a1f */
[----:B------:R-:W-:Y:S01]  /*bd40*/  ISETP.GE.AND P0, PT, R25, RZ, PT ;  /* 0x000000ff1900720c */ /* 0x000fe20003f06270 */
[----:B------:R-:W-:Y:S01]  /*bd50*/  VIADD R21, R11, 0xd ;  /* 0x0000000d0b157836 */ /* 0x000fe20000000000 */
[C---:B------:R-:W-:Y:S01]  /*bd60*/  ISETP.GT.U32.AND P4, PT, R9.reuse, R16, PT ;  /* 0x000000100900720c */ /* 0x040fe20003f84070 */
[----:B------:R-:W-:-:S02]  /*bd70*/  IMAD R19, R9, R26, R19 ;  /* 0x0000001a09137224 */ /* 0x000fc400078e0213 */
[----:B------:R-:W-:Y:S01]  /*bd80*/  IMAD.MOV.U32 R32, RZ, RZ, R14 ;  /* 0x000000ffff207224 */ /* 0x000fe200078e000e */
[----:B------:R-:W-:Y:S01]  /*bd90*/  IABS R20, R21 ;  /* 0x0000001500147213 */ /* 0x000fe20000000000 */
[----:B------:R-:W-:Y:S02]  /*bda0*/  @!P5 IMAD.IADD R18, R18, 0x1, -R9 ;  /* 0x000000011212d824 */ /* 0x000fe400078e0a09 */
[----:B------:R-:W-:Y:S01]  /*bdb0*/  @!P6 IMAD.MOV R8, RZ, RZ, -R8 ;  /* 0x000000ffff08e224 */ /* 0x000fe200078e0a08 */
[----:B------:R-:W-:Y:S01]  /*bdc0*/  ISETP.GT.U32.AND P6, PT, R9, R19, PT ;  /* 0x000000130900720c */ /* 0x000fe20003fc4070 */
[----:B------:R-:W-:Y:S01]  /*bdd0*/  IMAD.MOV.U32 R12, RZ, RZ, R5 ;  /* 0x000000ffff0c7224 */ /* 0x000fe200078e0005 */
[----:B------:R-:W-:Y:S01]  /*bde0*/  ISETP.GE.AND P5, PT, R23, RZ, PT ;  /* 0x000000ff1700720c */ /* 0x000fe20003fa6270 */
[----:B------:R-:W-:Y:S02]  /*bdf0*/  @!P2 IMAD.MOV R32, RZ, RZ, -R32 ;  /* 0x000000ffff20a224 */ /* 0x000fe400078e0a20 */
[----:B------:R-:W-:-:S02]  /*be00*/  IMAD.MOV.U32 R15, RZ, RZ, R18 ;  /* 0x000000ffff0f7224 */ /* 0x000fc400078e0012 */
[----:B------:R-:W-:Y:S01]  /*be10*/  IMAD.HI.U32 R5, R10, R20, RZ ;  /* 0x000000140a057227 */ /* 0x000fe200078e00ff */
[----:B------:R-:W-:Y:S03]  /*be20*/  STL [R1+0xf8], R33 ;  /* 0x0000f82101007387 */ /* 0x000fe60000100800 */
[----:B------:R-:W-:Y:S01]  /*be30*/  @!P3 IMAD.MOV R12, RZ, RZ, -R12 ;  /* 0x000000ffff0cb224 */ /* 0x000fe200078e0a0c */
[----:B------:R-:W-:Y:S01]  /*be40*/  STL [R1+0xf4], R32 ;  /* 0x0000f42001007387 */ /* 0x000fe20000100800 */
[----:B------:R-:W-:Y:S01]  /*be50*/  @!P0 IMAD.MOV R15, RZ, RZ, -R15 ;  /* 0x000000ffff0f8224 */ /* 0x000fe200078e0a0f */
[----:B------:R-:W-:Y:S01]  /*be60*/  ISETP.GT.U32.AND P2, PT, R9, R17, PT ;  /* 0x000000110900720c */ /* 0x000fe20003f44070 */
[----:B------:R-:W-:Y:S01]  /*be70*/  IMAD.MOV R5, RZ, RZ, -R5 ;  /* 0x000000ffff057224 */ /* 0x000fe200078e0a05 */
[----:B------:R-:W-:Y:S01]  /*be80*/  STL [R1+0xf0], R31 ;  /* 0x0000f01f01007387 */ /* 0x000fe20000100800 */
[----:B------:R-:W-:-:S03]  /*be90*/  @!P4 IMAD.IADD R16, R16, 0x1, -R9 ;  /* 0x000000011010c824 */ /* 0x000fc600078e0a09 */
[----:B------:R-:W-:Y:S01]  /*bea0*/  STL [R1+0xec], R8 ;  /* 0x0000ec0801007387 */ /* 0x000fe20000100800 */
[----:B------:R-:W-:-:S03]  /*beb0*/  IMAD R5, R9, R5, R20 ;  /* 0x0000000509057224 */ /* 0x000fc600078e0214 */
[----:B------:R-:W-:Y:S01]  /*bec0*/  STL [R1+0xe8], R12 ;  /* 0x0000e80c01007387 */ /* 0x000fe20000100800 */
[----:B------:R-:W-:-:S03]  /*bed0*/  ISETP.GE.AND P3, PT, R24, RZ, PT ;  /* 0x000000ff1800720c */ /* 0x000fc60003f66270 */
[----:B------:R0:W-:Y:S01]  /*bee0*/  STL [R1+0xe0], R15 ;  /* 0x0000e00f01007387 */ /* 0x0001e20000100800 */
[----:B------:R-:W-:Y:S02]  /*bef0*/  @!P6 IMAD.IADD R19, R19, 0x1, -R9 ;  /* 0x000000011313e824 */ /* 0x000fe400078e0a09 */
[----:B------:R-:W-:Y:S02]  /*bf00*/  VIADD R14, R11, 0xe ;  /* 0x0000000e0b0e7836 */ /* 0x000fe40000000000 */
[----:B0-----:R-:W-:Y:S01]  /*bf10*/  IMAD.MOV.U32 R15, RZ, RZ, R16 ;  /* 0x000000ffff0f7224 */ /* 0x001fe200078e0010 */
[----:B------:R-:W-:-:S03]  /*bf20*/  ISETP.GT.U32.AND P6, PT, R9, R19, PT ;  /* 0x000000130900720c */ /* 0x000fc60003fc4070 */
[----:B------:R-:W-:Y:S01]  /*bf30*/  @!P5 IMAD.MOV R15, RZ, RZ, -R15 ;  /* 0x000000ffff0fd224 */ /* 0x000fe200078e0a0f */
[----:B------:R-:W-:Y:S01]  /*bf40*/  ISETP.GT.U32.AND P5, PT, R9, R5, PT ;  /* 0x000000050900720c */ /* 0x000fe20003fa4070 */
[----:B------:R-:W-:Y:S01]  /*bf50*/  @!P2 IMAD.IADD R17, R17, 0x1, -R9 ;  /* 0x000000011111a824 */ /* 0x000fe200078e0a09 */
[----:B------:R-:W-:Y:S01]  /*bf60*/  ISETP.GE.AND P0, PT, R14, RZ, PT ;  /* 0x000000ff0e00720c */ /* 0x000fe20003f06270 */
[----:B------:R-:W-:Y:S01]  /*bf70*/  VIADD R12, R11, 0x10 ;  /* 0x000000100b0c7836 */ /* 0x000fe20000000000 */
[----:B------:R-:W-:Y:S01]  /*bf80*/  IABS R14, R14 ;  /* 0x0000000e000e7213 */ /* 0x000fe20000000000 */
[----:B------:R-:W-:Y:S01]  /*bf90*/  @!P3 IMAD.MOV R17, RZ, RZ, -R17 ;  /* 0x000000ffff11b224 */ /* 0x000fe200078e0a11 */
[----:B------:R-:W-:Y:S02]  /*bfa0*/  ISETP.GE.AND P2, PT, R22, RZ, PT ;  /* 0x000000ff1600720c */ /* 0x000fe40003f46270 */
[----:B------:R-:W-:Y:S02]  /*bfb0*/  ISETP.GE.AND P3, PT, R12, RZ, PT ;  /* 0x000000ff0c00720c */ /* 0x000fe40003f66270 */
[----:B------:R-:W-:Y:S01]  /*bfc0*/  IABS R16, R12 ;  /* 0x0000000c00107213 */ /* 0x000fe20000000000 */
[----:B------:R-:W-:-:S04]  /*bfd0*/  IMAD.HI.U32 R12, R10, R14, RZ ;  /* 0x0000000e0a0c7227 */ /* 0x000fc800078e00ff */
[--C-:B------:R-:W-:Y:S02]  /*bfe0*/  @!P5 IMAD.IADD R5, R5, 0x1, -R9.reuse ;  /* 0x000000010505d824 */ /* 0x100fe400078e0a09 */
[----:B------:R-:W-:Y:S02]  /*bff0*/  VIADD R8, R11, 0x11 ;  /* 0x000000110b087836 */ /* 0x000fe40000000000 */
[----:B------:R-:W-:Y:S02]  /*c000*/  @!P6 IMAD.IADD R19, R19, 0x1, -R9 ;  /* 0x000000011313e824 */ /* 0x000fe400078e0a09 */
[----:B------:R-:W-:Y:S01]  /*c010*/  IMAD.MOV R12, RZ, RZ, -R12 ;  /* 0x000000ffff0c7224 */ /* 0x000fe200078e0a0c */
[----:B------:R0:W-:Y:S01]  /*c020*/  STL [R1+0xdc], R17 ;  /* 0x0000dc1101007387 */ /* 0x0001e20000100800 */
[C---:B------:R-:W-:Y:S01]  /*c030*/  ISETP.GT.U32.AND P5, PT, R9.reuse, R5, PT ;  /* 0x000000050900720c */ /* 0x040fe20003fa4070 */
[----:B------:R-:W-:Y:S02]  /*c040*/  IMAD.MOV.U32 R24, RZ, RZ, R19 ;  /* 0x000000ffff187224 */ /* 0x000fe400078e0013 */
[----:B------:R1:W-:Y:S01]  /*c050*/  STL [R1+0xd8], R15 ;  /* 0x0000d80f01007387 */ /* 0x0003e20000100800 */
[----:B------:R-:W-:-:S02]  /*c060*/  IMAD R12, R9, R12, R14 ;  /* 0x0000000c090c7224 */ /* 0x000fc400078e020e */
[----:B0-----:R-:W-:Y:S01]  /*c070*/  IMAD.HI.U32 R17, R10, R16, RZ ;  /* 0x000000100a117227 */ /* 0x001fe200078e00ff */
[----:B-1----:R-:W-:-:S03]  /*c080*/  IABS R15, R8 ;  /* 0x00000008000f7213 */ /* 0x002fc60000000000 */
[----:B------:R-:W-:Y:S02]  /*c090*/  IMAD.MOV R22, RZ, RZ, -R17 ;  /* 0x000000ffff167224 */ /* 0x000fe400078e0a11 */
[----:B------:R-:W-:Y:S01]  /*c0a0*/  @!P2 IMAD.MOV R24, RZ, RZ, -R24 ;  /* 0x000000ffff18a224 */ /* 0x000fe200078e0a18 */
[----:B------:R-:W-:Y:S01]  /*c0b0*/  ISETP.GT.U32.AND P2, PT, R9, R12, PT ;  /* 0x0000000c0900720c */ /* 0x000fe20003f44070 */
[----:B------:R-:W-:-:S04]  /*c0c0*/  IMAD.HI.U32 R14, R10, R15, RZ ;  /* 0x0000000f0a0e7227 */ /* 0x000fc800078e00ff */
[----:B------:R-:W-:Y:S02]  /*c0d0*/  IMAD R16, R9, R22, R16 ;  /* 0x0000001609107224 */ /* 0x000fe400078e0210 */
[----:B------:R-:W-:Y:S02]  /*c0e0*/  IMAD.MOV R14, RZ, RZ, -R14 ;  /* 0x000000ffff0e7224 */ /* 0x000fe400078e0a0e */
[----:B------:R-:W-:Y:S01]  /*c0f0*/  @!P5 IMAD.IADD R5, R5, 0x1, -R9 ;  /* 0x000000010505d824 */ /* 0x000fe200078e0a09 */
[----:B------:R-:W-:Y:S01]  /*c100*/  ISETP.GT.U32.AND P5, PT, R9, R16, PT ;  /* 0x000000100900720c */ /* 0x000fe20003fa4070 */
[----:B------:R-:W-:Y:S02]  /*c110*/  VIADD R28, R11, 0x13 ;  /* 0x000000130b1c7836 */ /* 0x000fe40000000000 */
[----:B------:R-:W-:Y:S01]  /*c120*/  IMAD R15, R9, R14, R15 ;  /* 0x0000000e090f7224 */ /* 0x000fe200078e020f */
[----:B------:R-:W-:Y:S01]  /*c130*/  ISETP.GE.AND P4, PT, R21, RZ, PT ;  /* 0x000000ff1500720c */ /* 0x000fe20003f86270 */
[----:B------:R-:W-:Y:S01]  /*c140*/  VIADD R21, R11, 0x12 ;  /* 0x000000120b157836 */ /* 0x000fe20000000000 */
[----:B------:R-:W-:Y:S01]  /*c150*/  ISETP.GE.AND P6, PT, R8, RZ, PT ;  /* 0x000000ff0800720c */ /* 0x000fe20003fc6270 */
[----:B------:R-:W-:Y:S01]  /*c160*/  @!P2 IMAD.IADD R12, R12, 0x1, -R9 ;  /* 0x000000010c0ca824 */ /* 0x000fe200078e0a09 */
[----:B------:R-:W-:-:S02]  /*c170*/  IABS R8, R28 ;  /* 0x0000001c00087213 */ /* 0x000fc40000000000 */
[C---:B------:R-:W-:Y:S02]  /*c180*/  ISETP.GT.U32.AND P2, PT, R9.reuse, R15, PT ;  /* 0x0000000f0900720c */ /* 0x040fe40003f44070 */
[----:B------:R-:W-:Y:S01]  /*c190*/  IABS R20, R21 ;  /* 0x0000001500147213 */ /* 0x000fe20000000000 */
[----:B------:R-:W-:Y:S01]  /*c1a0*/  IMAD.HI.U32 R23, R10, R8, RZ ;  /* 0x000000080a177227 */ /* 0x000fe200078e00ff */
[----:B------:R0:W-:Y:S03]  /*c1b0*/  STL [R1+0xcc], R24 ;  /* 0x0000cc1801007387 */ /* 0x0001e60000100800 */
[----:B------:R-:W-:Y:S01]  /*c1c0*/  @!P5 IMAD.IADD R16, R16, 0x1, -R9 ;  /* 0x000000011010d824 */ /* 0x000fe200078e0a09 */
[----:B------:R-:W-:Y:S01]  /*c1d0*/  ISETP.GT.U32.AND P5, PT, R9, R12, PT ;  /* 0x0000000c0900720c */ /* 0x000fe20003fa4070 */
[----:B------:R-:W-:-:S04]  /*c1e0*/  IMAD.HI.U32 R18, R10, R20, RZ ;  /* 0x000000140a127227 */ /* 0x000fc800078e00ff */
[----:B------:R-:W-:Y:S02]  /*c1f0*/  IMAD.MOV R19, RZ, RZ, -R23 ;  /* 0x000000ffff137224 */ /* 0x000fe400078e0a17 */
[C---:B------:R-:W-:Y:S02]  /*c200*/  VIADD R25, R11.reuse, 0x14 ;  /* 0x000000140b197836 */ /* 0x040fe40000000000 */
[----:B0-----:R-:W-:Y:S02]  /*c210*/  VIADD R24, R11, 0x15 ;  /* 0x000000150b187836 */ /* 0x001fe40000000000 */
[----:B------:R-:W-:Y:S02]  /*c220*/  IMAD.MOV R17, RZ, RZ, -R18 ;  /* 0x000000ffff117224 */ /* 0x000fe400078e0a12 */
[----:B------:R-:W-:Y:S01]  /*c230*/  IMAD R19, R9, R19, R8 ;  /* 0x0000001309137224 */ /* 0x000fe200078e0208 */
[----:B------:R-:W-:Y:S01]  /*c240*/  IABS R8, R25 ;  /* 0x0000001900087213 */ /* 0x000fe20000000000 */
[----:B------:R-:W-:Y:S01]  /*c250*/  IMAD.MOV.U32 R29, RZ, RZ, R5 ;  /* 0x000000ffff1d7224 */ /* 0x000fe200078e0005 */
[----:B------:R-:W-:Y:S01]  /*c260*/  IABS R14, R24 ;  /* 0x00000018000e7213 */ /* 0x000fe20000000000 */
[----:B------:R-:W-:-:S02]  /*c270*/  @!P2 IMAD.IADD R15, R15, 0x1, -R9 ;  /* 0x000000010f0fa824 */ /* 0x000fc400078e0a09 */
[C---:B------:R-:W-:Y:S02]  /*c280*/  IMAD R20, R9.reuse, R17, R20 ;  /* 0x0000001109147224 */ /* 0x040fe400078e0214 */
[----:B------:R-:W-:Y:S01]  /*c290*/  @!P4 IMAD.MOV R29, RZ, RZ, -R29 ;  /* 0x000000ffff1dc224 */ /* 0x000fe200078e0a1d */
[C---:B------:R-:W-:Y:S01]  /*c2a0*/  ISETP.GT.U32.AND P2, PT, R9.reuse, R15, PT ;  /* 0x0000000f0900720c */ /* 0x040fe20003f44070 */
[----:B------:R-:W-:Y:S02]  /*c2b0*/  IMAD.MOV.U32 R5, RZ, RZ, R14 ;  /* 0x000000ffff057224 */ /* 0x000fe400078e000e */
[----:B------:R-:W-:Y:S01]  /*c2c0*/  IMAD.HI.U32 R22, R10, R8, RZ ;  /* 0x000000080a167227 */ /* 0x000fe200078e00ff */
[----:B------:R0:W-:Y:S03]  /*c2d0*/  STL [R1+0xc0], R29 ;  /* 0x0000c01d01007387 */ /* 0x0001e60000100800 */
[----:B------:R-:W-:Y:S01]  /*c2e0*/  @!P5 IMAD.IADD R12, R12, 0x1, -R9 ;  /* 0x000000010c0cd824 */ /* 0x000fe200078e0a09 */
[C---:B------:R-:W-:Y:S01]  /*c2f0*/  ISETP.GT.U32.AND P5, PT, R9.reuse, R20, PT ;  /* 0x000000140900720c */ /* 0x040fe20003fa4070 */
[----:B------:R-:W-:Y:S01]  /*c300*/  IMAD.MOV R22, RZ, RZ, -R22 ;  /* 0x000000ffff167224 */ /* 0x000fe200078e0a16 */
[----:B------:R-:W-:Y:S01]  /*c310*/  ISETP.GT.U32.AND P4, PT, R9, R16, PT ;  /* 0x000000100900720c */ /* 0x000fe20003f84070 */
[----:B0-----:R-:W-:-:S04]  /*c320*/  IMAD.HI.U32 R29, R10, R5, RZ ;  /* 0x000000050a1d7227 */ /* 0x001fc800078e00ff */
[----:B------:R-:W-:Y:S02]  /*c330*/  IMAD.MOV R29, RZ, RZ, -R29 ;  /* 0x000000ffff1d7224 */ /* 0x000fe400078e0a1d */
[C---:B------:R-:W-:Y:S02]  /*c340*/  IMAD R8, R9.reuse, R22, R8 ;  /* 0x0000001609087224 */ /* 0x040fe400078e0208 */
[----:B------:R-:W-:Y:S02]  /*c350*/  IMAD R5, R9, R29, R5 ;  /* 0x0000001d09057224 */ /* 0x000fe400078e0205 */
[--C-:B------:R-:W-:Y:S01]  /*c360*/  @!P2 IMAD.IADD R15, R15, 0x1, -R9.reuse ;  /* 0x000000010f0fa824 */ /* 0x100fe200078e0a09 */
[----:B------:R-:W-:Y:S01]  /*c370*/  ISETP.GT.U32.AND P2, PT, R9, R8, PT ;  /* 0x000000080900720c */ /* 0x000fe20003f44070 */
[----:B------:R-:W-:Y:S02]  /*c380*/  VIADD R23, R11, 0x16 ;  /* 0x000000160b177836 */ /* 0x000fe40000000000 */
[----:B------:R-:W-:Y:S01]  /*c390*/  @!P5 IMAD.IADD R20, R20, 0x1, -R9 ;  /* 0x000000011414d824 */ /* 0x000fe200078e0a09 */
[----:B------:R-:W-:-:S02]  /*c3a0*/  ISETP.GT.U32.AND P5, PT, R9, R5, PT ;  /* 0x000000050900720c */ /* 0x000fc40003fa4070 */
[----:B------:R-:W-:Y:S01]  /*c3b0*/  IABS R18, R23 ;  /* 0x0000001700127213 */ /* 0x000fe20000000000 */
[----:B------:R-:W-:Y:S02]  /*c3c0*/  VIADD R26, R11, 0x18 ;  /* 0x000000180b1a7836 */ /* 0x000fe40000000000 */
[----:B------:R-:W-:Y:S02]  /*c3d0*/  IMAD.MOV.U32 R31, RZ, RZ, R12 ;  /* 0x000000ffff1f7224 */ /* 0x000fe400078e000c */
[----:B------:R-:W-:Y:S01]  /*c3e0*/  @!P4 IMAD.IADD R16, R16, 0x1, -R9 ;  /* 0x000000011010c824 */ /* 0x000fe200078e0a09 */
[----:B------:R-:W-:Y:S01]  /*c3f0*/  ISETP.GT.U32.AND P4, PT, R9, R19, PT ;  /* 0x000000130900720c */ /* 0x000fe20003f84070 */
[----:B------:R-:W-:Y:S02]  /*c400*/  VIADD R27, R11, 0x19 ;  /* 0x000000190b1b7836 */ /* 0x000fe40000000000 */
[----:B------:R-:W-:Y:S01]  /*c410*/  IMAD.HI.U32 R22, R10, R18, RZ ;  /* 0x000000120a167227 */ /* 0x000fe200078e00ff */
[----:B------:R-:W-:-:S03]  /*c420*/  IABS R17, R26 ;  /* 0x0000001a00117213 */ /* 0x000fc60000000000 */
[----:B------:R-:W-:Y:S02]  /*c430*/  @!P0 IMAD.MOV R31, RZ, RZ, -R31 ;  /* 0x000000ffff1f8224 */ /* 0x000fe400078e0a1f */
[----:B------:R-:W-:Y:S01]  /*c440*/  @!P3 IMAD.MOV R16, RZ, RZ, -R16 ;  /* 0x000000ffff10b224 */ /* 0x000fe200078e0a10 */
[----:B------:R-:W-:Y:S01]  /*c450*/  IABS R14, R27 ;  /* 0x0000001b000e7213 */ /* 0x000fe20000000000 */
[----:B------:R-:W-:Y:S02]  /*c460*/  @!P2 IMAD.IADD R8, R8, 0x1, -R9 ;  /* 0x000000010808a824 */ /* 0x000fe400078e0a09 */
[----:B------:R-:W-:Y:S01]  /*c470*/  IMAD.MOV R22, RZ, RZ, -R22 ;  /* 0x000000ffff167224 */ /* 0x000fe200078e0a16 */
[----:B------:R-:W-:Y:S01]  /*c480*/  ISETP.GT.U32.AND P2, PT, R9, R20, PT ;  /* 0x000000140900720c */ /* 0x000fe20003f44070 */
[----:B------:R-:W-:Y:S01]  /*c490*/  STL [R1+0xa4], R31 ;  /* 0x0000a41f01007387 */ /* 0x000fe20000100800 */
[----:B------:R-:W-:-:S03]  /*c4a0*/  IMAD.HI.U32 R29, R10, R17, RZ ;  /* 0x000000110a1d7227 */ /* 0x000fc600078e00ff */
[----:B------:R0:W-:Y:S01]  /*c4b0*/  STL [R1+0xa0], R16 ;  /* 0x0000a01001007387 */ /* 0x0001e20000100800 */
[----:B------:R-:W-:Y:S01]  /*c4c0*/  @!P5 IMAD.IADD R5, R5, 0x1, -R9 ;  /* 0x000000010505d824 */ /* 0x000fe200078e0a09 */
[C---:B------:R-:W-:Y:S01]  /*c4d0*/  ISETP.GT.U32.AND P5, PT, R9.reuse, R8, PT ;  /* 0x000000080900720c */ /* 0x040fe20003fa4070 */
[----:B------:R-:W-:Y:S02]  /*c4e0*/  IMAD R18, R9, R22, R18 ;  /* 0x0000001609127224 */ /* 0x000fe400078e0212 */
[----:B------:R-:W-:-:S04]  /*c4f0*/  IMAD.HI.U32 R30, R10, R14, RZ ;  /* 0x0000000e0a1e7227 */ /* 0x000fc800078e00ff */
[----:B0-----:R-:W-:Y:S02]  /*c500*/  IMAD.MOV.U32 R16, RZ, RZ, R15 ;  /* 0x000000ffff107224 */ /* 0x001fe400078e000f */
[----:B------:R-:W-:Y:S02]  /*c510*/  IMAD.MOV R29, RZ, RZ, -R29 ;  /* 0x000000ffff1d7224 */ /* 0x000fe400078e0a1d */
[----:B------:R-:W-:Y:S02]  /*c520*/  @!P4 IMAD.IADD R19, R19, 0x1, -R9 ;  /* 0x000000011313c824 */ /* 0x000fe400078e0a09 */
[----:B------:R-:W-:Y:S01]  /*c530*/  @!P6 IMAD.MOV R16, RZ, RZ, -R16 ;  /* 0x000000ffff10e224 */ /* 0x000fe200078e0a10 */
[----:B------:R-:W-:Y:S01]  /*c540*/  ISETP.GT.U32.AND P6, PT, R9, R18, PT ;  /* 0x000000120900720c */ /* 0x000fe20003fc4070 */
[----:B------:R-:W-:Y:S02]  /*c550*/  IMAD.MOV R30, RZ, RZ, -R30 ;  /* 0x000000ffff1e7224 */ /* 0x000fe400078e0a1e */
[----:B------:R-:W-:-:S02]  /*c560*/  VIADD R22, R11, 0x1a ;  /* 0x0000001a0b167836 */ /* 0x000fc40000000000 */
[C---:B------:R-:W-:Y:S01]  /*c570*/  IMAD R17, R9.reuse, R29, R17 ;  /* 0x0000001d09117224 */ /* 0x040fe200078e0211 */
[C---:B------:R-:W-:Y:S01]  /*c580*/  ISETP.GT.U32.AND P0, PT, R9.reuse, R19, PT ;  /* 0x000000130900720c */ /* 0x040fe20003f04070 */
[C---:B------:R-:W-:Y:S01]  /*c590*/  IMAD R14, R9.reuse, R30, R14 ;  /* 0x0000001e090e7224 */ /* 0x040fe200078e020e */
[----:B------:R-:W-:Y:S01]  /*c5a0*/  IABS R12, R22 ;  /* 0x00000016000c7213 */ /* 0x000fe20000000000 */
[--C-:B------:R-:W-:Y:S01]  /*c5b0*/  @!P2 IMAD.IADD R20, R20, 0x1, -R9.reuse ;  /* 0x000000011414a824 */ /* 0x100fe200078e0a09 */
[C---:B------:R-:W-:Y:S01]  /*c5c0*/  ISETP.GT.U32.AND P3, PT, R9.reuse, R5, PT ;  /* 0x000000050900720c */ /* 0x040fe20003f64070 */
[--C-:B------:R-:W-:Y:S01]  /*c5d0*/  @!P5 IMAD.IADD R8, R8, 0x1, -R9.reuse ;  /* 0x000000010808d824 */ /* 0x100fe200078e0a09 */
[C---:B------:R-:W-:Y:S02]  /*c5e0*/  ISETP.GT.U32.AND P2, PT, R9.reuse, R17, PT ;  /* 0x000000110900720c */ /* 0x040fe40003f44070 */
[----:B------:R-:W-:Y:S01]  /*c5f0*/  ISETP.GT.U32.AND P5, PT, R9, R14, PT ;  /* 0x0000000e0900720c */ /* 0x000fe20003fa4070 */
[----:B------:R-:W-:Y:S01]  /*c600*/  IMAD.MOV.U32 R15, RZ, RZ, R12 ;  /* 0x000000ffff0f7224 */ /* 0x000fe200078e000c */
[----:B------:R-:W-:Y:S01]  /*c610*/  ISETP.GE.AND P4, PT, R21, RZ, PT ;  /* 0x000000ff1500720c */ /* 0x000fe20003f86270 */
[----:B------:R-:W-:Y:S01]  /*c620*/  @!P6 IMAD.IADD R18, R18, 0x1, -R9 ;  /* 0x000000011212e824 */ /* 0x000fe200078e0a09 */
[----:B------:R0:W-:Y:S01]  /*c630*/  STL [R1+0x9c], R16 ;  /* 0x00009c1001007387 */ /* 0x0001e20000100800 */
[----:B------:R-:W-:Y:S01]  /*c640*/  ISETP.GE.AND P6, PT, R24, RZ, PT ;  /* 0x000000ff1800720c */ /* 0x000fe20003fc6270 */
[----:B------:R-:W-:-:S02]  /*c650*/  VIADD R21, R11, 0x1b ;  /* 0x0000001b0b157836 */ /* 0x000fc40000000000 */
[--C-:B------:R-:W-:Y:S02]  /*c660*/  @!P0 IMAD.IADD R19, R19, 0x1, -R9.reuse ;  /* 0x0000000113138824 */ /* 0x100fe400078e0a09 */
[----:B------:R-:W-:Y:S02]  /*c670*/  @!P3 IMAD.IADD R5, R5, 0x1, -R9 ;  /* 0x000000010505b824 */ /* 0x000fe400078e0a09 */
[----:B0-----:R-:W-:Y:S01]  /*c680*/  IMAD.HI.U32 R16, R10, R15, RZ ;  /* 0x0000000f0a107227 */ /* 0x001fe200078e00ff */
[----:B------:R-:W-:-:S03]  /*c690*/  ISETP.GE.AND P0, PT, R28, RZ, PT ;  /* 0x000000ff1c00720c */ /* 0x000fc60003f06270 */
[----:B------:R-:W-:Y:S01]  /*c6a0*/  IMAD.MOV R16, RZ, RZ, -R16 ;  /* 0x000000ffff107224 */ /* 0x000fe200078e0a10 */
[----:B------:R-:W-:Y:S01]  /*c6b0*/  IABS R12, R21 ;  /* 0x00000015000c7213 */ /* 0x000fe20000000000 */
[----:B------:R-:W-:Y:S02]  /*c6c0*/  @!P2 IMAD.IADD R17, R17, 0x1, -R9 ;  /* 0x000000011111a824 */ /* 0x000fe400078e0a09 */
[----:B------:R-:W-:Y:S01]  /*c6d0*/  IMAD.MOV.U32 R30, RZ, RZ, R20 ;  /* 0x000000ffff1e7224 */ /* 0x000fe200078e0014 */
[----:B------:R-:W-:Y:S01]  /*c6e0*/  ISETP.GE.AND P3, PT, R25, RZ, PT ;  /* 0x000000ff1900720c */ /* 0x000fe20003f66270 */
[----:B------:R-:W-:Y:S02]  /*c6f0*/  IMAD.MOV.U32 R29, RZ, RZ, R19 ;  /* 0x000000ffff1d7224 */ /* 0x000fe400078e0013 */
[----:B------:R-:W-:Y:S01]  /*c700*/  @!P5 IMAD.IADD R14, R14, 0x1, -R9 ;  /* 0x000000010e0ed824 */ /* 0x000fe200078e0a09 */
[----:B------:R-:W-:Y:S01]  /*c710*/  ISETP.GT.U32.AND P5, PT, R9, R18, PT ;  /* 0x000000120900720c */ /* 0x000fe20003fa4070 */
[----:B------:R-:W-:-:S02]  /*c720*/  IMAD.MOV.U32 R19, RZ, RZ, R8 ;  /* 0x000000ffff137224 */ /* 0x000fc400078e0008 */
[C---:B------:R-:W-:Y:S02]  /*c730*/  IMAD R15, R9.reuse, R16, R15 ;  /* 0x00000010090f7224 */ /* 0x040fe400078e020f */
[----:B------:R-:W-:Y:S02]  /*c740*/  IMAD.MOV.U32 R8, RZ, RZ, R5 ;  /* 0x000000ffff087224 */ /* 0x000fe400078e0005 */
[----:B------:R-:W-:Y:S01]  /*c750*/  @!P4 IMAD.MOV R30, RZ, RZ, -R30 ;  /* 0x000000ffff1ec224 */ /* 0x000fe200078e0a1e */
[----:B------:R-:W-:Y:S01]  /*c760*/  ISETP.GT.U32.AND P4, PT, R9, R17, PT ;  /* 0x000000110900720c */ /* 0x000fe20003f84070 */
[----:B------:R-:W-:-:S04]  /*c770*/  IMAD.HI.U32 R24, R10, R12, RZ ;  /* 0x0000000c0a187227 */ /* 0x000fc800078e00ff */
[----:B------:R-:W-:Y:S01]  /*c780*/  @!P6 IMAD.MOV R8, RZ, RZ, -R8 ;  /* 0x000000ffff08e224 */ /* 0x000fe200078e0a08 */
[----:B------:R-:W-:Y:S01]  /*c790*/  ISETP.GT.U32.AND P6, PT, R9, R15, PT ;  /* 0x0000000f0900720c */ /* 0x000fe20003fc4070 */
[----:B------:R-:W-:Y:S01]  /*c7a0*/  IMAD.MOV R16, RZ, RZ, -R24 ;  /* 0x000000ffff107224 */ /* 0x000fe200078e0a18 */
[----:B------:R-:W-:Y:S01]  /*c7b0*/  ISETP.GE.AND P2, PT, R23, RZ, PT ;  /* 0x000000ff1700720c */ /* 0x000fe20003f46270 */
[----:B------:R-:W-:Y:S02]  /*c7c0*/  @!P0 IMAD.MOV R29, RZ, RZ, -R29 ;  /* 0x000000ffff1d8224 */ /* 0x000fe400078e0a1d */
[----:B------:R-:W-:Y:S02]  /*c7d0*/  IMAD R12, R9, R16, R12 ;  /* 0x00000010090c7224 */ /* 0x000fe400078e020c */
[----:B------:R-:W-:Y:S02]  /*c7e0*/  @!P3 IMAD.MOV R19, RZ, RZ, -R19 ;  /* 0x000000ffff13b224 */ /* 0x000fe400078e0a13 */
[----:B------:R-:W-:Y:S01]  /*c7f0*/  @!P5 IMAD.IADD R18, R18, 0x1, -R9 ;  /* 0x000000011212d824 */ /* 0x000fe200078e0a09 */
[----:B------:R-:W-:Y:S01]  /*c800*/  STL [R1+0x98], R30 ;  /* 0x0000981e01007387 */ /* 0x000fe20000100800 */
[----:B------:R-:W-:-:S02]  /*c810*/  VIADD R5, R11, 0x1c ;  /* 0x0000001c0b057836 */ /* 0x000fc40000000000 */
[--C-:B------:R-:W-:Y:S01]  /*c820*/  @!P4 IMAD.IADD R17, R17, 0x1, -R9.reuse ;  /* 0x000000011111c824 */ /* 0x100fe200078e0a09 */
[----:B------:R-:W-:Y:S01]  /*c830*/  STL [R1+0x90], R29 ;  /* 0x0000901d01007387 */ /* 0x000fe20000100800 */
[----:B------:R-:W-:Y:S01]  /*c840*/  ISETP.GT.U32.AND P4, PT, R9, R12, PT ;  /* 0x0000000c0900720c */ /* 0x000fe20003f84070 */
[----:B------:R-:W-:Y:S02]  /*c850*/  IMAD.MOV.U32 R20, RZ, RZ, R18 ;  /* 0x000000ffff147224 */ /* 0x000fe400078e0012 */
[----:B------:R-:W-:Y:S01]  /*c860*/  STL [R1+0x8c], R19 ;  /* 0x00008c1301007387 */ /* 0x000fe20000100800 */
[----:B------:R-:W-:Y:S01]  /*c870*/  @!P6 IMAD.IADD R15, R15, 0x1, -R9 ;  /* 0x000000010f0fe824 */ /* 0x000fe200078e0a09 */
[----:B------:R-:W-:Y:S02]  /*c880*/  ISETP.GE.AND P3, PT, R26, RZ, PT ;  /* 0x000000ff1a00720c */ /* 0x000fe40003f66270 */
[----:B------:R0:W-:Y:S01]  /*c890*/  STL [R1+0x94], R8 ;  /* 0x0000940801007387 */ /* 0x0001e20000100800 */
[----:B------:R-:W-:Y:S01]  /*c8a0*/  @!P2 IMAD.MOV R20, RZ, RZ, -R20 ;  /* 0x000000ffff14a224 */ /* 0x000fe200078e0a14 */
[----:B------:R-:W-:Y:S01]  /*c8b0*/  ISETP.GT.U32.AND P6, PT, R9, R15, PT ;  /* 0x0000000f0900720c */ /* 0x000fe20003fc4070 */
[----:B------:R-:W-:Y:S01]  /*c8c0*/  VIADD R16, R11, 0x1d ;  /* 0x0000001d0b107836 */ /* 0x000fe20000000000 */
[----:B0-----:R-:W-:-:S02]  /*c8d0*/  IABS R8, R5 ;  /* 0x0000000500087213 */ /* 0x001fc40000000000 */
[----:B------:R0:W-:Y:S01]  /*c8e0*/  STL [R1+0x88], R20 ;  /* 0x0000881401007387 */ /* 0x0001e20000100800 */
[----:B------:R-:W-:Y:S02]  /*c8f0*/  ISETP.GT.U32.AND P0, PT, R9, R14, PT ;  /* 0x0000000e0900720c */ /* 0x000fe40003f04070 */
[----:B------:R-:W-:Y:S01]  /*c900*/  IMAD.HI.U32 R19, R10, R8, RZ ;  /* 0x000000080a137227 */ /* 0x000fe200078e00ff */
[----:B------:R-:W-:-:S03]  /*c910*/  IABS R18, R16 ;  /* 0x0000001000127213 */ /* 0x000fc60000000000 */
[----:B------:R-:W-:Y:S02]  /*c920*/  @!P4 IMAD.IADD R12, R12, 0x1, -R9 ;  /* 0x000000010c0cc824 */ /* 0x000fe400078e0a09 */
[----:B0-----:R-:W-:Y:S02]  /*c930*/  IMAD.MOV.U32 R20, RZ, RZ, R17 ;  /* 0x000000ffff147224 */ /* 0x001fe400078e0011 */
[----:B------:R-:W-:Y:S01]  /*c940*/  IMAD.MOV R17, RZ, RZ, -R19 ;  /* 0x000000ffff117224 */ /* 0x000fe200078e0a13 */
[----:B------:R-:W-:Y:S01]  /*c950*/  ISETP.GE.AND P5, PT, R27, RZ, PT ;  /* 0x000000ff1b00720c */ /* 0x000fe20003fa6270 */
[----:B------:R-:W-:Y:S02]  /*c960*/  @!P3 IMAD.MOV R20, RZ, RZ, -R20 ;  /* 0x000000ffff14b224 */ /* 0x000fe400078e0a14 */
[----:B------:R-:W-:Y:S01]  /*c970*/  IMAD R8, R9, R17, R8 ;  /* 0x0000001109087224 */ /* 0x000fe200078e0208 */
[----:B------:R-:W-:Y:S01]  /*c980*/  ISETP.GE.AND P3, PT, R5, RZ, PT ;  /* 0x000000ff0500720c */ /* 0x000fe20003f66270 */
[----:B------:R-:W-:Y:S01]  /*c990*/  IMAD.HI.U32 R5, R10, R18, RZ ;  /* 0x000000120a057227 */ /* 0x000fe200078e00ff */
[----:B------:R-:W-:-:S03]  /*c9a0*/  ISETP.GT.U32.AND P4, PT, R9, R12, PT ;  /* 0x0000000c0900720c */ /* 0x000fc60003f84070 */
[----:B------:R-:W-:Y:S01]  /*c9b0*/  @!P6 IMAD.IADD R15, R15, 0x1, -R9 ;  /* 0x000000010f0fe824 */ /* 0x000fe200078e0a09 */
[C---:B------:R-:W-:Y:S01]  /*c9c0*/  ISETP.GT.U32.AND P6, PT, R9.reuse, R8, PT ;  /* 0x000000080900720c */ /* 0x040fe20003fc4070 */
[----:B------:R-:W-:Y:S02]  /*c9d0*/  IMAD.MOV R5, RZ, RZ, -R5 ;  /* 0x000000ffff057224 */ /* 0x000fe400078e0a05 */
[----:B------:R-:W-:Y:S01]  /*c9e0*/  @!P0 IMAD.IADD R14, R14, 0x1, -R9 ;  /* 0x000000010e0e8824 */ /* 0x000fe200078e0a09 */
[----:B------:R-:W-:Y:S01]  /*c9f0*/  ISETP.GE.AND P0, PT, R22, RZ, PT ;  /* 0x000000ff1600720c */ /* 0x000fe20003f06270 */
[----:B------:R-:W-:Y:S02]  /*ca00*/  IMAD R5, R9, R5, R18 ;  /* 0x0000000509057224 */ /* 0x000fe400078e0212 */
[----:B------:R-:W-:Y:S01]  /*ca10*/  @!P5 IMAD.MOV R14, RZ, RZ, -R14 ;  /* 0x000000ffff0ed224 */ /* 0x000fe200078e0a0e */
[----:B------:R-:W-:Y:S01]  /*ca20*/  ISETP.GE.AND P5, PT, R16, RZ, PT ;  /* 0x000000ff1000720c */ /* 0x000fe20003fa6270 */
[----:B------:R-:W-:-:S02]  /*ca30*/  VIADD R16, R11, 0x1e ;  /* 0x0000001e0b107836 */ /* 0x000fc40000000000 */
[--C-:B------:R-:W-:Y:S01]  /*ca40*/  @!P4 IMAD.IADD R12, R12, 0x1, -R9.reuse ;  /* 0x000000010c0cc824 */ /* 0x100fe200078e0a09 */
[----:B------:R-:W-:Y:S01]  /*ca50*/  ISETP.GT.U32.AND P4, PT, R9, R5, PT ;  /* 0x000000050900720c */ /* 0x000fe20003f84070 */
[----:B------:R-:W-:Y:S01]  /*ca60*/  @!P6 IMAD.IADD R8, R8, 0x1, -R9 ;  /* 0x000000010808e824 */ /* 0x000fe200078e0a09 */
[----:B------:R-:W-:Y:S01]  /*ca70*/  ISETP.GE.AND P2, PT, R21, RZ, PT ;  /* 0x000000ff1500720c */ /* 0x000fe20003f46270 */
[----:B------:R-:W-:Y:S01]  /*ca80*/  IMAD.MOV.U32 R21, RZ, RZ, R15 ;  /* 0x000000ffff157224 */ /* 0x000fe200078e000f */
[----:B------:R0:W-:Y:S01]  /*ca90*/  STL [R1+0x84], R20 ;  /* 0x0000841401007387 */ /* 0x0001e20000100800 */
[----:B------:R-:W-:-:S03]  /*caa0*/  IABS R17, R16 ;  /* 0x0000001000117213 */ /* 0x000fc60000000000 */
[----:B------:R1:W-:Y:S01]  /*cab0*/  STL [R1+0x80], R14 ;  /* 0x0000800e01007387 */ /* 0x0003e20000100800 */
[----:B------:R-:W-:Y:S01]  /*cac0*/  @!P0 IMAD.MOV R21, RZ, RZ, -R21 ;  /* 0x000000ffff158224 */ /* 0x000fe200078e0a15 */
[----:B------:R-:W-:Y:S01]  /*cad0*/  ISETP.GE.AND P0, PT, R16, RZ, PT ;  /* 0x000000ff1000720c */ /* 0x000fe20003f06270 */
[----:B------:R-:W-:Y:S01]  /*cae0*/  IMAD.HI.U32 R16, R10, R17, RZ ;  /* 0x000000110a107227 */ /* 0x000fe200078e00ff */
[----:B------:R-:W-:-:S03]  /*caf0*/  ISETP.GT.U32.AND P6, PT, R9, R8, PT ;  /* 0x000000080900720c */ /* 0x000fc60003fc4070 */
[C---:B0-----:R-:W-:Y:S02]  /*cb00*/  VIADD R20, R11.reuse, 0x21 ;  /* 0x000000210b147836 */ /* 0x041fe40000000000 */
[----:B-1----:R-:W-:Y:S02]  /*cb10*/  VIADD R14, R11, 0x20 ;  /* 0x000000200b0e7836 */ /* 0x002fe40000000000 */
[----:B------:R-:W-:Y:S01]  /*cb20*/  IMAD.MOV.U32 R22, RZ, RZ, R12 ;  /* 0x000000ffff167224 */ /* 0x000fe200078e000c */
[----:B------:R-:W-:Y:S02]  /*cb30*/  IABS R19, R20 ;  /* 0x0000001400137213 */ /* 0x000fe40000000000 */
[----:B------:R-:W-:Y:S01]  /*cb40*/  IABS R18, R14 ;  /* 0x0000000e00127213 */ /* 0x000fe20000000000 */
[----:B------:R-:W-:Y:S02]  /*cb50*/  IMAD.MOV R12, RZ, RZ, -R16 ;  /* 0x000000ffff0c7224 */ /* 0x000fe400078e0a10 */
[----:B------:R-:W-:-:S02]  /*cb60*/  @!P4 IMAD.IADD R5, R5, 0x1, -R9 ;  /* 0x000000010505c824 */ /* 0x000fc400078e0a09 */
[----:B------:R-:W-:Y:S01]  /*cb70*/  @!P2 IMAD.MOV R22, RZ, RZ, -R22 ;  /* 0x000000ffff16a224 */ /* 0x000fe200078e0a16 */
[----:B------:R-:W-:Y:S01]  /*cb80*/  ISETP.GE.AND P2, PT, R14, RZ, PT ;  /* 0x000000ff0e00720c */ /* 0x000fe20003f46270 */
[----:B------:R-:W-:Y:S02]  /*cb90*/  IMAD.MOV.U32 R15, RZ, RZ, R18 ;  /* 0x000000ffff0f7224 */ /* 0x000fe400078e0012 */
[----:B------:R-:W-:Y:S02]  /*cba0*/  IMAD.MOV.U32 R18, RZ, RZ, R19 ;  /* 0x000000ffff127224 */ /* 0x000fe400078e0013 */
[C---:B------:R-:W-:Y:S01]  /*cbb0*/  IMAD R14, R9.reuse, R12, R17 ;  /* 0x0000000c090e7224 */ /* 0x040fe200078e0211 */
[C---:B------:R-:W-:Y:S01]  /*cbc0*/  ISETP.GT.U32.AND P4, PT, R9.reuse, R5, PT ;  /* 0x000000050900720c */ /* 0x040fe20003f84070 */
[----:B------:R-:W-:Y:S01]  /*cbd0*/  IMAD.HI.U32 R19, R10, R15, RZ ;  /* 0x0000000f0a137227 */ /* 0x000fe200078e00ff */
[----:B------:R0:W-:Y:S03]  /*cbe0*/  STL [R1+0x7c], R21 ;  /* 0x00007c1501007387 */ /* 0x0001e60000100800 */
[----:B------:R-:W-:Y:S01]  /*cbf0*/  @!P6 IMAD.IADD R8, R8, 0x1, -R9 ;  /* 0x000000010808e824 */ /* 0x000fe200078e0a09 */
[----:B------:R-:W-:Y:S01]  /*cc00*/  ISETP.GT.U32.AND P6, PT, R9, R14, PT ;  /* 0x0000000e0900720c */ /* 0x000fe20003fc4070 */
[----:B------:R-:W-:-:S02]  /*cc10*/  IMAD.MOV R16, RZ, RZ, -R19 ;  /* 0x000000ffff107224 */ /* 0x000fc400078e0a13 */
[----:B0-----:R-:W-:-:S04]  /*cc20*/  IMAD.HI.U32 R21, R10, R18, RZ ;  /* 0x000000120a157227 */ /* 0x001fc800078e00ff */
[----:B------:R-:W-:Y:S02]  /*cc30*/  IMAD.MOV R12, RZ, RZ, -R21 ;  /* 0x000000ffff0c7224 */ /* 0x000fe400078e0a15 */
[C---:B------:R-:W-:Y:S02]  /*cc40*/  IMAD R16, R9.reuse, R16, R15 ;  /* 0x0000001009107224 */ /* 0x040fe400078e020f */
[----:B------:R-:W-:Y:S02]  /*cc50*/  IMAD R15, R9, R12, R18 ;  /* 0x0000000c090f7224 */ /* 0x000fe400078e0212 */
[C---:B------:R-:W-:Y:S02]  /*cc60*/  VIADD R18, R11.reuse, 0x23 ;  /* 0x000000230b127836 */ /* 0x040fe40000000000 */
[----:B------:R-:W-:Y:S02]  /*cc70*/  VIADD R19, R11, 0x22 ;  /* 0x000000220b137836 */ /* 0x000fe40000000000 */
[----:B------:R-:W-:-:S02]  /*cc80*/  IMAD.MOV.U32 R25, RZ, RZ, R8 ;  /* 0x000000ffff197224 */ /* 0x000fc400078e0008 */
[--C-:B------:R-:W-:Y:S01]  /*cc90*/  @!P4 IMAD.IADD R5, R5, 0x1, -R9.reuse ;  /* 0x000000010505c824 */ /* 0x100fe200078e0a09 */
[C---:B------:R-:W-:Y:S01]  /*cca0*/  ISETP.GT.U32.AND P4, PT, R9.reuse, R16, PT ;  /* 0x000000100900720c */ /* 0x040fe20003f84070 */
[----:B------:R-:W-:Y:S01]  /*ccb0*/  @!P6 IMAD.IADD R14, R14, 0x1, -R9 ;  /* 0x000000010e0ee824 */ /* 0x000fe200078e0a09 */
[----:B------:R-:W-:Y:S01]  /*ccc0*/  IABS R17, R18 ;  /* 0x0000001200117213 */ /* 0x000fe20000000000 */
[----:B------:R-:W-:Y:S01]  /*ccd0*/  @!P3 IMAD.MOV R25, RZ, RZ, -R25 ;  /* 0x000000ffff19b224 */ /* 0x000fe200078e0a19 */
[----:B------:R-:W-:Y:S02]  /*cce0*/  IABS R12, R19 ;  /* 0x00000013000c7213 */ /* 0x000fe40000000000 */
[C---:B------:R-:W-:Y:S01]  /*ccf0*/  ISETP.GT.U32.AND P3, PT, R9.reuse, R15, PT ;  /* 0x0000000f0900720c */ /* 0x040fe20003f64070 */
[----:B------:R-:W-:Y:S01]  /*cd00*/  IMAD.MOV.U32 R8, RZ, RZ, R17 ;  /* 0x000000ffff087224 */ /* 0x000fe200078e0011 */
[----:B------:R-:W-:Y:S01]  /*cd10*/  ISETP.GT.U32.AND P6, PT, R9, R14, PT ;  /* 0x0000000e0900720c */ /* 0x000fe20003fc4070 */
[----:B------:R-:W-:Y:S01]  /*cd20*/  IMAD.HI.U32 R17, R10, R12, RZ ;  /* 0x0000000c0a117227 */ /* 0x000fe200078e00ff */
[----:B------:R0:W-:Y:S03]  /*cd30*/  STL [R1+0x78], R22 ;  /* 0x0000781601007387 */ /* 0x0001e60000100800 */
[----:B------:R-:W-:-:S02]  /*cd40*/  IMAD.MOV R17, RZ, RZ, -R17 ;  /* 0x000000ffff117224 */ /* 0x000fc400078e0a11 */
[--C-:B------:R-:W-:Y:S02]  /*cd50*/  @!P4 IMAD.IADD R16, R16, 0x1, -R9.reuse ;  /* 0x000000011010c824 */ /* 0x100fe400078e0a09 */
[C---:B------:R-:W-:Y:S02]  /*cd60*/  VIADD R21, R11.reuse, 0x25 ;  /* 0x000000250b157836 */ /* 0x040fe40000000000 */
[----:B0-----:R-:W-:Y:S02]  /*cd70*/  VIADD R22, R11, 0x24 ;  /* 0x000000240b167836 */ /* 0x001fe40000000000 */
[----:B------:R-:W-:Y:S02]  /*cd80*/  IMAD R12, R9, R17, R12 ;  /* 0x00000011090c7224 */ /* 0x000fe400078e020c */
[--C-:B------:R-:W-:Y:S01]  /*cd90*/  @!P3 IMAD.IADD R15, R15, 0x1, -R9.reuse ;  /* 0x000000010f0fb824 */ /* 0x100fe200078e0a09 */
[----:B------:R-:W-:Y:S01]  /*cda0*/  IABS R23, R22 ;  /* 0x0000001600177213 */ /* 0x000fe20000000000 */
[----:B------:R0:W-:Y:S01]  /*cdb0*/  STL [R1+0x74], R25 ;  /* 0x0000741901007387 */ /* 0x0001e20000100800 */
[----:B------:R-:W-:Y:S01]  /*cdc0*/  ISETP.GT.U32.AND P4, PT, R9, R16, PT ;  /* 0x000000100900720c */ /* 0x000fe20003f84070 */
[----:B------:R-:W-:Y:S01]  /*cdd0*/  @!P6 IMAD.IADD R14, R14, 0x1, -R9 ;  /* 0x000000010e0ee824 */ /* 0x000fe200078e0a09 */
[----:B------:R-:W-:-:S02]  /*cde0*/  IABS R24, R21 ;  /* 0x0000001500187213 */ /* 0x000fc40000000000 */
[C---:B------:R-:W-:Y:S02]  /*cdf0*/  ISETP.GT.U32.AND P6, PT, R9.reuse, R12, PT ;  /* 0x0000000c0900720c */ /* 0x040fe40003fc4070 */
[----:B------:R-:W-:Y:S01]  /*ce00*/  ISETP.GT.U32.AND P3, PT, R9, R15, PT ;  /* 0x0000000f0900720c */ /* 0x000fe20003f64070 */
[----:B0-----:R-:W-:Y:S02]  /*ce10*/  IMAD.MOV.U32 R25, RZ, RZ, R5 ;  /* 0x000000ffff197224 */ /* 0x001fe400078e0005 */
[----:B------:R-:W-:Y:S02]  /*ce20*/  IMAD.MOV.U32 R5, RZ, RZ, R23 ;  /* 0x000000ffff057224 */ /* 0x000fe400078e0017 */
[----:B------:R-:W-:Y:S01]  /*ce30*/  @!P5 IMAD.MOV R25, RZ, RZ, -R25 ;  /* 0x000000ffff19d224 */ /* 0x000fe200078e0a19 */
[----:B------:R-:W-:Y:S01]  /*ce40*/  ISETP.GE.AND P5, PT, R20, RZ, PT ;  /* 0x000000ff1400720c */ /* 0x000fe20003fa6270 */
[----:B------:R-:W-:Y:S02]  /*ce50*/  IMAD.MOV.U32 R17, RZ, RZ, R24 ;  /* 0x000000ffff117224 */ /* 0x000fe400078e0018 */
[----:B------:R-:W-:-:S04]  /*ce60*/  IMAD.HI.U32 R20, R10, R8, RZ ;  /* 0x000000080a147227 */ /* 0x000fc800078e00ff */
[----:B------:R-:W-:-:S04]  /*ce70*/  IMAD.HI.U32 R23, R10, R5, RZ ;  /* 0x000000050a177227 */ /* 0x000fc800078e00ff */
[----:B------:R-:W-:Y:S01]  /*ce80*/  IMAD.HI.U32 R24, R10, R17, RZ ;  /* 0x000000110a187227 */ /* 0x000fe200078e00ff */
[----:B------:R0:W-:Y:S03]  /*ce90*/  STL [R1+0x70], R25 ;  /* 0x0000701901007387 */ /* 0x0001e60000100800 */
[----:B------:R-:W-:Y:S02]  /*cea0*/  IMAD.MOV R20, RZ, RZ, -R20 ;  /* 0x000000ffff147224 */ /* 0x000fe400078e0a14 */
[----:B------:R-:W-:Y:S02]  /*ceb0*/  IMAD.MOV R23, RZ, RZ, -R23 ;  /* 0x000000ffff177224 */ /* 0x000fe400078e0a17 */
[----:B------:R-:W-:Y:S01]  /*cec0*/  @!P4 IMAD.IADD R16, R16, 0x1, -R9 ;  /* 0x000000011010c824 */ /* 0x000fe200078e0a09 */
[----:B------:R-:W-:Y:S01]  /*ced0*/  ISETP.GE.AND P4, PT, R19, RZ, PT ;  /* 0x000000ff1300720c */ /* 0x000fe20003f86270 */
[----:B------:R-:W-:-:S02]  /*cee0*/  IMAD.MOV R19, RZ, RZ, -R24 ;  /* 0x000000ffff137224 */ /* 0x000fc400078e0a18 */
[C---:B------:R-:W-:Y:S02]  /*cef0*/  IMAD R8, R9.reuse, R20, R8 ;  /* 0x0000001409087224 */ /* 0x040fe400078e0208 */
[----:B------:R-:W-:Y:S02]  /*cf00*/  IMAD R5, R9, R23, R5 ;  /* 0x0000001709057224 */ /* 0x000fe400078e0205 */
[----:B0-----:R-:W-:Y:S02]  /*cf10*/  IMAD.MOV.U32 R25, RZ, RZ, R14 ;  /* 0x000000ffff197224 */ /* 0x001fe400078e000e */
[--C-:B------:R-:W-:Y:S02]  /*cf20*/  @!P6 IMAD.IADD R12, R12, 0x1, -R9.reuse ;  /* 0x000000010c0ce824 */ /* 0x100fe400078e0a09 */
[----:B------:R-:W-:Y:S02]  /*cf30*/  @!P3 IMAD.IADD R15, R15, 0x1, -R9 ;  /* 0x000000010f0fb824 */ /* 0x000fe400078e0a09 */
[----:B------:R-:W-:-:S02]  /*cf40*/  VIADD R20, R11, 0x26 ;  /* 0x000000260b147836 */ /* 0x000fc40000000000 */
[C---:B------:R-:W-:Y:S01]  /*cf50*/  IMAD R14, R9.reuse, R19, R17 ;  /* 0x00000013090e7224 */ /* 0x040fe200078e0211 */
[C---:B------:R-:W-:Y:S01]  /*cf60*/  ISETP.GT.U32.AND P3, PT, R9.reuse, R5, PT ;  /* 0x000000050900720c */ /* 0x040fe20003f64070 */
[----:B------:R-:W-:Y:S01]  /*cf70*/  @!P0 IMAD.MOV R25, RZ, RZ, -R25 ;  /* 0x000000ffff198224 */ /* 0x000fe200078e0a19 */
[C---:B------:R-:W-:Y:S01]  /*cf80*/  ISETP.GT.U32.AND P0, PT, R9.reuse, R12, PT ;  /* 0x0000000c0900720c */ /* 0x040fe20003f04070 */
[----:B------:R-:W-:Y:S02]  /*cf90*/  IMAD.MOV.U32 R19, RZ, RZ, R16 ;  /* 0x000000ffff137224 */ /* 0x000fe400078e0010 */
[----:B------:R-:W-:Y:S01]  /*cfa0*/  IMAD.MOV.U32 R23, RZ, RZ, R15 ;  /* 0x000000ffff177224 */ /* 0x000fe200078e000f */
[----:B------:R-:W-:Y:S01]  /*cfb0*/  IABS R17, R20 ;  /* 0x0000001400117213 */ /* 0x000fe20000000000 */
[----:B------:R-:W-:Y:S01]  /*cfc0*/  @!P2 IMAD.MOV R19, RZ, RZ, -R19 ;  /* 0x000000ffff13a224 */ /* 0x000fe200078e0a13 */
[C---:B------:R-:W-:Y:S01]  /*cfd0*/  ISETP.GT.U32.AND P6, PT, R9.reuse, R8, PT ;  /* 0x000000080900720c */ /* 0x040fe20003fc4070 */
[----:B------:R-:W-:Y:S01]  /*cfe0*/  @!P5 IMAD.MOV R23, RZ, RZ, -R23 ;  /* 0x000000ffff17d224 */ /* 0x000fe200078e0a17 */
[----:B------:R-:W-:Y:S01]  /*cff0*/  ISETP.GT.U32.AND P5, PT, R9, R14, PT ;  /* 0x0000000e0900720c */ /* 0x000fe20003fa4070 */
[----:B------:R-:W-:Y:S01]  /*d000*/  IMAD.MOV.U32 R16, RZ, RZ, R17 ;  /* 0x000000ffff107224 */ /* 0x000fe200078e0011 */
[----:B------:R-:W-:Y:S04]  /*d010*/  STL [R1+0x6c], R25 ;  /* 0x00006c1901007387 */ /* 0x000fe80000100800 */
[----:B------:R0:W-:Y:S01]  /*d020*/  STL [R1+0x68], R19 ;  /* 0x0000681301007387 */ /* 0x0001e20000100800 */
[----:B------:R-:W-:Y:S01]  /*d030*/  IMAD.HI.U32 R15, R10, R16, RZ ;  /* 0x000000100a0f7227 */ /* 0x000fe200078e00ff */
[----:B------:R-:W-:-:S03]  /*d040*/  ISETP.GE.AND P2, PT, R18, RZ, PT ;  /* 0x000000ff1200720c */ /* 0x000fc60003f46270 */
[--C-:B------:R-:W-:Y:S02]  /*d050*/  @!P0 IMAD.IADD R12, R12, 0x1, -R9.reuse ;  /* 0x000000010c0c8824 */ /* 0x100fe400078e0a09 */
[----:B0-----:R-:W-:Y:S02]  /*d060*/  VIADD R19, R11, 0x28 ;  /* 0x000000280b137836 */ /* 0x001fe40000000000 */
[----:B------:R-:W-:Y:S02]  /*d070*/  @!P3 IMAD.IADD R5, R5, 0x1, -R9 ;  /* 0x000000010505b824 */ /* 0x000fe400078e0a09 */
[----:B------:R-:W-:Y:S01]  /*d080*/  IMAD.MOV R15, RZ, RZ, -R15 ;  /* 0x000000ffff0f7224 */ /* 0x000fe200078e0a0f */
[----:B------:R-:W-:Y:S01]  /*d090*/  IABS R17, R19 ;  /* 0x0000001300117213 */ /* 0x000fe20000000000 */
[----:B------:R-:W-:Y:S02]  /*d0a0*/  @!P6 IMAD.IADD R8, R8, 0x1, -R9 ;  /* 0x000000010808e824 */ /* 0x000fe400078e0a09 */
[----:B------:R-:W-:-:S02]  /*d0b0*/  IMAD.MOV.U32 R18, RZ, RZ, R12 ;  /* 0x000000ffff127224 */ /* 0x000fc400078e000c */
[----:B------:R-:W-:Y:S01]  /*d0c0*/  @!P5 IMAD.IADD R14, R14, 0x1, -R9 ;  /* 0x000000010e0ed824 */ /* 0x000fe200078e0a09 */
[C---:B------:R-:W-:Y:S01]  /*d0d0*/  ISETP.GT.U32.AND P5, PT, R9.reuse, R5, PT ;  /* 0x000000050900720c */ /* 0x040fe20003fa4070 */
[C---:B------:R-:W-:Y:S02]  /*d0e0*/  IMAD R12, R9.reuse, R15, R16 ;  /* 0x0000000f090c7224 */ /* 0x040fe400078e0210 */
[----:B------:R-:W-:Y:S01]  /*d0f0*/  IMAD.HI.U32 R15, R10, R17, RZ ;  /* 0x000000110a0f7227 */ /* 0x000fe200078e00ff */
[----:B------:R-:W-:-:S03]  /*d100*/  ISETP.GT.U32.AND P3, PT, R9, R8, PT ;  /* 0x000000080900720c */ /* 0x000fc60003f64070 */
[----:B------:R-:W-:-:S04]  /*d110*/  IMAD.MOV R15, RZ, RZ, -R15 ;  /* 0x000000ffff0f7224 */ /* 0x000fc800078e0a0f */
[----:B------:R-:W-:Y:S01]  /*d120*/  IMAD R17, R9, R15, R17 ;  /* 0x0000000f09117224 */ /* 0x000fe200078e0211 */
[----:B------:R-:W-:Y:S01]  /*d130*/  ISETP.GE.AND P6, PT, R21, RZ, PT ;  /* 0x000000ff1500720c */ /* 0x000fe20003fc6270 */
[----:B------:R-:W-:Y:S01]  /*d140*/  @!P4 IMAD.MOV R18, RZ, RZ, -R18 ;  /* 0x000000ffff12c224 */ /* 0x000fe200078e0a12 */
[----:B------:R-:W-:Y:S01]  /*d150*/  ISETP.GT.U32.AND P4, PT, R9, R14, PT ;  /* 0x0000000e0900720c */ /* 0x000fe20003f84070 */
[--C-:B------:R-:W-:Y:S01]  /*d160*/  @!P5 IMAD.IADD R5, R5, 0x1, -R9.reuse ;  /* 0x000000010505d824 */ /* 0x100fe200078e0a09 */
[----:B------:R-:W-:Y:S01]  /*d170*/  ISETP.GT.U32.AND P5, PT, R9, R17, PT ;  /* 0x000000110900720c */ /* 0x000fe20003fa4070 */
[----:B------:R-:W-:Y:S01]  /*d180*/  VIADD R21, R11, 0x29 ;  /* 0x000000290b157836 */ /* 0x000fe20000000000 */
[----:B------:R-:W-:Y:S01]  /*d190*/  ISETP.GE.AND P0, PT, R22, RZ, PT ;  /* 0x000000ff1600720c */ /* 0x000fe20003f06270 */
[----:B------:R-:W-:Y:S01]  /*d1a0*/  @!P3 IMAD.IADD R8, R8, 0x1, -R9 ;  /* 0x000000010808b824 */ /* 0x000fe200078e0a09 */
[----:B------:R0:W-:Y:S01]  /*d1b0*/  STL [R1+0x64], R23 ;  /* 0x0000641701007387 */ /* 0x0001e20000100800 */
[----:B------:R-:W-:Y:S01]  /*d1c0*/  ISETP.GT.U32.AND P3, PT, R9, R12, PT ;  /* 0x0000000c0900720c */ /* 0x000fe20003f64070 */
[----:B------:R-:W-:-:S02]  /*d1d0*/  VIADD R22, R11, 0x2a ;  /* 0x0000002a0b167836 */ /* 0x000fc40000000000 */
[----:B------:R-:W-:Y:S01]  /*d1e0*/  VIADD R25, R11, 0x2b ;  /* 0x0000002b0b197836 */ /* 0x000fe20000000000 */
[----:B0-----:R-:W-:Y:S02]  /*d1f0*/  IABS R23, R21 ;  /* 0x0000001500177213 */ /* 0x001fe40000000000 */
[----:B------:R-:W-:Y:S01]  /*d200*/  IABS R16, R22 ;  /* 0x0000001600107213 */ /* 0x000fe20000000000 */
[----:B------:R-:W-:Y:S02]  /*d210*/  @!P4 IMAD.IADD R14, R14, 0x1, -R9 ;  /* 0x000000010e0ec824 */ /* 0x000fe400078e0a09 */
[----:B------:R-:W-:Y:S01]  /*d220*/  IMAD.MOV.U32 R15, RZ, RZ, R23 ;  /* 0x000000ffff0f7224 */ /* 0x000fe200078e0017 */
[----:B------:R0:W-:Y:S01]  /*d230*/  STL [R1+0x5c], R18 ;  /* 0x00005c1201007387 */ /* 0x0001e20000100800 */
[----:B------:R-:W-:Y:S01]  /*d240*/  ISETP.GE.AND P4, PT, R20, RZ, PT ;  /* 0x000000ff1400720c */ /* 0x000fe20003f86270 */
[----:B------:R-:W-:Y:S02]  /*d250*/  @!P5 IMAD.IADD R17, R17, 0x1, -R9 ;  /* 0x000000011111d824 */ /* 0x000fe400078e0a09 */
[----:B------:R-:W-:-:S04]  /*d260*/  IMAD.HI.U32 R20, R10, R15, RZ ;  /* 0x0000000f0a147227 */ /* 0x000fc800078e00ff */
[----:B------:R-:W-:Y:S01]  /*d270*/  IMAD.HI.U32 R23, R10, R16, RZ ;  /* 0x000000100a177227 */ /* 0x000fe200078e00ff */
[----:B0-----:R-:W-:-:S03]  /*d280*/  IABS R18, R25 ;  /* 0x0000001900127213 */ /* 0x001fc60000000000 */
[----:B------:R-:W-:Y:S01]  /*d290*/  IMAD.MOV.U32 R24, RZ, RZ, R8 ;  /* 0x000000ffff187224 */ /* 0x000fe200078e0008 */
[----:B------:R-:W-:Y:S01]  /*d2a0*/  ISETP.GT.U32.AND P5, PT, R9, R17, PT ;  /* 0x000000110900720c */ /* 0x000fe20003fa4070 */
[----:B------:R-:W-:Y:S01]  /*d2b0*/  @!P3 IMAD.IADD R12, R12, 0x1, -R9 ;  /* 0x000000010c0cb824 */ /* 0x000fe200078e0a09 */
[----:B------:R-:W-:Y:S01]  /*d2c0*/  ISETP.GE.AND P3, PT, R19, RZ, PT ;  /* 0x000000ff1300720c */ /* 0x000fe20003f66270 */
[----:B------:R-:W-:Y:S02]  /*d2d0*/  IMAD.MOV R8, RZ, RZ, -R20 ;  /* 0x000000ffff087224 */ /* 0x000fe400078e0a14 */
[----:B------:R-:W-:-:S04]  /*d2e0*/  IMAD.HI.U32 R19, R10, R18, RZ ;  /* 0x000000120a137227 */ /* 0x000fc800078e00ff */
[----:B------:R-:W-:Y:S02]  /*d2f0*/  IMAD.MOV R20, RZ, RZ, -R23 ;  /* 0x000000ffff147224 */ /* 0x000fe400078e0a17 */
[----:B------:R-:W-:Y:S02]  /*d300*/  @!P2 IMAD.MOV R24, RZ, RZ, -R24 ;  /* 0x000000ffff18a224 */ /* 0x000fe400078e0a18 */
[----:B------:R-:W-:Y:S02]  /*d310*/  @!P0 IMAD.MOV R5, RZ, RZ, -R5 ;  /* 0x000000ffff058224 */ /* 0x000fe400078e0a05 */
[C---:B------:R-:W-:Y:S02]  /*d320*/  IMAD R15, R9.reuse, R8, R15 ;  /* 0x00000008090f7224 */ /* 0x040fe400078e020f */
[----:B------:R-:W-:Y:S02]  /*d330*/  IMAD.MOV R19, RZ, RZ, -R19 ;  /* 0x000000ffff137224 */ /* 0x000fe400078e0a13 */
[C---:B------:R-:W-:Y:S01]  /*d340*/  IMAD R8, R9.reuse, R20, R16 ;  /* 0x0000001409087224 */ /* 0x040fe200078e0210 */
[----:B------:R-:W-:Y:S01]  /*d350*/  STL [R1+0x50], R24 ;  /* 0x0000501801007387 */ /* 0x000fe20000100800 */
[----:B------:R-:W-:Y:S01]  /*d360*/  @!P6 IMAD.MOV R14, RZ, RZ, -R14 ;  /* 0x000000ffff0ee224 */ /* 0x000fe200078e0a0e */
[----:B------:R-:W-:-:S02]  /*d370*/  ISETP.GT.U32.AND P2, PT, R9, R12, PT ;  /* 0x0000000c0900720c */ /* 0x000fc40003f44070 */
[----:B------:R0:W-:Y:S01]  /*d380*/  STL [R1+0x20], R5 ;  /* 0x0000200501007387 */ /* 0x0001e20000100800 */
[C---:B------:R-:W-:Y:S02]  /*d390*/  ISETP.GT.U32.AND P0, PT, R9.reuse, R15, PT ;  /* 0x0000000f0900720c */ /* 0x040fe40003f04070 */
[----:B------:R-:W-:Y:S01]  /*d3a0*/  ISETP.GT.U32.AND P6, PT, R9, R8, PT ;  /* 0x000000080900720c */ /* 0x000fe20003fc4070 */
[----:B------:R-:W-:Y:S02]  /*d3b0*/  @!P5 IMAD.IADD R17, R17, 0x1, -R9 ;  /* 0x000000011111d824 */ /* 0x000fe400078e0a09 */
[----:B0-----:R-:W-:Y:S02]  /*d3c0*/  IMAD R5, R9, R19, R18 ;  /* 0x0000001309057224 */ /* 0x001fe400078e0212 */
[----:B------:R-:W-:-:S03]  /*d3d0*/  VIADD R20, R11, 0x2c ;  /* 0x0000002c0b147836 */ /* 0x000fc60000000000 */
[----:B------:R-:W-:Y:S01]  /*d3e0*/  ISETP.GT.U32.AND P5, PT, R9, R5, PT ;  /* 0x000000050900720c */ /* 0x000fe20003fa4070 */
[----:B------:R0:W-:Y:S01]  /*d3f0*/  STL [R1+0x1c], R14 ;  /* 0x00001c0e01007387 */ /* 0x0001e20000100800 */
[----:B------:R-:W-:Y:S02]  /*d400*/  VIADD R24, R11, 0x2d ;  /* 0x0000002d0b187836 */ /* 0x000fe40000000000 */
[--C-:B------:R-:W-:Y:S02]  /*d410*/  @!P2 IMAD.IADD R12, R12, 0x1, -R9.reuse ;  /* 0x000000010c0ca824 */ /* 0x100fe400078e0a09 */
[--C-:B------:R-:W-:Y:S01]  /*d420*/  @!P0 IMAD.IADD R15, R15, 0x1, -R9.reuse ;  /* 0x000000010f0f8824 */ /* 0x100fe200078e0a09 */
[----:B0-----:R-:W-:Y:S01]  /*d430*/  IABS R14, R20 ;  /* 0x00000014000e7213 */ /* 0x001fe20000000000 */
[----:B------:R-:W-:Y:S01]  /*d440*/  @!P6 IMAD.IADD R8, R8, 0x1, -R9 ;  /* 0x000000010808e824 */ /* 0x000fe200078e0a09 */
[----:B------:R-:W-:-:S03]  /*d450*/  IABS R18, R24 ;  /* 0x0000001800127213 */ /* 0x000fc60000000000 */
[----:B------:R-:W-:Y:S01]  /*d460*/  IMAD.HI.U32 R16, R10, R14, RZ ;  /* 0x0000000e0a107227 */ /* 0x000fe200078e00ff */
[----:B------:R-:W-:-:S03]  /*d470*/  ISETP.GT.U32.AND P6, PT, R9, R15, PT ;  /* 0x0000000f0900720c */ /* 0x000fc60003fc4070 */
[----:B------:R-:W-:Y:S02]  /*d480*/  IMAD.MOV.U32 R23, RZ, RZ, R12 ;  /* 0x000000ffff177224 */ /* 0x000fe400078e000c */
[----:B------:R-:W-:Y:S01]  /*d490*/  @!P5 IMAD.IADD R5, R5, 0x1, -R9 ;  /* 0x000000010505d824 */ /* 0x000fe200078e0a09 */
[----:B------:R-:W-:Y:S01]  /*d4a0*/  ISETP.GT.U32.AND P5, PT, R9, R8, PT ;  /* 0x000000080900720c */ /* 0x000fe20003fa4070 */
[----:B------:R-:W-:Y:S02]  /*d4b0*/  IMAD.MOV R12, RZ, RZ, -R16 ;  /* 0x000000ffff0c7224 */ /* 0x000fe400078e0a10 */
[----:B------:R-:W-:Y:S01]  /*d4c0*/  IMAD.HI.U32 R19, R10, R18, RZ ;  /* 0x000000120a137227 */ /* 0x000fe200078e00ff */
[----:B------:R-:W-:-:S03]  /*d4d0*/  ISETP.GE.AND P0, PT, R22, RZ, PT ;  /* 0x000000ff1600720c */ /* 0x000fc60003f06270 */
[----:B------:R-:W-:Y:S02]  /*d4e0*/  VIADD R22, R11, 0x2e ;  /* 0x0000002e0b167836 */ /* 0x000fe40000000000 */
[C---:B------:R-:W-:Y:S02]  /*d4f0*/  IMAD R14, R9.reuse, R12, R14 ;  /* 0x0000000c090e7224 */ /* 0x040fe400078e020e */
[----:B------:R-:W-:Y:S01]  /*d500*/  IMAD.MOV R12, RZ, RZ, -R19 ;  /* 0x000000ffff0c7224 */ /* 0x000fe200078e0a13 */
[----:B------:R-:W-:Y:S01]  /*d510*/  IABS R16, R22 ;  /* 0x0000001600107213 */ /* 0x000fe20000000000 */
[----:B------:R-:W-:Y:S02]  /*d520*/  @!P4 IMAD.MOV R23, RZ, RZ, -R23 ;  /* 0x000000ffff17c224 */ /* 0x000fe400078e0a17 */
[C---:B------:R-:W-:Y:S01]  /*d530*/  IMAD R12, R9.reuse, R12, R18 ;  /* 0x0000000c090c7224 */ /* 0x040fe200078e0212 */
[----:B------:R-:W-:Y:S01]  /*d540*/  ISETP.GT.U32.AND P4, PT, R9, R5, PT ;  /* 0x000000050900720c */ /* 0x000fe20003f84070 */
[--C-:B------:R-:W-:Y:S01]  /*d550*/  @!P6 IMAD.IADD R15, R15, 0x1, -R9.reuse ;  /* 0x000000010f0fe824 */ /* 0x100fe200078e0a09 */
[----:B------:R-:W-:Y:S01]  /*d560*/  ISETP.GE.AND P2, PT, R21, RZ, PT ;  /* 0x000000ff1500720c */ /* 0x000fe20003f46270 */
[----:B------:R-:W-:Y:S01]  /*d570*/  @!P5 IMAD.IADD R8, R8, 0x1, -R9 ;  /* 0x000000010808d824 */ /* 0x000fe200078e0a09 */
[C---:B------:R-:W-:Y:S01]  /*d580*/  ISETP.GT.U32.AND P6, PT, R9.reuse, R14, PT ;  /* 0x0000000e0900720c */ /* 0x040fe20003fc4070 */
[----:B------:R-:W-:Y:S01]  /*d590*/  IMAD.HI.U32 R18, R10, R16, RZ ;  /* 0x000000100a127227 */ /* 0x000fe200078e00ff */
[----:B------:R-:W-:-:S03]  /*d5a0*/  ISETP.GT.U32.AND P5, PT, R9, R12, PT ;  /* 0x0000000c0900720c */ /* 0x000fc60003fa4070 */
[----:B------:R-:W-:Y:S02]  /*d5b0*/  IMAD.MOV R18, RZ, RZ, -R18 ;  /* 0x000000ffff127224 */ /* 0x000fe400078e0a12 */
[----:B------:R-:W-:Y:S02]  /*d5c0*/  VIADD R21, R11, 0x30 ;  /* 0x000000300b157836 */ /* 0x000fe40000000000 */
[----:B------:R-:W-:Y:S02]  /*d5d0*/  IMAD R16, R9, R18, R16 ;  /* 0x0000001209107224 */ /* 0x000fe400078e0210 */
[----:B------:R-:W-:Y:S01]  /*d5e0*/  @!P4 IMAD.IADD R5, R5, 0x1, -R9 ;  /* 0x000000010505c824 */ /* 0x000fe200078e0a09 */
[----:B------:R-:W-:Y:S01]  /*d5f0*/  ISETP.GE.AND P4, PT, R25, RZ, PT ;  /* 0x000000ff1900720c */ /* 0x000fe20003f86270 */
[----:B------:R0:W-:Y:S01]  /*d600*/  STL [R1+0x18], R23 ;  /* 0x0000181701007387 */ /* 0x0001e20000100800 */
[----:B------:R-:W-:Y:S01]  /*d610*/  IABS R19, R21 ;  /* 0x0000001500137213 */ /* 0x000fe20000000000 */
[----:B------:R-:W-:Y:S01]  /*d620*/  @!P2 IMAD.MOV R15, RZ, RZ, -R15 ;  /* 0x000000ffff0fa224 */ /* 0x000fe200078e0a0f */
[----:B------:R-:W-:Y:S01]  /*d630*/  ISETP.GT.U32.AND P2, PT, R9, R16, PT ;  /* 0x000000100900720c */ /* 0x000fe20003f44070 */
[----:B------:R-:W-:-:S02]  /*d640*/  @!P6 IMAD.IADD R14, R14, 0x1, -R9 ;  /* 0x000000010e0ee824 */ /* 0x000fc400078e0a09 */
[----:B------:R-:W-:Y:S02]  /*d650*/  IMAD.MOV.U32 R27, RZ, RZ, R17 ;  /* 0x000000ffff1b7224 */ /* 0x000fe400078e0011 */
[----:B------:R-:W-:Y:S02]  /*d660*/  @!P5 IMAD.IADD R12, R12, 0x1, -R9 ;  /* 0x000000010c0cd824 */ /* 0x000fe400078e0a09 */
[----:B0-----:R-:W-:Y:S02]  /*d670*/  VIADD R23, R11, 0x31 ;  /* 0x000000310b177836 */ /* 0x001fe40000000000 */
[----:B------:R-:W-:Y:S01]  /*d680*/  IMAD.HI.U32 R26, R10, R19, RZ ;  /* 0x000000130a1a7227 */ /* 0x000fe200078e00ff */
[C---:B------:R-:W-:Y:S02]  /*d690*/  ISETP.GT.U32.AND P5, PT, R9.reuse, R12, PT ;  /* 0x0000000c0900720c */ /* 0x040fe40003fa4070 */
[----:B------:R-:W-:Y:S01]  /*d6a0*/  IABS R25, R23 ;  /* 0x0000001700197213 */ /* 0x000fe20000000000 */
[----:B------:R-:W-:Y:S01]  /*d6b0*/  @!P3 IMAD.MOV R27, RZ, RZ, -R27 ;  /* 0x000000ffff1bb224 */ /* 0x000fe200078e0a1b */
[----:B------:R-:W-:Y:S01]  /*d6c0*/  ISETP.GT.U32.AND P3, PT, R9, R14, PT ;  /* 0x0000000e0900720c */ /* 0x000fe20003f64070 */
[----:B------:R-:W-:-:S02]  /*d6d0*/  IMAD.MOV.U32 R74, RZ, RZ, R5 ;  /* 0x000000ffff4a7224 */ /* 0x000fc400078e0005 */
[----:B------:R-:W-:Y:S02]  /*d6e0*/  IMAD.MOV R17, RZ, RZ, -R26 ;  /* 0x000000ffff117224 */ /* 0x000fe400078e0a1a */
[----:B------:R-:W-:Y:S01]  /*d6f0*/  IMAD.MOV.U32 R18, RZ, RZ, R25 ;  /* 0x000000ffff127224 */ /* 0x000fe200078e0019 */
[----:B------:R-:W-:Y:S01]  /*d700*/  STL [R1+0x14], R27 ;  /* 0x0000141b01007387 */ /* 0x000fe20000100800 */
[----:B------:R-:W-:Y:S02]  /*d710*/  @!P4 IMAD.MOV R74, RZ, RZ, -R74 ;  /* 0x000000ffff4ac224 */ /* 0x000fe400078e0a4a */
[----:B------:R-:W-:Y:S01]  /*d720*/  @!P0 IMAD.MOV R8, RZ, RZ, -R8 ;  /* 0x000000ffff088224 */ /* 0x000fe200078e0a08 */
[----:B------:R-:W-:Y:S01]  /*d730*/  ISETP.GE.AND P0, PT, R24, RZ, PT ;  /* 0x000000ff1800720c */ /* 0x000fe20003f06270 */
[----:B------:R-:W-:Y:S01]  /*d740*/  IMAD R5, R9, R17, R19 ;  /* 0x0000001109057224 */ /* 0x000fe200078e0213 */
[----:B------:R0:W-:Y:S01]  /*d750*/  STL [R1+0x10], R15 ;  /* 0x0000100f01007387 */ /* 0x0001e20000100800 */
[----:B------:R-:W-:-:S02]  /*d760*/  VIADD R17, R11, 0x32 ;  /* 0x000000320b117836 */ /* 0x000fc40000000000 */
[--C-:B------:R-:W-:Y:S01]  /*d770*/  @!P2 IMAD.IADD R16, R16, 0x1, -R9.reuse ;  /* 0x000000011010a824 */ /* 0x100fe200078e0a09 */
[----:B------:R-:W-:Y:S01]  /*d780*/  STL [R1+0x1260], R74 ;  /* 0x0012604a01007387 */ /* 0x000fe20000100800 */
[----:B------:R-:W-:Y:S02]  /*d790*/  @!P3 IMAD.IADD R14, R14, 0x1, -R9 ;  /* 0x000000010e0eb824 */ /* 0x000fe400078e0a09 */
[----:B0-----:R-:W-:Y:S01]  /*d7a0*/  IMAD.HI.U32 R15, R10, R18, RZ ;  /* 0x000000120a0f7227 */ /* 0x001fe200078e00ff */
[----:B------:R0:W-:Y:S01]  /*d7b0*/  STL [R1+0xc], R8 ;  /* 0x00000c0801007387 */ /* 0x0001e20000100800 */
[C---:B------:R-:W-:Y:S02]  /*d7c0*/  ISETP.GT.U32.AND P2, PT, R9.reuse, R16, PT ;  /* 0x000000100900720c */ /* 0x040fe40003f44070 */
[----:B------:R-:W-:Y:S02]  /*d7d0*/  IMAD.MOV R15, RZ, RZ, -R15 ;  /* 0x000000ffff0f7224 */ /* 0x000fe400078e0a0f */
[----:B------:R-:W-:Y:S01]  /*d7e0*/  @!P5 IMAD.IADD R12, R12, 0x1, -R9 ;  /* 0x000000010c0cd824 */ /* 0x000fe200078e0a09 */
[----:B------:R-:W-:-:S02]  /*d7f0*/  ISETP.GT.U32.AND P5, PT, R9, R5, PT ;  /* 0x000000050900720c */ /* 0x000fc40003fa4070 */
[----:B0-----:R-:W-:Y:S01]  /*d800*/  IABS R8, R17 ;  /* 0x0000001100087213 */ /* 0x001fe20000000000 */
[C---:B------:R-:W-:Y:S02]  /*d810*/  IMAD R15, R9.reuse, R15, R18 ;  /* 0x0000000f090f7224 */ /* 0x040fe400078e0212 */
[----:B------:R-:W-:Y:S02]  /*d820*/  IMAD.MOV.U32 R72, RZ, RZ, R14 ;  /* 0x000000ffff487224 */ /* 0x000fe400078e000e */
[----:B------:R-:W-:Y:S02]  /*d830*/  IMAD.MOV.U32 R69, RZ, RZ, R12 ;  /* 0x000000ffff457224 */ /* 0x000fe400078e000c */
[----:B------:R-:W-:Y:S01]  /*d840*/  IMAD.MOV.U32 R14, RZ, RZ, R8 ;  /* 0x000000ffff0e7224 */ /* 0x000fe200078e0008 */
[----:B------:R-:W-:Y:S01]  /*d850*/  ISETP.GE.AND P4, PT, R22, RZ, PT ;  /* 0x000000ff1600720c */ /* 0x000fe20003f86270 */
[----:B------:R-:W-:Y:S01]  /*d860*/  @!P0 IMAD.MOV R69, RZ, RZ, -R69 ;  /* 0x000000ffff458224 */ /* 0x000fe200078e0a45 */
[----:B------:R-:W-:Y:S01]  /*d870*/  ISETP.GT.U32.AND P0, PT, R9, R15, PT ;  /* 0x0000000f0900720c */ /* 0x000fe20003f04070 */
[----:B------:R-:W-:Y:S01]  /*d880*/  IMAD.HI.U32 R12, R10, R14, RZ ;  /* 0x0000000e0a0c7227 */ /* 0x000fe200078e00ff */
[----:B------:R-:W-:-:S03]  /*d890*/  ISETP.GE.AND P6, PT, R20, RZ, PT ;  /* 0x000000ff1400720c */ /* 0x000fc60003fc6270 */
[----:B------:R-:W-:Y:S02]  /*d8a0*/  IMAD.MOV R20, RZ, RZ, -R12 ;  /* 0x000000ffff147224 */ /* 0x000fe400078e0a0c */
[--C-:B------:R-:W-:Y:S02]  /*d8b0*/  @!P2 IMAD.IADD R16, R16, 0x1, -R9.reuse ;  /* 0x000000011010a824 */ /* 0x100fe400078e0a09 */
[----:B------:R-:W-:Y:S02]  /*d8c0*/  @!P5 IMAD.IADD R5, R5, 0x1, -R9 ;  /* 0x000000010505d824 */ /* 0x000fe400078e0a09 */
[----:B------:R-:W-:Y:S02]  /*d8d0*/  VIADD R8, R11, 0x33 ;  /* 0x000000330b087836 */ /* 0x000fe40000000000 */
[C---:B------:R-:W-:Y:S02]  /*d8e0*/  IMAD R14, R9.reuse, R20, R14 ;  /* 0x00000014090e7224 */ /* 0x040fe400078e020e */
[----:B------:R-:W-:Y:S01]  /*d8f0*/  IMAD.MOV.U32 R25, RZ, RZ, R16 ;  /* 0x000000ffff197224 */ /* 0x000fe200078e0010 */
[----:B------:R-:W-:-:S02]  /*d900*/  ISETP.GT.U32.AND P5, PT, R9, R5, PT ;  /* 0x000000050900720c */ /* 0x000fc40003fa4070 */
[----:B------:R-:W-:Y:S01]  /*d910*/  IABS R19, R8 ;  /* 0x0000000800137213 */ /* 0x000fe20000000000 */
[----:B------:R-:W-:Y:S01]  /*d920*/  @!P4 IMAD.MOV R25, RZ, RZ, -R25 ;  /* 0x000000ffff19c224 */ /* 0x000fe200078e0a19 */
[----:B------:R-:W-:Y:S01]  /*d930*/  ISETP.GT.U32.AND P4, PT, R9, R14, PT ;  /* 0x0000000e0900720c */ /* 0x000fe20003f84070 */
[----:B------:R-:W-:Y:S02]  /*d940*/  VIADD R18, R11, 0x34 ;  /* 0x000000340b127836 */ /* 0x000fe40000000000 */
[----:B------:R-:W-:Y:S01]  /*d950*/  @!P0 IMAD.IADD R15, R15, 0x1, -R9 ;  /* 0x000000010f0f8824 */ /* 0x000fe200078e0a09 */
[----:B------:R-:W-:Y:S01]  /*d960*/  ISETP.GE.AND P3, PT, R21, RZ, PT ;  /* 0x000000ff1500720c */ /* 0x000fe20003f66270 */
[----:B------:R-:W-:Y:S01]  /*d970*/  IMAD.MOV.U32 R12, RZ, RZ, R19 ;  /* 0x000000ffff0c7224 */ /* 0x000fe200078e0013 */
[----:B------:R-:W-:Y:S01]  /*d980*/  ISETP.GE.AND P2, PT, R17, RZ, PT ;  /* 0x000000ff1100720c */ /* 0x000fe20003f46270 */
[----:B------:R-:W-:Y:S01]  /*d990*/  VIADD R21, R11, 0x35 ;  /* 0x000000350b157836 */ /* 0x000fe20000000000 */
[----:B------:R-:W-:-:S02]  /*d9a0*/  IABS R17, R18 ;  /* 0x0000001200117213 */ /* 0x000fc40000000000 */
[----:B------:R-:W-:Y:S01]  /*d9b0*/  ISETP.GT.U32.AND P0, PT, R9, R15, PT ;  /* 0x0000000f0900720c */ /* 0x000fe20003f04070 */
[----:B------:R-:W-:Y:S01]  /*d9c0*/  IMAD.HI.U32 R19, R10, R12, RZ ;  /* 0x0000000c0a137227 */ /* 0x000fe200078e00ff */
[----:B------:R-:W-:-:S03]  /*d9d0*/  IABS R20, R21 ;  /* 0x0000001500147213 */ /* 0x000fc60000000000 */
[----:B------:R-:W-:-:S04]  /*d9e0*/  IMAD.HI.U32 R16, R10, R17, RZ ;  /* 0x000000110a107227 */ /* 0x000fc800078e00ff */
[----:B------:R-:W-:Y:S02]  /*d9f0*/  @!P5 IMAD.IADD R5, R5, 0x1, -R9 ;  /* 0x000000010505d824 */ /* 0x000fe400078e0a09 */
[----:B------:R-:W-:Y:S01]  /*da00*/  IMAD.MOV R19, RZ, RZ, -R19 ;  /* 0x000000ffff137224 */ /* 0x000fe200078e0a13 */
[----:B------:R-:W-:Y:S01]  /*da10*/  ISETP.GE.AND P5, PT, R8, RZ, PT ;  /* 0x000000ff0800720c */ /* 0x000fe20003fa6270 */
[----:B------:R-:W-:Y:S01]  /*da20*/  @!P6 IMAD.MOV R72, RZ, RZ, -R72 ;  /* 0x000000ffff48e224 */ /* 0x000fe200078e0a48 */
[----:B------:R-:W-:Y:S01]  /*da30*/  ISETP.GE.AND P6, PT, R23, RZ, PT ;  /* 0x000000ff1700720c */ /* 0x000fe20003fc6270 */
[----:B------:R-:W-:Y:S02]  /*da40*/  @!P4 IMAD.IADD R14, R14, 0x1, -R9 ;  /* 0x000000010e0ec824 */ /* 0x000fe400078e0a09 */
[----:B------:R-:W-:Y:S02]  /*da50*/  IMAD.MOV.U32 R88, RZ, RZ, R5 ;  /* 0x000000ffff587224 */ /* 0x000fe400078e0005 */
[----:B------:R-:W-:-:S02]  /*da60*/  IMAD.MOV R8, RZ, RZ, -R16 ;  /* 0x000000ffff087224 */ /* 0x000fc400078e0a10 */
[----:B------:R-:W-:Y:S02]  /*da70*/  IMAD.MOV.U32 R5, RZ, RZ, R20 ;  /* 0x000000ffff057224 */ /* 0x000fe400078e0014 */
[C---:B------:R-:W-:Y:S01]  /*da80*/  IMAD R12, R9.reuse, R19, R12 ;  /* 0x00000013090c7224 */ /* 0x040fe200078e020c */
[C---:B------:R-:W-:Y:S01]  /*da90*/  ISETP.GT.U32.AND P4, PT, R9.reuse, R14, PT ;  /* 0x0000000e0900720c */ /* 0x040fe20003f84070 */
[----:B------:R-:W-:Y:S02]  /*daa0*/  IMAD R8, R9, R8, R17 ;  /* 0x0000000809087224 */ /* 0x000fe400078e0211 */
[----:B------:R-:W-:Y:S01]  /*dab0*/  @!P0 IMAD.IADD R15, R15, 0x1, -R9 ;  /* 0x000000010f0f8824 */ /* 0x000fe200078e0a09 */
[----:B------:R-:W-:Y:S01]  /*dac0*/  ISETP.GT.U32.AND P0, PT, R9, R12, PT ;  /* 0x0000000c0900720c */ /* 0x000fe20003f04070 */
[----:B------:R-:W-:-:S04]  /*dad0*/  IMAD.HI.U32 R17, R10, R5, RZ ;  /* 0x000000050a117227 */ /* 0x000fc800078e00ff */
[----:B------:R-:W-:Y:S02]  /*dae0*/  IMAD.MOV.U32 R87, RZ, RZ, R15 ;  /* 0x000000ffff577224 */ /* 0x000fe400078e000f */
[----:B------:R-:W-:Y:S02]  /*daf0*/  IMAD.MOV R15, RZ, RZ, -R17 ;  /* 0x000000ffff0f7224 */ /* 0x000fe400078e0a11 */
[----:B------:R-:W-:Y:S01]  /*db00*/  @!P6 IMAD.MOV R87, RZ, RZ, -R87 ;  /* 0x000000ffff57e224 */ /* 0x000fe200078e0a57 */
[C---:B------:R-:W-:Y:S01]  /*db10*/  ISETP.GT.U32.AND P6, PT, R9.reuse, R8, PT ;  /* 0x000000080900720c */ /* 0x040fe20003fc4070 */
[C---:B------:R-:W-:Y:S02]  /*db20*/  IMAD R5, R9.reuse, R15, R5 ;  /* 0x0000000f09057224 */ /* 0x040fe400078e0205 */
[--C-:B------:R-:W-:Y:S02]  /*db30*/  @!P4 IMAD.IADD R14, R14, 0x1, -R9.reuse ;  /* 0x000000010e0ec824 */ /* 0x100fe400078e0a09 */
[----:B------:R-:W-:Y:S01]  /*db40*/  @!P0 IMAD.IADD R12, R12, 0x1, -R9 ;  /* 0x000000010c0c8824 */ /* 0x000fe200078e0a09 */
[----:B------:R-:W-:Y:S01]  /*db50*/  ISETP.GT.U32.AND P4, PT, R9, R5, PT ;  /* 0x000000050900720c */ /* 0x000fe20003f84070 */
[----:B------:R-:W-:-:S02]  /*db60*/  VIADD R16, R11, 0x36 ;  /* 0x000000360b107836 */ /* 0x000fc40000000000 */
[----:B------:R-:W-:Y:S01]  /*db70*/  VIADD R19, R11, 0x38 ;  /* 0x000000380b137836 */ /* 0x000fe20000000000 */
[----:B------:R-:W-:Y:S01]  /*db80*/  ISETP.GT.U32.AND P0, PT, R9, R12, PT ;  /* 0x0000000c0900720c */ /* 0x000fe20003f04070 */
[----:B------:R-:W-:Y:S01]  /*db90*/  VIADD R20, R11, 0x39 ;  /* 0x000000390b147836 */ /* 0x000fe20000000000 */
[----:B------:R-:W-:Y:S01]  /*dba0*/  IABS R15, R16 ;  /* 0x00000010000f7213 */ /* 0x000fe20000000000 */
[--C-:B------:R-:W-:Y:S01]  /*dbb0*/  @!P6 IMAD.IADD R8, R8, 0x1, -R9.reuse ;  /* 0x000000010808e824 */ /* 0x100fe200078e0a09 */
[----:B------:R-:W-:Y:S01]  /*dbc0*/  IABS R17, R19 ;  /* 0x0000001300117213 */ /* 0x000fe20000000000 */
[----:B------:R-:W-:Y:S01]  /*dbd0*/  @!P3 IMAD.MOV R88, RZ, RZ, -R88 ;  /* 0x000000ffff58b224 */ /* 0x000fe200078e0a58 */
[----:B------:R-:W-:Y:S01]  /*dbe0*/  ISETP.GE.AND P3, PT, R18, RZ, PT ;  /* 0x000000ff1200720c */ /* 0x000fe20003f66270 */
[----:B------:R-:W-:Y:S01]  /*dbf0*/  IMAD.MOV.U32 R86, RZ, RZ, R14 ;  /* 0x000000ffff567224 */ /* 0x000fe200078e000e */
[----:B------:R-:W-:Y:S01]  /*dc00*/  IABS R18, R20 ;  /* 0x0000001400127213 */ /* 0x000fe20000000000 */
[----:B------:R-:W-:Y:S01]  /*dc10*/  @!P4 IMAD.IADD R5, R5, 0x1, -R9 ;  /* 0x000000010505c824 */ /* 0x000fe200078e0a09 */
[----:B------:R-:W-:Y:S01]  /*dc20*/  ISETP.GT.U32.AND P6, PT, R9, R8, PT ;  /* 0x000000080900720c */ /* 0x000fe20003fc4070 */
[----:B------:R-:W-:-:S04]  /*dc30*/  IMAD.HI.U32 R22, R10, R15, RZ ;  /* 0x0000000f0a167227 */ /* 0x000fc800078e00ff */
[----:B------:R-:W-:Y:S01]  /*dc40*/  IMAD.HI.U32 R23, R10, R17, RZ ;  /* 0x000000110a177227 */ /* 0x000fe200078e00ff */
[----:B------:R-:W-:-:S03]  /*dc50*/  ISETP.GT.U32.AND P4, PT, R9, R5, PT ;  /* 0x000000050900720c */ /* 0x000fc60003f84070 */
[----:B------:R-:W-:Y:S01]  /*dc60*/  @!P2 IMAD.MOV R86, RZ, RZ, -R86 ;  /* 0x000000ffff56a224 */ /* 0x000fe200078e0a56 */
[----:B------:R-:W-:Y:S01]  /*dc70*/  ISETP.GE.AND P2, PT, R21, RZ, PT ;  /* 0x000000ff1500720c */ /* 0x000fe20003f46270 */
[----:B------:R-:W-:Y:S02]  /*dc80*/  IMAD.MOV R21, RZ, RZ, -R22 ;  /* 0x000000ffff157224 */ /* 0x000fe400078e0a16 */
[----:B------:R-:W-:-:S04]  /*dc90*/  IMAD.HI.U32 R14, R10, R18, RZ ;  /* 0x000000120a0e7227 */ /* 0x000fc800078e00ff */
[----:B------:R-:W-:Y:S02]  /*dca0*/  IMAD.MOV R22, RZ, RZ, -R23 ;  /* 0x000000ffff167224 */ /* 0x000fe400078e0a17 */
[----:B------:R-:W-:Y:S02]  /*dcb0*/  @!P0 IMAD.IADD R12, R12, 0x1, -R9 ;  /* 0x000000010c0c8824 */ /* 0x000fe400078e0a09 */
[----:B------:R-:W-:Y:S02]  /*dcc0*/  IMAD.MOV R14, RZ, RZ, -R14 ;  /* 0x000000ffff0e7224 */ /* 0x000fe400078e0a0e */
[C---:B------:R-:W-:Y:S02]  /*dcd0*/  IMAD R17, R9.reuse, R22, R17 ;  /* 0x0000001609117224 */ /* 0x040fe400078e0211 */
[----:B------:R-:W-:Y:S01]  /*dce0*/  IMAD.MOV.U32 R85, RZ, RZ, R12 ;  /* 0x000000ffff557224 */ /* 0x000fe200078e000c */
[----:B------:R-:W-:Y:S01]  /*dcf0*/  ISETP.GE.AND P0, PT, R16, RZ, PT ;  /* 0x000000ff1000720c */ /* 0x000fe20003f06270 */
[----:B------:R-:W-:-:S02]  /*dd00*/  IMAD R15, R9, R21, R15 ;  /* 0x00000015090f7224 */ /* 0x000fc400078e020f */
[----:B------:R-:W-:Y:S02]  /*dd10*/  @!P6 IMAD.IADD R8, R8, 0x1, -R9 ;  /* 0x000000010808e824 */ /* 0x000fe400078e0a09 */
[C---:B------:R-:W-:Y:S02]  /*dd20*/  IMAD R16, R9.reuse, R14, R18 ;  /* 0x0000000e09107224 */ /* 0x040fe400078e0212 */
[----:B------:R-:W-:Y:S01]  /*dd30*/  @!P5 IMAD.MOV R85, RZ, RZ, -R85 ;  /* 0x000000ffff55d224 */ /* 0x000fe200078e0a55 */
[C---:B------:R-:W-:Y:S01]  /*dd40*/  ISETP.GT.U32.AND P5, PT, R9.reuse, R17, PT ;  /* 0x000000110900720c */ /* 0x040fe20003fa4070 */
[----:B------:R-:W-:Y:S01]  /*dd50*/  IMAD.MOV.U32 R84, RZ, RZ, R8 ;  /* 0x000000ffff547224 */ /* 0x000fe200078e0008 */
[----:B------:R-:W-:Y:S01]  /*dd60*/  ISETP.GT.U32.AND P6, PT, R9, R15, PT ;  /* 0x0000000f0900720c */ /* 0x000fe20003fc4070 */
[----:B------:R-:W-:Y:S01]  /*dd70*/  @!P4 IMAD.IADD R5, R5, 0x1, -R9 ;  /* 0x000000010505c824 */ /* 0x000fe200078e0a09 */
[----:B------:R-:W-:Y:S01]  /*dd80*/  ISETP.GT.U32.AND P4, PT, R9, R16, PT ;  /* 0x000000100900720c */ /* 0x000fe20003f84070 */
[----:B------:R-:W-:-:S02]  /*dd90*/  VIADD R8, R11, 0x3a ;  /* 0x0000003a0b087836 */ /* 0x000fc40000000000 */
[----:B------:R-:W-:-:S03]  /*dda0*/  VIADD R18, R11, 0x3b ;  /* 0x0000003b0b127836 */ /* 0x000fc60000000000 */
[----:B------:R-:W-:Y:S01]  /*ddb0*/  IABS R14, R8 ;  /* 0x00000008000e7213 */ /* 0x000fe20000000000 */
[----:B------:R-:W-:Y:S01]  /*ddc0*/  @!P3 IMAD.MOV R84, RZ, RZ, -R84 ;  /* 0x000000ffff54b224 */ /* 0x000fe200078e0a54 */
[----:B------:R-:W-:Y:S01]  /*ddd0*/  ISETP.GE.AND P3, PT, R19, RZ, PT ;  /* 0x000000ff1300720c */ /* 0x000fe20003f66270 */
[----:B------:R-:W-:Y:S01]  /*dde0*/  @!P5 IMAD.IADD R17, R17, 0x1, -R9 ;  /* 0x000000011111d824 */ /* 0x000fe200078e0a09 */
[----:B------:R-:W-:Y:S01]  /*ddf0*/  IABS R12, R18 ;  /* 0x00000012000c7213 */ /* 0x000fe20000000000 */
[----:B------:R-:W-:-:S04]  /*de00*/  IMAD.HI.U32 R19, R10, R14, RZ ;  /* 0x0000000e0a137227 */ /* 0x000fc800078e00ff */
[----:B------:R-:W-:Y:S01]  /*de10*/  @!P6 IMAD.IADD R15, R15, 0x1, -R9 ;  /* 0x000000010f0fe824 */ /* 0x000fe200078e0a09 */
[----:B------:R-:W-:Y:S01]  /*de20*/  ISETP.GE.AND P6, PT, R20, RZ, PT ;  /* 0x000000ff1400720c */ /* 0x000fe20003fc6270 */
[----:B------:R-:W-:Y:S02]  /*de30*/  IMAD.MOV.U32 R83, RZ, RZ, R5 ;  /* 0x000000ffff537224 */ /* 0x000fe400078e0005 */
[----:B------:R-:W-:Y:S01]  /*de40*/  @!P4 IMAD.IADD R16, R16, 0x1, -R9 ;  /* 0x000000011010c824 */ /* 0x000fe200078e0a09 */
[----:B------:R-:W-:Y:S01]  /*de50*/  ISETP.GT.U32.AND P4, PT, R9, R17, PT ;  /* 0x000000110900720c */ /* 0x000fe20003f84070 */
[----:B------:R-:W-:Y:S02]  /*de60*/  IMAD.MOV R5, RZ, RZ, -R19 ;  /* 0x000000ffff057224 */ /* 0x000fe400078e0a13 */
[----:B------:R-:W-:-:S04]  /*de70*/  IMAD.HI.U32 R20, R10, R12, RZ ;  /* 0x0000000c0a147227 */ /* 0x000fc800078e00ff */
[C---:B------:R-:W-:Y:S02]  /*de80*/  IMAD R14, R9.reuse, R5, R14 ;  /* 0x00000005090e7224 */ /* 0x040fe400078e020e */
[----:B------:R-:W-:Y:S01]  /*de90*/  IMAD.MOV R5, RZ, RZ, -R20 ;  /* 0x000000ffff057224 */ /* 0x000fe200078e0a14 */
[----:B------:R-:W-:-:S03]  /*dea0*/  ISETP.GT.U32.AND P5, PT, R9, R15, PT ;  /* 0x0000000f0900720c */ /* 0x000fc60003fa4070 */
[----:B------:R-:W-:Y:S02]  /*deb0*/  IMAD R12, R9, R5, R12 ;  /* 0x00000005090c7224 */ /* 0x000fe400078e020c */
[----:B------:R-:W-:Y:S02]  /*dec0*/  @!P4 IMAD.IADD R17, R17, 0x1, -R9 ;  /* 0x000000011111c824 */ /* 0x000fe400078e0a09 */
[----:B------:R-:W-:Y:S01]  /*ded0*/  @!P2 IMAD.MOV R83, RZ, RZ, -R83 ;  /* 0x000000ffff53a224 */ /* 0x000fe200078e0a53 */
[C---:B------:R-:W-:Y:S02]  /*dee0*/  ISETP.GT.U32.AND P4, PT, R9.reuse, R12, PT ;  /* 0x0000000c0900720c */ /* 0x040fe40003f84070 */
[----:B------:R-:W-:Y:S01]  /*def0*/  ISETP.GT.U32.AND P2, PT, R9, R16, PT ;  /* 0x000000100900720c */ /* 0x000fe20003f44070 */
[C---:B------:R-:W-:Y:S02]  /*df00*/  VIADD R21, R11.reuse, 0x3c ;  /* 0x0000003c0b157836 */ /* 0x040fe40000000000 */
[----:B------:R-:W-:-:S03]  /*df10*/  VIADD R20, R11, 0x3d ;  /* 0x0000003d0b147836 */ /* 0x000fc60000000000 */
[----:B------:R-:W-:Y:S01]  /*df20*/  IABS R19, R21 ;  /* 0x0000001500137213 */ /* 0x000fe20000000000 */
[--C-:B------:R-:W-:Y:S01]  /*df30*/  @!P5 IMAD.IADD R15, R15, 0x1, -R9.reuse ;  /* 0x000000010f0fd824 */ /* 0x100fe200078e0a09 */
[----:B------:R-:W-:Y:S01]  /*df40*/  ISETP.GT.U32.AND P5, PT, R9, R14, PT ;  /* 0x0000000e0900720c */ /* 0x000fe20003fa4070 */
[----:B------:R-:W-:Y:S01]  /*df50*/  VIADD R22, R11, 0x3e ;  /* 0x0000003e0b167836 */ /* 0x000fe20000000000 */
[----:B------:R-:W-:Y:S01]  /*df60*/  IABS R5, R20 ;  /* 0x0000001400057213 */ /* 0x000fe20000000000 */
[----:B------:R-:W-:Y:S02]  /*df70*/  @!P4 IMAD.IADD R12, R12, 0x1, -R9 ;  /* 0x000000010c0cc824 */ /* 0x000fe400078e0a09 */
[----:B------:R-:W-:-:S04]  /*df80*/  IMAD.HI.U32 R23, R10, R19, RZ ;  /* 0x000000130a177227 */ /* 0x000fc800078e00ff */
[----:B------:R-:W-:Y:S01]  /*df90*/  @!P2 IMAD.IADD R16, R16, 0x1, -R9 ;  /* 0x000000011010a824 */ /* 0x000fe200078e0a09 */
[----:B------:R-:W-:Y:S01]  /*dfa0*/  ISETP.GE.AND P2, PT, R8, RZ, PT ;  /* 0x000000ff0800720c */ /* 0x000fe20003f46270 */
[----:B------:R-:W-:Y:S01]  /*dfb0*/  IMAD.MOV.U32 R24, RZ, RZ, R15 ;  /* 0x000000ffff187224 */ /* 0x000fe200078e000f */
[----:B------:R-:W-:Y:S01]  /*dfc0*/  IABS R8, R22 ;  /* 0x0000001600087213 */ /* 0x000fe20000000000 */
[----:B------:R-:W-:Y:S01]  /*dfd0*/  IMAD.MOV R23, RZ, RZ, -R23 ;  /* 0x000000ffff177224 */ /* 0x000fe200078e0a17 */
[----:B------:R-:W-:Y:S01]  /*dfe0*/  ISETP.GT.U32.AND P4, PT, R9, R12, PT ;  /* 0x0000000c0900720c */ /* 0x000fe20003f84070 */
[----:B------:R-:W-:Y:S01]  /*dff0*/  @!P0 IMAD.MOV R24, RZ, RZ, -R24 ;  /* 0x000000ffff188224 */ /* 0x000fe200078e0a18 */
[----:B------:R-:W-:Y:S01]  /*e000*/  ISETP.GE.AND P0, PT, R18, RZ, PT ;  /* 0x000000ff1200720c */ /* 0x000fe20003f06270 */
[----:B------:R-:W-:-:S04]  /*e010*/  IMAD.HI.U32 R15, R10, R5, RZ ;  /* 0x000000050a0f7227 */ /* 0x000fc800078e00ff */
[----:B------:R-:W-:Y:S02]  /*e020*/  IMAD.MOV.U32 R18, RZ, RZ, R8 ;  /* 0x000000ffff127224 */ /* 0x000fe400078e0008 */
[C---:B------:R-:W-:Y:S02]  /*e030*/  IMAD R8, R9.reuse, R23, R19 ;  /* 0x0000001709087224 */ /* 0x040fe400078e0213 */
[----:B------:R-:W-:Y:S02]  /*e040*/  IMAD.MOV R19, RZ, RZ, -R15 ;  /* 0x000000ffff137224 */ /* 0x000fe400078e0a0f */
[----:B------:R-:W-:Y:S02]  /*e050*/  IMAD.MOV.U32 R82, RZ, RZ, R17 ;  /* 0x000000ffff527224 */ /* 0x000fe400078e0011 */
[----:B------:R-:W-:Y:S02]  /*e060*/  @!P5 IMAD.IADD R14, R14, 0x1, -R9 ;  /* 0x000000010e0ed824 */ /* 0x000fe400078e0a09 */
[----:B------:R-:W-:Y:S01]  /*e070*/  @!P3 IMAD.MOV R82, RZ, RZ, -R82 ;  /* 0x000000ffff52b224 */ /* 0x000fe200078e0a52 */
[C---:B------:R-:W-:Y:S01]  /*e080*/  ISETP.GT.U32.AND P3, PT, R9.reuse, R8, PT ;  /* 0x000000080900720c */ /* 0x040fe20003f64070 */
[C---:B------:R-:W-:Y:S01]  /*e090*/  IMAD R5, R9.reuse, R19, R5 ;  /* 0x0000001309057224 */ /* 0x040fe200078e0205 */
[----:B------:R-:W-:Y:S01]  /*e0a0*/  ISETP.GT.U32.AND P5, PT, R9, R14, PT ;  /* 0x0000000e0900720c */ /* 0x000fe20003fa4070 */
[----:B------:R-:W-:-:S02]  /*e0b0*/  @!P4 IMAD.IADD R12, R12, 0x1, -R9 ;  /* 0x000000010c0cc824 */ /* 0x000fc400078e0a09 */
[----:B------:R-:W-:Y:S01]  /*e0c0*/  IMAD.HI.U32 R23, R10, R18, RZ ;  /* 0x000000120a177227 */ /* 0x000fe200078e00ff */
[----:B------:R-:W-:-:S03]  /*e0d0*/  ISETP.GT.U32.AND P4, PT, R9, R5, PT ;  /* 0x000000050900720c */ /* 0x000fc60003f84070 */
[----:B------:R-:W-:-:S04]  /*e0e0*/  IMAD.MOV R15, RZ, RZ, -R23 ;  /* 0x000000ffff0f7224 */ /* 0x000fc800078e0a17 */
[----:B------:R-:W-:Y:S02]  /*e0f0*/  IMAD R18, R9, R15, R18 ;  /* 0x0000000f09127224 */ /* 0x000fe400078e0212 */
[C---:B------:R-:W-:Y:S02]  /*e100*/  VIADD R15, R11.reuse, 0x40 ;  /* 0x000000400b0f7836 */ /* 0x040fe40000000000 */
[--C-:B------:R-:W-:Y:S02]  /*e110*/  @!P3 IMAD.IADD R8, R8, 0x1, -R9.reuse ;  /* 0x000000010808b824 */ /* 0x100fe400078e0a09 */
[--C-:B------:R-:W-:Y:S01]  /*e120*/  @!P5 IMAD.IADD R14, R14, 0x1, -R9.reuse ;  /* 0x000000010e0ed824 */ /* 0x100fe200078e0a09 */
[----:B------:R-:W-:Y:S01]  /*e130*/  ISETP.GE.AND P5, PT, R20, RZ, PT ;  /* 0x000000ff1400720c */ /* 0x000fe20003fa6270 */
[----:B------:R-:W-:Y:S01]  /*e140*/  VIADD R20, R11, 0x41 ;  /* 0x000000410b147836 */ /* 0x000fe20000000000 */
[----:B------:R-:W-:Y:S01]  /*e150*/  IABS R17, R15 ;  /* 0x0000000f00117213 */ /* 0x000fe20000000000 */
[----:B------:R-:W-:Y:S01]  /*e160*/  @!P4 IMAD.IADD R5, R5, 0x1, -R9 ;  /* 0x000000010505c824 */ /* 0x000fe200078e0a09 */
[C---:B------:R-:W-:Y:S01]  /*e170*/  ISETP.GT.U32.AND P3, PT, R9.reuse, R8, PT ;  /* 0x000000080900720c */ /* 0x040fe20003f64070 */
[----:B------:R-:W-:Y:S01]  /*e180*/  IMAD.MOV.U32 R81, RZ, RZ, R16 ;  /* 0x000000ffff517224 */ /* 0x000fe200078e0010 */
[----:B------:R-:W-:Y:S01]  /*e190*/  IABS R16, R20 ;  /* 0x0000001400107213 */ /* 0x000fe20000000000 */
[----:B------:R-:W-:Y:S01]  /*e1a0*/  IMAD.MOV.U32 R80, RZ, RZ, R14 ;  /* 0x000000ffff507224 */ /* 0x000fe200078e000e */
[----:B------:R-:W-:Y:S01]  /*e1b0*/  ISETP.GT.U32.AND P4, PT, R9, R5, PT ;  /* 0x000000050900720c */ /* 0x000fe20003f84070 */
[----:B------:R-:W-:-:S04]  /*e1c0*/  IMAD.HI.U32 R14, R10, R17, RZ ;  /* 0x000000110a0e7227 */ /* 0x000fc800078e00ff */
[----:B------:R-:W-:Y:S01]  /*e1d0*/  @!P6 IMAD.MOV R81, RZ, RZ, -R81 ;  /* 0x000000ffff51e224 */ /* 0x000fe200078e0a51 */
[----:B------:R-:W-:Y:S01]  /*e1e0*/  ISETP.GE.AND P6, PT, R21, RZ, PT ;  /* 0x000000ff1500720c */ /* 0x000fe20003fc6270 */
[----:B------:R-:W-:-:S04]  /*e1f0*/  IMAD.HI.U32 R21, R10, R16, RZ ;  /* 0x000000100a157227 */ /* 0x000fc800078e00ff */
[----:B------:R-:W-:Y:S02]  /*e200*/  IMAD.MOV R14, RZ, RZ, -R14 ;  /* 0x000000ffff0e7224 */ /* 0x000fe400078e0a0e */
[----:B------:R-:W-:Y:S02]  /*e210*/  IMAD.MOV R21, RZ, RZ, -R21 ;  /* 0x000000ffff157224 */ /* 0x000fe400078e0a15 */
[----:B------:R-:W-:Y:S02]  /*e220*/  @!P3 IMAD.IADD R8, R8, 0x1, -R9 ;  /* 0x000000010808b824 */ /* 0x000fe400078e0a09 */
[C---:B------:R-:W-:Y:S02]  /*e230*/  IMAD R17, R9.reuse, R14, R17 ;  /* 0x0000000e09117224 */ /* 0x040fe400078e0211 */
[----:B------:R-:W-:Y:S02]  /*e240*/  IMAD R16, R9, R21, R16 ;  /* 0x0000001509107224 */ /* 0x000fe400078e0210 */
[----:B------:R-:W-:Y:S01]  /*e250*/  @!P4 IMAD.IADD R5, R5, 0x1, -R9 ;  /* 0x000000010505c824 */ /* 0x000fe200078e0a09 */
[----:B------:R-:W-:Y:S01]  /*e260*/  ISETP.GT.U32.AND P4, PT, R9, R17, PT ;  /* 0x000000110900720c */ /* 0x000fe20003f84070 */
[----:B------:R-:W-:-:S02]  /*e270*/  IMAD.MOV.U32 R78, RZ, RZ, R8 ;  /* 0x000000ffff4e7224 */ /* 0x000fc400078e0008 */
[----:B------:R-:W-:Y:S02]  /*e280*/  VIADD R19, R11, 0x42 ;  /* 0x000000420b137836 */ /* 0x000fe40000000000 */
[----:B------:R-:W-:Y:S01]  /*e290*/  @!P6 IMAD.MOV R78, RZ, RZ, -R78 ;  /* 0x000000ffff4ee224 */ /* 0x000fe200078e0a4e */
[----:B------:R-:W-:Y:S01]  /*e2a0*/  ISETP.GT.U32.AND P6, PT, R9, R16, PT ;  /* 0x000000100900720c */ /* 0x000fe20003fc4070 */
[----:B------:R-:W-:Y:S01]  /*e2b0*/  IMAD.MOV.U32 R79, RZ, RZ, R12 ;  /* 0x000000ffff4f7224 */ /* 0x000fe200078e000c */
[----:B------:R-:W-:Y:S02]  /*e2c0*/  IABS R12, R19 ;  /* 0x00000013000c7213 */ /* 0x000fe40000000000 */
[----:B------:R-:W-:-:S03]  /*e2d0*/  ISETP.GE.AND P3, PT, R15, RZ, PT ;  /* 0x000000ff0f00720c */ /* 0x000fc60003f66270 */
[----:B------:R-:W-:Y:S02]  /*e2e0*/  IMAD.MOV.U32 R15, RZ, RZ, R12 ;  /* 0x000000ffff0f7224 */ /* 0x000fe400078e000c */
[----:B------:R-:W-:Y:S02]  /*e2f0*/  VIADD R27, R11, 0x43 ;  /* 0x000000430b1b7836 */ /* 0x000fe40000000000 */
[----:B------:R-:W-:Y:S02]  /*e300*/  @!P4 IMAD.IADD R17, R17, 0x1, -R9 ;  /* 0x000000011111c824 */ /* 0x000fe400078e0a09 */
[----:B------:R-:W-:Y:S01]  /*e310*/  IMAD.HI.U32 R12, R10, R15, RZ ;  /* 0x0000000f0a0c7227 */ /* 0x000fe200078e00ff */
[----:B------:R-:W-:Y:S02]  /*e320*/  IABS R14, R27 ;  /* 0x0000001b000e7213 */ /* 0x000fe40000000000 */
[----:B------:R-:W-:Y:S01]  /*e330*/  ISETP.GT.U32.AND P4, PT, R9, R17, PT ;  /* 0x000000110900720c */ /* 0x000fe20003f84070 */
[----:B------:R-:W-:-:S02]  /*e340*/  IMAD.MOV.U32 R77, RZ, RZ, R5 ;  /* 0x000000ffff4d7224 */ /* 0x000fc400078e0005 */
[----:B------:R-:W-:Y:S02]  /*e350*/  @!P6 IMAD.IADD R16, R16, 0x1, -R9 ;  /* 0x000000011010e824 */ /* 0x000fe400078e0a09 */
[----:B------:R-:W-:Y:S02]  /*e360*/  IMAD.MOV R5, RZ, RZ, -R12 ;  /* 0x000000ffff057224 */ /* 0x000fe400078e0a0c */
[----:B------:R-:W-:Y:S01]  /*e370*/  VIADD R23, R11, 0x44 ;  /* 0x000000440b177836 */ /* 0x000fe20000000000 */
[C---:B------:R-:W-:Y:S01]  /*e380*/  ISETP.GT.U32.AND P6, PT, R9.reuse, R16, PT ;  /* 0x000000100900720c */ /* 0x040fe20003fc4070 */
[----:B------:R-:W-:Y:S02]  /*e390*/  IMAD R15, R9, R5, R15 ;  /* 0x00000005090f7224 */ /* 0x000fe400078e020f */
[----:B------:R-:W-:Y:S01]  /*e3a0*/  IMAD.HI.U32 R5, R10, R14, RZ ;  /* 0x0000000e0a057227 */ /* 0x000fe200078e00ff */
[----:B------:R-:W-:-:S03]  /*e3b0*/  IABS R12, R23 ;  /* 0x00000017000c7213 */ /* 0x000fc60000000000 */
[----:B------:R-:W-:Y:S01]  /*e3c0*/  @!P0 IMAD.MOV R79, RZ, RZ, -R79 ;  /* 0x000000ffff4f8224 */ /* 0x000fe200078e0a4f */
[----:B------:R-:W-:Y:S01]  /*e3d0*/  ISETP.GE.AND P0, PT, R22, RZ, PT ;  /* 0x000000ff1600720c */ /* 0x000fe20003f06270 */
[----:B------:R-:W-:Y:S02]  /*e3e0*/  VIADD R22, R11, 0x45 ;  /* 0x000000450b167836 */ /* 0x000fe40000000000 */
[----:B------:R-:W-:Y:S02]  /*e3f0*/  IMAD.MOV R5, RZ, RZ, -R5 ;  /* 0x000000ffff057224 */ /* 0x000fe400078e0a05 */
[----:B------:R-:W-:Y:S01]  /*e400*/  @!P2 IMAD.MOV R80, RZ, RZ, -R80 ;  /* 0x000000ffff50a224 */ /* 0x000fe200078e0a50 */
[C---:B------:R-:W-:Y:S01]  /*e410*/  ISETP.GT.U32.AND P2, PT, R9.reuse, R18, PT ;  /* 0x000000120900720c */ /* 0x040fe20003f44070 */
[----:B------:R-:W-:Y:S01]  /*e420*/  @!P5 IMAD.MOV R77, RZ, RZ, -R77 ;  /* 0x000000ffff4dd224 */ /* 0x000fe200078e0a4d */
[----:B------:R-:W-:Y:S01]  /*e430*/  ISETP.GE.AND P5, PT, R20, RZ, PT ;  /* 0x000000ff1400720c */ /* 0x000fe20003fa6270 */
[----:B------:R-:W-:Y:S01]  /*e440*/  IMAD R14, R9, R5, R14 ;  /* 0x00000005090e7224 */ /* 0x000fe200078e020e */
[----:B------:R-:W-:Y:S01]  /*e450*/  IABS R8, R22 ;  /* 0x0000001600087213 */ /* 0x000fe20000000000 */
[----:B------:R-:W-:Y:S01]  /*e460*/  @!P4 IMAD.IADD R17, R17, 0x1, -R9 ;  /* 0x000000011111c824 */ /* 0x000fe200078e0a09 */
[----:B------:R-:W-:Y:S01]  /*e470*/  ISETP.GT.U32.AND P4, PT, R9, R15, PT ;  /* 0x0000000f0900720c */ /* 0x000fe20003f84070 */
[----:B------:R-:W-:-:S04]  /*e480*/  IMAD.HI.U32 R20, R10, R12, RZ ;  /* 0x0000000c0a147227 */ /* 0x000fc800078e00ff */
[----:B------:R-:W-:Y:S01]  /*e490*/  @!P6 IMAD.IADD R16, R16, 0x1, -R9 ;  /* 0x000000011010e824 */ /* 0x000fe200078e0a09 */
[----:B------:R-:W-:Y:S01]  /*e4a0*/  ISETP.GT.U32.AND P6, PT, R9, R14, PT ;  /* 0x0000000e0900720c */ /* 0x000fe20003fc4070 */
[----:B------:R-:W-:-:S04]  /*e4b0*/  IMAD.HI.U32 R21, R10, R8, RZ ;  /* 0x000000080a157227 */ /* 0x000fc800078e00ff */
[----:B------:R-:W-:Y:S02]  /*e4c0*/  IMAD.MOV R20, RZ, RZ, -R20 ;  /* 0x000000ffff147224 */ /* 0x000fe400078e0a14 */
[----:B------:R-:W-:Y:S02]  /*e4d0*/  IMAD.MOV R21, RZ, RZ, -R21 ;  /* 0x000000ffff157224 */ /* 0x000fe400078e0a15 */
[C---:B------:R-:W-:Y:S02]  /*e4e0*/  IMAD R12, R9.reuse, R20, R12 ;  /* 0x00000014090c7224 */ /* 0x040fe400078e020c */
[--C-:B------:R-:W-:Y:S02]  /*e4f0*/  @!P2 IMAD.IADD R18, R18, 0x1, -R9.reuse ;  /* 0x000000011212a824 */ /* 0x100fe400078e0a09 */
[----:B------:R-:W-:Y:S02]  /*e500*/  IMAD R8, R9, R21, R8 ;  /* 0x0000001509087224 */ /* 0x000fe400078e0208 */
[----:B------:R-:W-:Y:S01]  /*e510*/  @!P4 IMAD.IADD R15, R15, 0x1, -R9 ;  /* 0x000000010f0fc824 */ /* 0x000fe200078e0a09 */
[----:B------:R-:W-:-:S02]  /*e520*/  ISETP.GT.U32.AND P4, PT, R9, R12, PT ;  /* 0x0000000c0900720c */ /* 0x000fc40003f84070 */
[C---:B------:R-:W-:Y:S01]  /*e530*/  ISETP.GT.U32.AND P2, PT, R9.reuse, R18, PT ;  /* 0x000000120900720c */ /* 0x040fe20003f44070 */
[--C-:B------:R-:W-:Y:S01]  /*e540*/  @!P6 IMAD.IADD R14, R14, 0x1, -R9.reuse ;  /* 0x000000010e0ee824 */ /* 0x100fe200078e0a09 */
[----:B------:R-:W-:Y:S01]  /*e550*/  ISETP.GT.U32.AND P6, PT, R9, R8, PT ;  /* 0x000000080900720c */ /* 0x000fe20003fc4070 */
[----:B------:R-:W-:Y:S01]  /*e560*/  STL [R1+0x1264], R72 ;  /* 0x0012644801007387 */ /* 0x000fe20000100800 */
[C---:B------:R-:W-:Y:S02]  /*e570*/  VIADD R26, R11.reuse, 0x46 ;  /* 0x000000460b1a7836 */ /* 0x040fe40000000000 */
[----:B------:R-:W-:Y:S01]  /*e580*/  VIADD R21, R11, 0x49 ;  /* 0x000000490b157836 */ /* 0x000fe20000000000 */
[----:B------:R-:W-:Y:S04]  /*e590*/  STL [R1+0x1268], R69 ;  /* 0x0012684501007387 */ /* 0x000fe80000100800 */
[----:B------:R0:W-:Y:S01]  /*e5a0*/  STL [R1+0x150], R25 ;  /* 0x0001501901007387 */ /* 0x0001e20000100800 */
[----:B------:R-:W-:-:S03]  /*e5b0*/  @!P4 IMAD.IADD R12, R12, 0x1, -R9 ;  /* 0x000000010c0cc824 */ /* 0x000fc600078e0a09 */
[----:B------:R-:W-:Y:S01]  /*e5c0*/  STL [R1+0x126c], R88 ;  /* 0x00126c5801007387 */ /* 0x000fe20000100800 */
[----:B------:R-:W-:-:S03]  /*e5d0*/  @!P2 IMAD.IADD R18, R18, 0x1, -R9 ;  /* 0x000000011212a824 */ /* 0x000fc600078e0a09 */
[----:B------:R-:W-:Y:S01]  /*e5e0*/  STL [R1+0x1284], R88 ;  /* 0x0012845801007387 */ /* 0x000fe20000100800 */
[----:B------:R-:W-:-:S03]  /*e5f0*/  IABS R5, R26 ;  /* 0x0000001a00057213 */ /* 0x000fc60000000000 */
[----:B------:R-:W-:Y:S01]  /*e600*/  STL [R1+0x129c], R88 ;  /* 0x00129c5801007387 */ /* 0x000fe20000100800 */
[----:B------:R-:W-:-:S03]  /*e610*/  IABS R20, R21 ;  /* 0x0000001500147213 */ /* 0x000fc60000000000 */
[----:B------:R-:W-:Y:S01]  /*e620*/  STL [R1+0x12b4], R88 ;  /* 0x0012b45801007387 */ /* 0x000fe20000100800 */
[----:B------:R-:W-:-:S03]  /*e630*/  @!P6 IMAD.IADD R8, R8, 0x1, -R9 ;  /* 0x000000010808e824 */ /* 0x000fc600078e0a09 */
[----:B------:R-:W-:Y:S01]  /*e640*/  STL [R1+0x12cc], R88 ;  /* 0x0012cc5801007387 */ /* 0x000fe20000100800 */
[----:B------:R-:W-:-:S03]  /*e650*/  IMAD.MOV.U32 R30, RZ, RZ, R18 ;  /* 0x000000ffff1e7224 */ /* 0x000fc600078e0012 */
[----:B------:R-:W-:Y:S01]  /*e660*/  STL [R1+0x12e4], R88 ;  /* 0x0012e45801007387 */ /* 0x000fe20000100800 */
[----:B------:R-:W-:-:S03]  /*e670*/  ISETP.GT.U32.AND P6, PT, R9, R12, PT ;  /* 0x0000000c0900720c */ /* 0x000fc60003fc4070 */
[----:B------:R-:W-:Y:S01]  /*e680*/  STL [R1+0x12fc], R88 ;  /* 0x0012fc5801007387 */ /* 0x000fe20000100800 */
[----:B0-----:R-:W-:-:S03]  /*e690*/  VIADD R25, R11, 0x48 ;  /* 0x000000480b197836 */ /* 0x001fc60000000000 */
[----:B------:R-:W-:Y:S01]  /*e6a0*/  STL [R1+0x1314], R88 ;  /* 0x0013145801007387 */ /* 0x000fe20000100800 */
[----:B------:R-:W-:-:S03]  /*e6b0*/  IMAD.HI.U32 R29, R10, R5, RZ ;  /* 0x000000050a1d7227 */ /* 0x000fc600078e00ff */
[----:B------:R-:W-:Y:S01]  /*e6c0*/  STL [R1+0x132c], R88 ;  /* 0x00132c5801007387 */ /* 0x000fe20000100800 */
[----:B------:R-:W-:-:S03]  /*e6d0*/  IMAD.HI.U32 R18, R10, R20, RZ ;  /* 0x000000140a127227 */ /* 0x000fc600078e00ff */
[----:B------:R-:W-:Y:S01]  /*e6e0*/  STL [R1+0x1344], R88 ;  /* 0x0013445801007387 */ /* 0x000fe20000100800 */
[----:B------:R-:W-:-:S03]  /*e6f0*/  ISETP.GE.AND P2, PT, R19, RZ, PT ;  /* 0x000000ff1300720c */ /* 0x000fc60003f46270 */
[----:B------:R-:W-:Y:S01]  /*e700*/  STL [R1+0x135c], R88 ;  /* 0x00135c5801007387 */ /* 0x000fe20000100800 */
[----:B------:R-:W-:-:S03]  /*e710*/  IMAD.MOV R29, RZ, RZ, -R29 ;  /* 0x000000ffff1d7224 */ /* 0x000fc600078e0a1d */
[----:B------:R-:W-:Y:S01]  /*e720*/  STL [R1+0x1374], R88 ;  /* 0x0013745801007387 */ /* 0x000fe20000100800 */
[----:B------:R-:W-:Y:S01]  /*e730*/  IMAD.MOV R18, RZ, RZ, -R18 ;  /* 0x000000ffff127224 */ /* 0x000fe200078e0a12 */
[----:B------:R-:W-:Y:S02]  /*e740*/  IABS R19, R25 ;  /* 0x0000001900137213 */ /* 0x000fe40000000000 */
[----:B------:R-:W-:Y:S04]  /*e750*/  STL [R1+0x138c], R88 ;  /* 0x00138c5801007387 */ /* 0x000fe80000100800 */
[----:B------:R-:W-:Y:S01]  /*e760*/  STL [R1+0x13a4], R88 ;  /* 0x0013a45801007387 */ /* 0x000fe20000100800 */
[----:B------:R-:W-:-:S03]  /*e770*/  IMAD R5, R9, R29, R5 ;  /* 0x0000001d09057224 */ /* 0x000fc600078e0205 */
[----:B------:R-:W-:Y:S01]  /*e780*/  STL [R1+0x13bc], R88 ;  /* 0x0013bc5801007387 */ /* 0x000fe20000100800 */
[----:B------:R-:W-:-:S03]  /*e790*/  IMAD.MOV.U32 R73, RZ, RZ, R16 ;  /* 0x000000ffff497224 */ /* 0x000fc600078e0010 */
[----:B------:R-:W-:Y:S01]  /*e7a0*/  STL [R1+0x13d4], R88 ;  /* 0x0013d45801007387 */ /* 0x000fe20000100800 */
[----:B------:R-:W-:-:S03]  /*e7b0*/  IMAD R18, R9, R18, R20 ;  /* 0x0000001209127224 */ /* 0x000fc600078e0214 */
[----:B------:R-:W-:Y:S01]  /*e7c0*/  STL [R1+0x1270], R87 ;  /* 0x0012705701007387 */ /* 0x000fe20000100800 */
[----:B------:R-:W-:-:S03]  /*e7d0*/  IMAD.HI.U32 R28, R10, R19, RZ ;  /* 0x000000130a1c7227 */ /* 0x000fc600078e00ff */
[----:B------:R-:W-:Y:S01]  /*e7e0*/  STL [R1+0x1274], R86 ;  /* 0x0012745601007387 */ /* 0x000fe20000100800 */
[----:B------:R-:W-:Y:S01]  /*e7f0*/  @!P0 IMAD.MOV R30, RZ, RZ, -R30 ;  /* 0x000000ffff1e8224 */ /* 0x000fe200078e0a1e */
[----:B------:R-:W-:Y:S02]  /*e800*/  ISETP.GT.U32.AND P0, PT, R9, R15, PT ;  /* 0x0000000f0900720c */ /* 0x000fe40003f04070 */
[----:B------:R-:W-:Y:S01]  /*e810*/  STL [R1+0x1278], R85 ;  /* 0x0012785501007387 */ /* 0x000fe20000100800 */
[----:B------:R-:W-:-:S03]  /*e820*/  IMAD.MOV.U32 R75, RZ, RZ, R17 ;  /* 0x000000ffff4b7224 */ /* 0x000fc600078e0011 */
[----:B------:R-:W-:Y:S01]  /*e830*/  STL [R1+0x1294], R85 ;  /* 0x0012945501007387 */ /* 0x000fe20000100800 */
[----:B------:R-:W-:Y:S01]  /*e840*/  @!P5 IMAD.MOV R73, RZ, RZ, -R73 ;  /* 0x000000ffff49d224 */ /* 0x000fe200078e0a49 */
[C---:B------:R-:W-:Y:S01]  /*e850*/  ISETP.GT.U32.AND P4, PT, R9.reuse, R14, PT ;  /* 0x0000000e0900720c */ /* 0x040fe20003f84070 */
[----:B------:R-:W-:Y:S01]  /*e860*/  @!P6 IMAD.IADD R12, R12, 0x1, -R9 ;  /* 0x000000010c0ce824 */ /* 0x000fe200078e0a09 */
[----:B------:R-:W-:Y:S01]  /*e870*/  STL [R1+0x127c], R84 ;  /* 0x00127c5401007387 */ /* 0x000fe20000100800 */
[C---:B------:R-:W-:Y:S01]  /*e880*/  ISETP.GT.U32.AND P5, PT, R9.reuse, R5, PT ;  /* 0x000000050900720c */ /* 0x040fe20003fa4070 */
[----:B------:R-:W-:Y:S01]  /*e890*/  IMAD.MOV R28, RZ, RZ, -R28 ;  /* 0x000000ffff1c7224 */ /* 0x000fe200078e0a1c */
[----:B------:R-:W-:Y:S01]  /*e8a0*/  ISETP.GT.U32.AND P6, PT, R9, R18, PT ;  /* 0x000000120900720c */ /* 0x000fe20003fc4070 */
[----:B------:R-:W-:Y:S01]  /*e8b0*/  STL [R1+0x1280], R83 ;  /* 0x0012805301007387 */ /* 0x000fe20000100800 */
[----:B------:R-:W-:-:S03]  /*e8c0*/  @!P3 IMAD.MOV R75, RZ, RZ, -R75 ;  /* 0x000000ffff4bb224 */ /* 0x000fc600078e0a4b */
[----:B------:R0:W-:Y:S01]  /*e8d0*/  STL [R1+0x144], R24 ;  /* 0x0001441801007387 */ /* 0x0001e20000100800 */
[C---:B------:R-:W-:Y:S01]  /*e8e0*/  ISETP.GT.U32.AND P3, PT, R9.reuse, R8, PT ;  /* 0x000000080900720c */ /* 0x040fe20003f64070 */
[----:B------:R-:W-:Y:S02]  /*e8f0*/  IMAD R19, R9, R28, R19 ;  /* 0x0000001c09137224 */ /* 0x000fe400078e0213 */
[C---:B0-----:R-:W-:Y:S02]  /*e900*/  VIADD R24, R11.reuse, 0x4a ;  /* 0x0000004a0b187836 */ /* 0x041fe40000000000 */
[----:B------:R-:W-:-:S03]  /*e910*/  VIADD R20, R11, 0x4b ;  /* 0x0000004b0b147836 */ /* 0x000fc60000000000 */
[----:B------:R-:W-:Y:S01]  /*e920*/  IABS R28, R24 ;  /* 0x00000018001c7213 */ /* 0x000fe20000000000 */
[--C-:B------:R-:W-:Y:S01]  /*e930*/  @!P0 IMAD.IADD R15, R15, 0x1, -R9.reuse ;  /* 0x000000010f0f8824 */ /* 0x100fe200078e0a09 */
[----:B------:R-:W-:Y:S01]  /*e940*/  ISETP.GT.U32.AND P0, PT, R9, R19, PT ;  /* 0x000000130900720c */ /* 0x000fe20003f04070 */
[--C-:B------:R-:W-:Y:S02]  /*e950*/  @!P4 IMAD.IADD R14, R14, 0x1, -R9.reuse ;  /* 0x000000010e0ec824 */ /* 0x100fe400078e0a09 */
[----:B------:R-:W-:Y:S01]  /*e960*/  IMAD.MOV.U32 R17, RZ, RZ, R28 ;  /* 0x000000ffff117224 */ /* 0x000fe200078e001c */
[----:B------:R-:W-:Y:S01]  /*e970*/  ISETP.GE.AND P4, PT, R27, RZ, PT ;  /* 0x000000ff1b00720c */ /* 0x000fe20003f86270 */
[--C-:B------:R-:W-:Y:S01]  /*e980*/  @!P5 IMAD.IADD R5, R5, 0x1, -R9.reuse ;  /* 0x000000010505d824 */ /* 0x100fe200078e0a09 */
[----:B------:R-:W-:Y:S01]  /*e990*/  IABS R16, R20 ;  /* 0x0000001400107213 */ /* 0x000fe20000000000 */
[----:B------:R-:W-:Y:S01]  /*e9a0*/  @!P6 IMAD.IADD R18, R18, 0x1, -R9 ;  /* 0x000000011212e824 */ /* 0x000fe200078e0a09 */
[----:B------:R-:W-:Y:S01]  /*e9b0*/  ISETP.GE.AND P5, PT, R22, RZ, PT ;  /* 0x000000ff1600720c */ /* 0x000fe20003fa6270 */
[----:B------:R-:W-:-:S03]  /*e9c0*/  IMAD.HI.U32 R27, R10, R17, RZ ;  /* 0x000000110a1b7227 */ /* 0x000fc600078e00ff */
[----:B------:R-:W-:Y:S01]  /*e9d0*/  ISETP.GT.U32.AND P6, PT, R9, R18, PT ;  /* 0x000000120900720c */ /* 0x000fe20003fc4070 */
[----:B------:R-:W-:Y:S01]  /*e9e0*/  @!P3 IMAD.IADD R8, R8, 0x1, -R9 ;  /* 0x000000010808b824 */ /* 0x000fe200078e0a09 */
[----:B------:R-:W-:Y:S01]  /*e9f0*/  ISETP.GE.AND P3, PT, R23, RZ, PT ;  /* 0x000000ff1700720c */ /* 0x000fe20003f66270 */
[----:B------:R-:W-:Y:S02]  /*ea00*/  IMAD.MOV.U32 R71, RZ, RZ, R15 ;  /* 0x000000ffff477224 */ /* 0x000fe400078e000f */
[----:B------:R-:W-:Y:S02]  /*ea10*/  IMAD.MOV R23, RZ, RZ, -R27 ;  /* 0x000000ffff177224 */ /* 0x000fe400078e0a1b */
[----:B------:R-:W-:-:S04]  /*ea20*/  IMAD.HI.U32 R15, R10, R16, RZ ;  /* 0x000000100a0f7227 */ /* 0x000fc800078e00ff */
[----:B------:R-:W-:Y:S01]  /*ea30*/  @!P2 IMAD.MOV R71, RZ, RZ, -R71 ;  /* 0x000000ffff47a224 */ /* 0x000fe200078e0a47 */
[C---:B------:R-:W-:Y:S01]  /*ea40*/  ISETP.GT.U32.AND P2, PT, R9.reuse, R5, PT ;  /* 0x000000050900720c */ /* 0x040fe20003f44070 */
[----:B------:R-:W-:Y:S02]  /*ea50*/  IMAD.MOV.U32 R68, RZ, RZ, R12 ;  /* 0x000000ffff447224 */ /* 0x000fe400078e000c */
[----:B------:R-:W-:Y:S02]  /*ea60*/  IMAD R17, R9, R23, R17 ;  /* 0x0000001709117224 */ /* 0x000fe400078e0211 */
[----:B------:R-:W-:Y:S02]  /*ea70*/  IMAD.MOV.U32 R67, RZ, RZ, R8 ;  /* 0x000000ffff437224 */ /* 0x000fe400078e0008 */
[----:B------:R-:W-:Y:S02]  /*ea80*/  IMAD.MOV R12, RZ, RZ, -R15 ;  /* 0x000000ffff0c7224 */ /* 0x000fe400078e0a0f */
[----:B------:R-:W-:Y:S01]  /*ea90*/  @!P0 IMAD.IADD R19, R19, 0x1, -R9 ;  /* 0x0000000113138824 */ /* 0x000fe200078e0a09 */
[----:B------:R-:W-:Y:S01]  /*eaa0*/  ISETP.GE.AND P0, PT, R26, RZ, PT ;  /* 0x000000ff1a00720c */ /* 0x000fe20003f06270 */
[----:B------:R-:W-:-:S02]  /*eab0*/  VIADD R26, R11, 0x4c ;  /* 0x0000004c0b1a7836 */ /* 0x000fc40000000000 */
[----:B------:R-:W-:Y:S01]  /*eac0*/  @!P5 IMAD.MOV R67, RZ, RZ, -R67 ;  /* 0x000000ffff43d224 */ /* 0x000fe200078e0a43 */
[C---:B------:R-:W-:Y:S01]  /*ead0*/  ISETP.GT.U32.AND P5, PT, R9.reuse, R17, PT ;  /* 0x000000110900720c */ /* 0x040fe20003fa4070 */
[----:B------:R-:W-:Y:S01]  /*eae0*/  IMAD R16, R9, R12, R16 ;  /* 0x0000000c09107224 */ /* 0x000fe200078e0210 */
[----:B------:R-:W-:Y:S01]  /*eaf0*/  IABS R8, R26 ;  /* 0x0000001a00087213 */ /* 0x000fe20000000000 */
[----:B------:R-:W-:-:S03]  /*eb00*/  @!P6 IMAD.IADD R18, R18, 0x1, -R9 ;  /* 0x000000011212e824 */ /* 0x000fc600078e0a09 */
[----:B------:R-:W-:Y:S01]  /*eb10*/  ISETP.GT.U32.AND P6, PT, R9, R16, PT ;  /* 0x000000100900720c */ /* 0x000fe20003fc4070 */
[----:B------:R-:W-:Y:S02]  /*eb20*/  IMAD.MOV.U32 R70, RZ, RZ, R14 ;  /* 0x000000ffff467224 */ /* 0x000fe400078e000e */
[----:B------:R-:W-:Y:S01]  /*eb30*/  @!P2 IMAD.IADD R5, R5, 0x1, -R9 ;  /* 0x000000010505a824 */ /* 0x000fe200078e0a09 */
[----:B------:R-:W-:Y:S01]  /*eb40*/  ISETP.GE.AND P2, PT, R21, RZ, PT ;  /* 0x000000ff1500720c */ /* 0x000fe20003f46270 */
[----:B------:R-:W-:-:S04]  /*eb50*/  IMAD.HI.U32 R12, R10, R8, RZ ;  /* 0x000000080a0c7227 */ /* 0x000fc800078e00ff */
[----:B------:R-:W-:Y:S02]  /*eb60*/  VIADD R21, R11, 0x4d ;  /* 0x0000004d0b157836 */ /* 0x000fe40000000000 */
[----:B------:R-:W-:Y:S01]  /*eb70*/  @!P4 IMAD.MOV R70, RZ, RZ, -R70 ;  /* 0x000000ffff46c224 */ /* 0x000fe200078e0a46 */
[----:B------:R-:W-:Y:S01]  /*eb80*/  ISETP.GT.U32.AND P4, PT, R9, R19, PT ;  /* 0x000000130900720c */ /* 0x000fe20003f84070 */
[----:B------:R-:W-:Y:S02]  /*eb90*/  IMAD.MOV.U32 R29, RZ, RZ, R5 ;  /* 0x000000ffff1d7224 */ /* 0x000fe400078e0005 */
[----:B------:R-:W-:Y:S01]  /*eba0*/  IMAD.MOV R5, RZ, RZ, -R12 ;  /* 0x000000ffff057224 */ /* 0x000fe200078e0a0c */
[----:B------:R-:W-:Y:S01]  /*ebb0*/  IABS R12, R21 ;  /* 0x00000015000c7213 */ /* 0x000fe20000000000 */
[----:B------:R-:W-:Y:S02]  /*ebc0*/  @!P5 IMAD.IADD R17, R17, 0x1, -R9 ;  /* 0x000000011111d824 */ /* 0x000fe400078e0a09 */
[----:B------:R-:W-:-:S02]  /*ebd0*/  @!P0 IMAD.MOV R29, RZ, RZ, -R29 ;  /* 0x000000ffff1d8224 */ /* 0x000fc400078e0a1d */
[--C-:B------:R-:W-:Y:S01]  /*ebe0*/  @!P6 IMAD.IADD R16, R16, 0x1, -R9.reuse ;  /* 0x000000011010e824 */ /* 0x100fe200078e0a09 */
[C---:B------:R-:W-:Y:S01]  /*ebf0*/  ISETP.GT.U32.AND P0, PT, R9.reuse, R17, PT ;  /* 0x000000110900720c */ /* 0x040fe20003f04070 */
[C---:B------:R-:W-:Y:S02]  /*ec00*/  IMAD R8, R9.reuse, R5, R8 ;  /* 0x0000000509087224 */ /* 0x040fe400078e0208 */
[----:B------:R-:W-:Y:S01]  /*ec10*/  IMAD.MOV.U32 R5, RZ, RZ, R12 ;  /* 0x000000ffff057224 */ /* 0x000fe200078e000c */
[----:B------:R-:W-:Y:S01]  /*ec20*/  ISETP.GT.U32.AND P6, PT, R9, R16, PT ;  /* 0x000000100900720c */ /* 0x000fe20003fc4070 */
[----:B------:R-:W-:Y:S02]  /*ec30*/  @!P4 IMAD.IADD R19, R19, 0x1, -R9 ;  /* 0x000000011313c824 */ /* 0x000fe400078e0a09 */
[----:B------:R-:W-:Y:S01]  /*ec40*/  IMAD.HI.U32 R12, R10, R5, RZ ;  /* 0x000000050a0c7227 */ /* 0x000fe200078e00ff */
[----:B------:R-:W-:-:S03]  /*ec50*/  ISETP.GE.AND P4, PT, R24, RZ, PT ;  /* 0x000000ff1800720c */ /* 0x000fc60003f86270 */
[----:B------:R-:W-:Y:S02]  /*ec60*/  IMAD.MOV R24, RZ, RZ, -R12 ;  /* 0x000000ffff187224 */ /* 0x000fe400078e0a0c */
[C---:B------:R-:W-:Y:S02]  /*ec70*/  VIADD R23, R11.reuse, 0x51 ;  /* 0x000000510b177836 */ /* 0x040fe40000000000 */
[----:B------:R-:W-:Y:S01]  /*ec80*/  VIADD R22, R11, 0x4e ;  /* 0x0000004e0b167836 */ /* 0x000fe20000000000 */
[----:B------:R-:W-:Y:S01]  /*ec90*/  ISETP.GE.AND P5, PT, R20, RZ, PT ;  /* 0x000000ff1400720c */ /* 0x000fe20003fa6270 */
[----:B------:R-:W-:Y:S01]  /*eca0*/  @!P3 IMAD.MOV R68, RZ, RZ, -R68 ;  /* 0x000000ffff44b224 */ /* 0x000fe200078e0a44 */
[----:B------:R-:W-:Y:S01]  /*ecb0*/  ISETP.GE.AND P3, PT, R25, RZ, PT ;  /* 0x000000ff1900720c */ /* 0x000fe20003f66270 */
[----:B------:R-:W-:Y:S01]  /*ecc0*/  @!P0 IMAD.IADD R17, R17, 0x1, -R9 ;  /* 0x0000000111118824 */ /* 0x000fe200078e0a09 */
[C---:B------:R-:W-:Y:S01]  /*ecd0*/  ISETP.GT.U32.AND P0, PT, R9.reuse, R8, PT ;  /* 0x000000080900720c */ /* 0x040fe20003f04070 */
[----:B------:R-:W-:Y:S01]  /*ece0*/  IMAD R5, R9, R24, R5 ;  /* 0x0000001809057224 */ /* 0x000fe200078e0205 */
[----:B------:R-:W-:Y:S01]  /*ecf0*/  IABS R25, R23 ;  /* 0x0000001700197213 */ /* 0x000fe20000000000 */
[----:B------:R-:W-:Y:S01]  /*ed00*/  VIADD R20, R11, 0x50 ;  /* 0x000000500b147836 */ /* 0x000fe20000000000 */
[----:B------:R-:W-:Y:S01]  /*ed10*/  IABS R15, R22 ;  /* 0x00000016000f7213 */ /* 0x000fe20000000000 */
[----:B------:R-:W-:Y:S01]  /*ed20*/  @!P6 IMAD.IADD R16, R16, 0x1, -R9 ;  /* 0x000000011010e824 */ /* 0x000fe200078e0a09 */
[----:B------:R-:W-:Y:S01]  /*ed30*/  ISETP.GT.U32.AND P6, PT, R9, R5, PT ;  /* 0x000000050900720c */ /* 0x000fe20003fc4070 */
[----:B------:R-:W-:Y:S01]  /*ed40*/  IMAD.MOV.U32 R12, RZ, RZ, R25 ;  /* 0x000000ffff0c7224 */ /* 0x000fe200078e0019 */
[----:B------:R-:W-:Y:S01]  /*ed50*/  IABS R14, R20 ;  /* 0x00000014000e7213 */ /* 0x000fe20000000000 */
[----:B------:R-:W-:-:S04]  /*ed60*/  IMAD.HI.U32 R25, R10, R15, RZ ;  /* 0x0000000f0a197227 */ /* 0x000fc800078e00ff */
[----:B------:R-:W-:-:S04]  /*ed70*/  IMAD.HI.U32 R28, R10, R14, RZ ;  /* 0x0000000e0a1c7227 */ /* 0x000fc800078e00ff */
[----:B------:R-:W-:Y:S02]  /*ed80*/  IMAD.MOV R25, RZ, RZ, -R25 ;  /* 0x000000ffff197224 */ /* 0x000fe400078e0a19 */
[----:B------:R-:W-:Y:S02]  /*ed90*/  @!P0 IMAD.IADD R8, R8, 0x1, -R9 ;  /* 0x0000000108088824 */ /* 0x000fe400078e0a09 */
[----:B------:R-:W-:Y:S02]  /*eda0*/  IMAD.MOV R28, RZ, RZ, -R28 ;  /* 0x000000ffff1c7224 */ /* 0x000fe400078e0a1c */
[----:B------:R-:W-:Y:S02]  /*edb0*/  IMAD R15, R9, R25, R15 ;  /* 0x00000019090f7224 */ /* 0x000fe400078e020f */
[----:B------:R-:W-:Y:S02]  /*edc0*/  IMAD.MOV.U32 R64, RZ, RZ, R18 ;  /* 0x000000ffff407224 */ /* 0x000fe400078e0012 */
[----:B------:R-:W-:Y:S01]  /*edd0*/  @!P6 IMAD.IADD R5, R5, 0x1, -R9 ;  /* 0x000000010505e824 */ /* 0x000fe200078e0a09 */
[----:B------:R-:W-:Y:S01]  /*ede0*/  ISETP.GT.U32.AND P6, PT, R9, R8, PT ;  /* 0x000000080900720c */ /* 0x000fe20003fc4070 */
[----:B------:R-:W-:-:S04]  /*edf0*/  IMAD.HI.U32 R27, R10, R12, RZ ;  /* 0x0000000c0a1b7227 */ /* 0x000fc800078e00ff */
[C---:B------:R-:W-:Y:S02]  /*ee00*/  IMAD R14, R9.reuse, R28, R14 ;  /* 0x0000001c090e7224 */ /* 0x040fe400078e020e */
[----:B------:R-:W-:Y:S01]  /*ee10*/  @!P2 IMAD.MOV R64, RZ, RZ, -R64 ;  /* 0x000000ffff40a224 */ /* 0x000fe200078e0a40 */
[C---:B------:R-:W-:Y:S01]  /*ee20*/  ISETP.GT.U32.AND P2, PT, R9.reuse, R15, PT ;  /* 0x0000000f0900720c */ /* 0x040fe20003f44070 */
[----:B------:R-:W-:Y:S02]  /*ee30*/  IMAD.MOV.U32 R63, RZ, RZ, R17 ;  /* 0x000000ffff3f7224 */ /* 0x000fe400078e0011 */
[----:B------:R-:W-:Y:S02]  /*ee40*/  IMAD.MOV R27, RZ, RZ, -R27 ;  /* 0x000000ffff1b7224 */ /* 0x000fe400078e0a1b */
[----:B------:R-:W-:Y:S01]  /*ee50*/  @!P4 IMAD.MOV R63, RZ, RZ, -R63 ;  /* 0x000000ffff3fc224 */ /* 0x000fe200078e0a3f */
[----:B------:R-:W-:Y:S01]  /*ee60*/  ISETP.GT.U32.AND P4, PT, R9, R14, PT ;  /* 0x0000000e0900720c */ /* 0x000fe20003f84070 */
[----:B------:R-:W-:-:S02]  /*ee70*/  VIADD R24, R11, 0x52 ;  /* 0x000000520b187836 */ /* 0x000fc40000000000 */
[C---:B------:R-:W-:Y:S02]  /*ee80*/  IMAD R12, R9.reuse, R27, R12 ;  /* 0x0000001b090c7224 */ /* 0x040fe400078e020c */
[----:B------:R-:W-:Y:S01]  /*ee90*/  IMAD.MOV.U32 R65, RZ, RZ, R19 ;  /* 0x000000ffff417224 */ /* 0x000fe200078e0013 */
[----:B------:R-:W-:Y:S01]  /*eea0*/  IABS R25, R24 ;  /* 0x0000001800197213 */ /* 0x000fe20000000000 */
[----:B------:R-:W-:Y:S02]  /*eeb0*/  IMAD.MOV.U32 R62, RZ, RZ, R16 ;  /* 0x000000ffff3e7224 */ /* 0x000fe400078e0010 */
[----:B------:R-:W-:Y:S01]  /*eec0*/  @!P6 IMAD.IADD R8, R8, 0x1, -R9 ;  /* 0x000000010808e824 */ /* 0x000fe200078e0a09 */
[C---:B------:R-:W-:Y:S01]  /*eed0*/  ISETP.GT.U32.AND P6, PT, R9.reuse, R12, PT ;  /* 0x0000000c0900720c */ /* 0x040fe20003fc4070 */
[----:B------:R-:W-:Y:S01]  /*eee0*/  @!P3 IMAD.MOV R65, RZ, RZ, -R65 ;  /* 0x000000ffff41b224 */ /* 0x000fe200078e0a41 */
[----:B------:R-:W-:Y:S01]  /*eef0*/  ISETP.GT.U32.AND P3, PT, R9, R5, PT ;  /* 0x000000050900720c */ /* 0x000fe20003f64070 */
[----:B------:R-:W-:-:S02]  /*ef00*/  @!P2 IMAD.IADD R15, R15, 0x1, -R9 ;  /* 0x000000010f0fa824 */ /* 0x000fc400078e0a09 */
[----:B------:R-:W-:Y:S02]  /*ef10*/  IMAD.MOV.U32 R19, RZ, RZ, R25 ;  /* 0x000000ffff137224 */ /* 0x000fe400078e0019 */
[----:B------:R-:W-:Y:S01]  /*ef20*/  @!P5 IMAD.MOV R62, RZ, RZ, -R62 ;  /* 0x000000ffff3ed224 */ /* 0x000fe200078e0a3e */
[----:B------:R-:W-:Y:S01]  /*ef30*/  ISETP.GE.AND P5, PT, R21, RZ, PT ;  /* 0x000000ff1500720c */ /* 0x000fe20003fa6270 */
[----:B------:R-:W-:Y:S02]  /*ef40*/  VIADD R21, R11, 0x53 ;  /* 0x000000530b157836 */ /* 0x000fe40000000000 */
[----:B------:R-:W-:Y:S01]  /*ef50*/  @!P4 IMAD.IADD R14, R14, 0x1, -R9 ;  /* 0x000000010e0ec824 */ /* 0x000fe200078e0a09 */
[----:B------:R-:W-:Y:S01]  /*ef60*/  ISETP.GT.U32.AND P4, PT, R9, R15, PT ;  /* 0x0000000f0900720c */ /* 0x000fe20003f84070 */
[----:B------:R-:W-:Y:S01]  /*ef70*/  IMAD.HI.U32 R17, R10, R19, RZ ;  /* 0x000000130a117227 */ /* 0x000fe200078e00ff */
[----:B------:R-:W-:Y:S02]  /*ef80*/  ISETP.GE.AND P0, PT, R26, RZ, PT ;  /* 0x000000ff1a00720c */ /* 0x000fe40003f06270 */
[----:B------:R-:W-:Y:S01]  /*ef90*/  IABS R18, R21 ;  /* 0x0000001500127213 */ /* 0x000fe20000000000 */
[----:B------:R-:W-:-:S02]  /*efa0*/  IMAD.MOV R17, RZ, RZ, -R17 ;  /* 0x000000ffff117224 */ /* 0x000fc400078e0a11 */
[--C-:B------:R-:W-:Y:S01]  /*efb0*/  @!P6 IMAD.IADD R12, R12, 0x1, -R9.reuse ;  /* 0x000000010c0ce824 */ /* 0x100fe200078e0a09 */
[----:B------:R-:W-:Y:S01]  /*efc0*/  ISETP.GT.U32.AND P6, PT, R9, R14, PT ;  /* 0x0000000e0900720c */ /* 0x000fe20003fc4070 */
[----:B------:R-:W-:Y:S02]  /*efd0*/  @!P3 IMAD.IADD R5, R5, 0x1, -R9 ;  /* 0x000000010505b824 */ /* 0x000fe400078e0a09 */
[----:B------:R-:W-:Y:S01]  /*efe0*/  IMAD.MOV.U32 R61, RZ, RZ, R8 ;  /* 0x000000ffff3d7224 */ /* 0x000fe200078e0008 */
[----:B------:R-:W-:Y:S01]  /*eff0*/  STL [R1+0x1288], R82 ;  /* 0x0012885201007387 */ /* 0x000fe20000100800 */
[----:B------:R-:W-:Y:S02]  /*f000*/  IMAD R17, R9, R17, R19 ;  /* 0x0000001109117224 */ /* 0x000fe400078e0213 */
[----:B------:R-:W-:Y:S01]  /*f010*/  IMAD.HI.U32 R8, R10, R18, RZ ;  /* 0x000000120a087227 */ /* 0x000fe200078e00ff */
[----:B------:R-:W-:Y:S03]  /*f020*/  STL [R1+0x128c], R81 ;  /* 0x00128c5101007387 */ /* 0x000fe60000100800 */
[----:B------:R-:W-:Y:S01]  /*f030*/  IMAD.MOV.U32 R60, RZ, RZ, R5 ;  /* 0x000000ffff3c7224 */ /* 0x000fe200078e0005 */
[----:B------:R-:W-:Y:S01]  /*f040*/  STL [R1+0x1290], R80 ;  /* 0x0012905001007387 */ /* 0x000fe20000100800 */
[----:B------:R-:W-:-:S02]  /*f050*/  IMAD.MOV R5, RZ, RZ, -R8 ;  /* 0x000000ffff057224 */ /* 0x000fc400078e0a08 */
[----:B------:R-:W-:Y:S01]  /*f060*/  @!P4 IMAD.IADD R15, R15, 0x1, -R9 ;  /* 0x000000010f0fc824 */ /* 0x000fe200078e0a09 */
[----:B------:R-:W-:Y:S01]  /*f070*/  STL [R1+0x12ac], R80 ;  /* 0x0012ac5001007387 */ /* 0x000fe20000100800 */
[----:B------:R-:W-:-:S03]  /*f080*/  ISETP.GT.U32.AND P4, PT, R9, R17, PT ;  /* 0x000000110900720c */ /* 0x000fc60003f84070 */
[----:B------:R-:W-:Y:S01]  /*f090*/  STL [R1+0x1298], R79 ;  /* 0x0012984f01007387 */ /* 0x000fe20000100800 */
[----:B------:R-:W-:Y:S01]  /*f0a0*/  ISETP.GE.AND P2, PT, R20, RZ, PT ;  /* 0x000000ff1400720c */ /* 0x000fe20003f46270 */
[----:B------:R-:W-:Y:S02]  /*f0b0*/  VIADD R20, R11, 0x54 ;  /* 0x000000540b147836 */ /* 0x000fe40000000000 */
[----:B------:R-:W-:Y:S01]  /*f0c0*/  STL [R1+0x12a0], R78 ;  /* 0x0012a04e01007387 */ /* 0x000fe20000100800 */
[----:B------:R-:W-:Y:S01]  /*f0d0*/  @!P0 IMAD.MOV R61, RZ, RZ, -R61 ;  /* 0x000000ffff3d8224 */ /* 0x000fe200078e0a3d */
[----:B------:R-:W-:Y:S01]  /*f0e0*/  ISETP.GE.AND P3, PT, R22, RZ, PT ;  /* 0x000000ff1600720c */ /* 0x000fe20003f66270 */
[C---:B------:R-:W-:Y:S01]  /*f0f0*/  IMAD R5, R9.reuse, R5, R18 ;  /* 0x0000000509057224 */ /* 0x040fe200078e0212 */
[----:B------:R-:W-:Y:S01]  /*f100*/  STL [R1+0x12a4], R77 ;  /* 0x0012a44d01007387 */ /* 0x000fe20000100800 */
[----:B------:R-:W-:-:S03]  /*f110*/  ISETP.GT.U32.AND P0, PT, R9, R12, PT ;  /* 0x0000000c0900720c */ /* 0x000fc60003f04070 */
[----:B------:R-:W-:Y:S01]  /*f120*/  STL [R1+0x13c], R30 ;  /* 0x00013c1e01007387 */ /* 0x000fe20000100800 */
[----:B------:R-:W-:-:S03]  /*f130*/  @!P6 IMAD.IADD R14, R14, 0x1, -R9 ;  /* 0x000000010e0ee824 */ /* 0x000fc600078e0a09 */
[----:B------:R-:W-:Y:S01]  /*f140*/  STL [R1+0x12a8], R75 ;  /* 0x0012a84b01007387 */ /* 0x000fe20000100800 */
[----:B------:R-:W-:-:S03]  /*f150*/  IABS R16, R20 ;  /* 0x0000001400107213 */ /* 0x000fc60000000000 */
[----:B------:R-:W-:Y:S01]  /*f160*/  STL [R1+0x12c4], R75 ;  /* 0x0012c44b01007387 */ /* 0x000fe20000100800 */
[----:B------:R-:W-:-:S03]  /*f170*/  ISETP.GT.U32.AND P6, PT, R9, R5, PT ;  /* 0x000000050900720c */ /* 0x000fc60003fc4070 */
[----:B------:R-:W-:Y:S01]  /*f180*/  STL [R1+0x12b0], R73 ;  /* 0x0012b04901007387 */ /* 0x000fe20000100800 */
[----:B------:R-:W-:-:S03]  /*f190*/  VIADD R19, R11, 0x55 ;  /* 0x000000550b137836 */ /* 0x000fc60000000000 */
[----:B------:R-:W-:Y:S01]  /*f1a0*/  STL [R1+0x12b8], R71 ;  /* 0x0012b84701007387 */ /* 0x000fe20000100800 */
[----:B------:R-:W-:-:S03]  /*f1b0*/  @!P5 IMAD.MOV R60, RZ, RZ, -R60 ;  /* 0x000000ffff3cd224 */ /* 0x000fc600078e0a3c */
[----:B------:R-:W-:Y:S01]  /*f1c0*/  STL [R1+0x12bc], R70 ;  /* 0x0012bc4601007387 */ /* 0x000fe20000100800 */
[----:B------:R-:W-:-:S03]  /*f1d0*/  ISETP.GE.AND P5, PT, R23, RZ, PT ;  /* 0x000000ff1700720c */ /* 0x000fc60003fa6270 */
[----:B------:R-:W-:Y:S01]  /*f1e0*/  STL [R1+0x12c0], R68 ;  /* 0x0012c04401007387 */ /* 0x000fe20000100800 */
[----:B------:R-:W-:-:S03]  /*f1f0*/  IMAD.HI.U32 R8, R10, R16, RZ ;  /* 0x000000100a087227 */ /* 0x000fc600078e00ff */
[----:B------:R-:W-:Y:S01]  /*f200*/  STL [R1+0x12dc], R68 ;  /* 0x0012dc4401007387 */ /* 0x000fe20000100800 */
[----:B------:R-:W-:-:S03]  /*f210*/  @!P4 IMAD.IADD R17, R17, 0x1, -R9 ;  /* 0x000000011111c824 */ /* 0x000fc600078e0a09 */
[----:B------:R-:W-:Y:S01]  /*f220*/  STL [R1+0x12c8], R67 ;  /* 0x0012c84301007387 */ /* 0x000fe20000100800 */
[----:B------:R-:W-:-:S03]  /*f230*/  IABS R18, R19 ;  /* 0x0000001300127213 */ /* 0x000fc60000000000 */
[----:B------:R0:W-:Y:S01]  /*f240*/  STL [R1+0x138], R29 ;  /* 0x0001381d01007387 */ /* 0x0001e20000100800 */
[----:B------:R-:W-:Y:S02]  /*f250*/  VIADD R22, R11, 0x56 ;  /* 0x000000560b167836 */ /* 0x000fe40000000000 */
[----:B------:R-:W-:Y:S02]  /*f260*/  @!P0 IMAD.IADD R12, R12, 0x1, -R9 ;  /* 0x000000010c0c8824 */ /* 0x000fe400078e0a09 */
[----:B------:R-:W-:Y:S02]  /*f270*/  IMAD.MOV R8, RZ, RZ, -R8 ;  /* 0x000000ffff087224 */ /* 0x000fe400078e0a08 */
[----:B0-----:R-:W-:Y:S01]  /*f280*/  IMAD.MOV.U32 R29, RZ, RZ, R15 ;  /* 0x000000ffff1d7224 */ /* 0x001fe200078e000f */
[----:B------:R-:W-:Y:S01]  /*f290*/  IABS R23, R22 ;  /* 0x0000001600177213 */ /* 0x000fe20000000000 */
[----:B------:R-:W-:-:S04]  /*f2a0*/  IMAD.HI.U32 R15, R10, R18, RZ ;  /* 0x000000120a0f7227 */ /* 0x000fc800078e00ff */
[----:B------:R-:W-:Y:S01]  /*f2b0*/  @!P3 IMAD.MOV R29, RZ, RZ, -R29 ;  /* 0x000000ffff1db224 */ /* 0x000fe200078e0a1d */
[C---:B------:R-:W-:Y:S01]  /*f2c0*/  ISETP.GT.U32.AND P3, PT, R9.reuse, R17, PT ;  /* 0x000000110900720c */ /* 0x040fe20003f64070 */
[----:B------:R-:W-:Y:S02]  /*f2d0*/  IMAD R16, R9, R8, R16 ;  /* 0x0000000809107224 */ /* 0x000fe400078e0210 */
[----:B------:R-:W-:Y:S02]  /*f2e0*/  @!P6 IMAD.IADD R5, R5, 0x1, -R9 ;  /* 0x000000010505e824 */ /* 0x000fe400078e0a09 */
[----:B------:R-:W-:Y:S02]  /*f2f0*/  IMAD.MOV.U32 R57, RZ, RZ, R12 ;  /* 0x000000ffff397224 */ /* 0x000fe400078e000c */
[----:B------:R-:W-:Y:S02]  /*f300*/  IMAD.MOV.U32 R58, RZ, RZ, R14 ;  /* 0x000000ffff3a7224 */ /* 0x000fe400078e000e */
[----:B------:R-:W-:Y:S01]  /*f310*/  IMAD.MOV R14, RZ, RZ, -R15 ;  /* 0x000000ffff0e7224 */ /* 0x000fe200078e0a0f */
[----:B------:R-:W-:Y:S01]  /*f320*/  ISETP.GT.U32.AND P6, PT, R9, R5, PT ;  /* 0x000000050900720c */ /* 0x000fe20003fc4070 */
[----:B------:R-:W-:-:S02]  /*f330*/  IMAD.MOV.U32 R8, RZ, RZ, R23 ;  /* 0x000000ffff087224 */ /* 0x000fc400078e0017 */
[----:B------:R-:W-:Y:S01]  /*f340*/  @!P5 IMAD.MOV R57, RZ, RZ, -R57 ;  /* 0x000000ffff39d224 */ /* 0x000fe200078e0a39 */
[C---:B------:R-:W-:Y:S01]  /*f350*/  ISETP.GT.U32.AND P5, PT, R9.reuse, R16, PT ;  /* 0x000000100900720c */ /* 0x040fe20003fa4070 */
[----:B------:R-:W-:Y:S01]  /*f360*/  IMAD R12, R9, R14, R18 ;  /* 0x0000000e090c7224 */ /* 0x000fe200078e0212 */
[----:B------:R-:W-:Y:S01]  /*f370*/  ISETP.GE.AND P0, PT, R24, RZ, PT ;  /* 0x000000ff1800720c */ /* 0x000fe20003f06270 */
[----:B------:R-:W-:Y:S01]  /*f380*/  @!P2 IMAD.MOV R58, RZ, RZ, -R58 ;  /* 0x000000ffff3aa224 */ /* 0x000fe200078e0a3a */
[----:B------:R-:W-:Y:S01]  /*f390*/  ISETP.GE.AND P2, PT, R20, RZ, PT ;  /* 0x000000ff1400720c */ /* 0x000fe20003f46270 */
[----:B------:R-:W-:-:S04]  /*f3a0*/  IMAD.HI.U32 R15, R10, R8, RZ ;  /* 0x000000080a0f7227 */ /* 0x000fc800078e00ff */
[----:B------:R-:W-:Y:S02]  /*f3b0*/  VIADD R20, R11, 0x58 ;  /* 0x000000580b147836 */ /* 0x000fe40000000000 */
[----:B------:R-:W-:Y:S01]  /*f3c0*/  @!P3 IMAD.IADD R17, R17, 0x1, -R9 ;  /* 0x000000011111b824 */ /* 0x000fe200078e0a09 */
[----:B------:R-:W-:Y:S01]  /*f3d0*/  ISETP.GT.U32.AND P3, PT, R9, R12, PT ;  /* 0x0000000c0900720c */ /* 0x000fe20003f64070 */
[----:B------:R-:W-:Y:S01]  /*f3e0*/  IMAD.MOV R14, RZ, RZ, -R15 ;  /* 0x000000ffff0e7224 */ /* 0x000fe200078e0a0f */
[----:B------:R-:W-:Y:S02]  /*f3f0*/  ISETP.GE.AND P4, PT, R21, RZ, PT ;  /* 0x000000ff1500720c */ /* 0x000fe40003f86270 */
[----:B------:R-:W-:Y:S01]  /*f400*/  IABS R21, R20 ;  /* 0x0000001400157213 */ /* 0x000fe20000000000 */
[----:B------:R-:W-:Y:S02]  /*f410*/  IMAD R8, R9, R14, R8 ;  /* 0x0000000e09087224 */ /* 0x000fe400078e0208 */
[--C-:B------:R-:W-:Y:S01]  /*f420*/  @!P6 IMAD.IADD R5, R5, 0x1, -R9.reuse ;  /* 0x000000010505e824 */ /* 0x100fe200078e0a09 */
[----:B------:R-:W-:Y:S01]  /*f430*/  ISETP.GE.AND P6, PT, R19, RZ, PT ;  /* 0x000000ff1300720c */ /* 0x000fe20003fc6270 */
[----:B------:R-:W-:-:S02]  /*f440*/  @!P5 IMAD.IADD R16, R16, 0x1, -R9 ;  /* 0x000000011010d824 */ /* 0x000fc400078e0a09 */
[----:B------:R-:W-:Y:S01]  /*f450*/  IMAD.MOV.U32 R56, RZ, RZ, R17 ;  /* 0x000000ffff387224 */ /* 0x000fe200078e0011 */
[----:B------:R-:W-:Y:S01]  /*f460*/  ISETP.GT.U32.AND P5, PT, R9, R8, PT ;  /* 0x000000080900720c */ /* 0x000fe20003fa4070 */
[----:B------:R-:W-:Y:S02]  /*f470*/  VIADD R19, R11, 0x59 ;  /* 0x000000590b137836 */ /* 0x000fe40000000000 */
[----:B------:R-:W-:Y:S02]  /*f480*/  IMAD.MOV.U32 R14, RZ, RZ, R21 ;  /* 0x000000ffff0e7224 */ /* 0x000fe400078e0015 */
[----:B------:R-:W-:Y:S01]  /*f490*/  @!P0 IMAD.MOV R56, RZ, RZ, -R56 ;  /* 0x000000ffff388224 */ /* 0x000fe200078e0a38 */
[----:B------:R-:W-:Y:S01]  /*f4a0*/  ISETP.GT.U32.AND P0, PT, R9, R16, PT ;  /* 0x000000100900720c */ /* 0x000fe20003f04070 */
[----:B------:R-:W-:Y:S01]  /*f4b0*/  IMAD.HI.U32 R17, R10, R14, RZ ;  /* 0x0000000e0a117227 */ /* 0x000fe200078e00ff */
[----:B------:R-:W-:-:S03]  /*f4c0*/  IABS R15, R19 ;  /* 0x00000013000f7213 */ /* 0x000fc60000000000 */
[----:B------:R-:W-:Y:S02]  /*f4d0*/  @!P3 IMAD.IADD R12, R12, 0x1, -R9 ;  /* 0x000000010c0cb824 */ /* 0x000fe400078e0a09 */
[----:B------:R-:W-:Y:S02]  /*f4e0*/  IMAD.MOV.U32 R55, RZ, RZ, R5 ;  /* 0x000000ffff377224 */ /* 0x000fe400078e0005 */
[----:B------:R-:W-:Y:S01]  /*f4f0*/  IMAD.MOV R5, RZ, RZ, -R17 ;  /* 0x000000ffff057224 */ /* 0x000fe200078e0a11 */
[----:B------:R-:W-:Y:S01]  /*f500*/  ISETP.GT.U32.AND P3, PT, R9, R12, PT ;  /* 0x0000000c0900720c */ /* 0x000fe20003f64070 */
[----:B------:R-:W-:-:S04]  /*f510*/  IMAD.HI.U32 R21, R10, R15, RZ ;  /* 0x0000000f0a157227 */ /* 0x000fc800078e00ff */
[----:B------:R-:W-:Y:S02]  /*f520*/  IMAD R5, R9, R5, R14 ;  /* 0x0000000509057224 */ /* 0x000fe400078e020e */
[----:B------:R-:W-:Y:S02]  /*f530*/  VIADD R18, R11, 0x5a ;  /* 0x0000005a0b127836 */ /* 0x000fe40000000000 */
[----:B------:R-:W-:Y:S02]  /*f540*/  @!P5 IMAD.IADD R8, R8, 0x1, -R9 ;  /* 0x000000010808d824 */ /* 0x000fe400078e0a09 */
[----:B------:R-:W-:Y:S02]  /*f550*/  IMAD.MOV R21, RZ, RZ, -R21 ;  /* 0x000000ffff157224 */ /* 0x000fe400078e0a15 */
[----:B------:R-:W-:Y:S01]  /*f560*/  @!P0 IMAD.IADD R16, R16, 0x1, -R9 ;  /* 0x0000000110108824 */ /* 0x000fe200078e0a09 */
[C---:B------:R-:W-:Y:S01]  /*f570*/  ISETP.GT.U32.AND P0, PT, R9.reuse, R5, PT ;  /* 0x000000050900720c */ /* 0x040fe20003f04070 */
[----:B------:R-:W-:Y:S01]  /*f580*/  IMAD R15, R9, R21, R15 ;  /* 0x00000015090f7224 */ /* 0x000fe200078e020f */
[----:B------:R-:W-:-:S02]  /*f590*/  IABS R17, R18 ;  /* 0x0000001200117213 */ /* 0x000fc40000000000 */
[C---:B------:R-:W-:Y:S01]  /*f5a0*/  ISETP.GT.U32.AND P5, PT, R9.reuse, R8, PT ;  /* 0x000000080900720c */ /* 0x040fe20003fa4070 */
[----:B------:R-:W-:Y:S01]  /*f5b0*/  @!P3 IMAD.IADD R12, R12, 0x1, -R9 ;  /* 0x000000010c0cb824 */ /* 0x000fe200078e0a09 */
[----:B------:R-:W-:Y:S01]  /*f5c0*/  ISETP.GT.U32.AND P3, PT, R9, R15, PT ;  /* 0x0000000f0900720c */ /* 0x000fe20003f64070 */
[----:B------:R-:W-:Y:S02]  /*f5d0*/  IMAD.MOV.U32 R14, RZ, RZ, R17 ;  /* 0x000000ffff0e7224 */ /* 0x000fe400078e0011 */
[----:B------:R-:W-:Y:S01]  /*f5e0*/  @!P4 IMAD.MOV R55, RZ, RZ, -R55 ;  /* 0x000000ffff37c224 */ /* 0x000fe200078e0a37 */
[----:B------:R-:W-:Y:S01]  /*f5f0*/  ISETP.GE.AND P4, PT, R22, RZ, PT ;  /* 0x000000ff1600720c */ /* 0x000fe20003f86270 */
[----:B------:R-:W-:Y:S02]  /*f600*/  IMAD.MOV.U32 R52, RZ, RZ, R16 ;  /* 0x000000ffff347224 */ /* 0x000fe400078e0010 */
[----:B------:R-:W-:-:S04]  /*f610*/  IMAD.HI.U32 R16, R10, R14, RZ ;  /* 0x0000000e0a107227 */ /* 0x000fc800078e00ff */
[--C-:B------:R-:W-:Y:S02]  /*f620*/  @!P0 IMAD.IADD R5, R5, 0x1, -R9.reuse ;  /* 0x0000000105058824 */ /* 0x100fe400078e0a09 */
[----:B------:R-:W-:Y:S02]  /*f630*/  IMAD.MOV.U32 R51, RZ, RZ, R12 ;  /* 0x000000ffff337224 */ /* 0x000fe400078e000c */
[----:B------:R-:W-:Y:S02]  /*f640*/  IMAD.MOV R12, RZ, RZ, -R16 ;  /* 0x000000ffff0c7224 */ /* 0x000fe400078e0a10 */
[--C-:B------:R-:W-:Y:S01]  /*f650*/  @!P5 IMAD.IADD R8, R8, 0x1, -R9.reuse ;  /* 0x000000010808d824 */ /* 0x100fe200078e0a09 */
[C---:B------:R-:W-:Y:S01]  /*f660*/  ISETP.GT.U32.AND P0, PT, R9.reuse, R5, PT ;  /* 0x000000050900720c */ /* 0x040fe20003f04070 */
[----:B------:R-:W-:Y:S02]  /*f670*/  IMAD R14, R9, R12, R14 ;  /* 0x0000000c090e7224 */ /* 0x000fe400078e020e */
[----:B------:R-:W-:-:S02]  /*f680*/  @!P3 IMAD.IADD R15, R15, 0x1, -R9 ;  /* 0x000000010f0fb824 */ /* 0x000fc400078e0a09 */
[----:B------:R-:W-:Y:S01]  /*f690*/  IMAD.MOV.U32 R23, RZ, RZ, R8 ;  /* 0x000000ffff177224 */ /* 0x000fe200078e0008 */
[----:B------:R-:W-:Y:S01]  /*f6a0*/  ISETP.GE.AND P5, PT, R18, RZ, PT ;  /* 0x000000ff1200720c */ /* 0x000fe20003fa6270 */
[----:B------:R-:W-:Y:S01]  /*f6b0*/  VIADD R18, R11, 0x5b ;  /* 0x0000005b0b127836 */ /* 0x000fe20000000000 */
[C---:B------:R-:W-:Y:S01]  /*f6c0*/  ISETP.GT.U32.AND P3, PT, R9.reuse, R15, PT ;  /* 0x0000000f0900720c */ /* 0x040fe20003f64070 */
[----:B------:R-:W-:Y:S01]  /*f6d0*/  @!P4 IMAD.MOV R23, RZ, RZ, -R23 ;  /* 0x000000ffff17c224 */ /* 0x000fe200078e0a17 */
[----:B------:R-:W-:Y:S01]  /*f6e0*/  ISETP.GT.U32.AND P4, PT, R9, R14, PT ;  /* 0x0000000e0900720c */ /* 0x000fe20003f84070 */
[----:B------:R-:W-:Y:S01]  /*f6f0*/  @!P2 IMAD.MOV R52, RZ, RZ, -R52 ;  /* 0x000000ffff34a224 */ /* 0x000fe200078e0a34 */
[----:B------:R-:W-:Y:S01]  /*f700*/  ISETP.GE.AND P2, PT, R20, RZ, PT ;  /* 0x000000ff1400720c */ /* 0x000fe20003f46270 */
[----:B------:R-:W-:Y:S01]  /*f710*/  VIADD R17, R11, 0x5c ;  /* 0x0000005c0b117836 */ /* 0x000fe20000000000 */
[----:B------:R-:W-:Y:S01]  /*f720*/  IABS R12, R18 ;  /* 0x00000012000c7213 */ /* 0x000fe20000000000 */
[----:B------:R-:W-:Y:S01]  /*f730*/  @!P6 IMAD.MOV R51, RZ, RZ, -R51 ;  /* 0x000000ffff33e224 */ /* 0x000fe200078e0a33 */
[----:B------:R-:W-:Y:S01]  /*f740*/  ISETP.GE.AND P6, PT, R19, RZ, PT ;  /* 0x000000ff1300720c */ /* 0x000fe20003fc6270 */
[----:B------:R-:W-:Y:S01]  /*f750*/  @!P0 IMAD.IADD R5, R5, 0x1, -R9 ;  /* 0x0000000105058824 */ /* 0x000fe200078e0a09 */
[----:B------:R-:W-:Y:S01]  /*f760*/  ISETP.GE.AND P0, PT, R18, RZ, PT ;  /* 0x000000ff1200720c */ /* 0x000fe20003f06270 */
[----:B------:R-:W-:Y:S01]  /*f770*/  IMAD.HI.U32 R18, R10, R12, RZ ;  /* 0x0000000c0a127227 */ /* 0x000fe200078e00ff */
[----:B------:R-:W-:-:S03]  /*f780*/  IABS R20, R17 ;  /* 0x0000001100147213 */ /* 0x000fc60000000000 */
[----:B------:R-:W-:Y:S02]  /*f790*/  VIADD R16, R11, 0x5d ;  /* 0x0000005d0b107836 */ /* 0x000fe40000000000 */
[----:B------:R-:W-:Y:S02]  /*f7a0*/  @!P3 IMAD.IADD R15, R15, 0x1, -R9 ;  /* 0x000000010f0fb824 */ /* 0x000fe400078e0a09 */
[----:B------:R-:W-:Y:S02]  /*f7b0*/  IMAD.MOV R18, RZ, RZ, -R18 ;  /* 0x000000ffff127224 */ /* 0x000fe400078e0a12 */
[----:B------:R-:W-:Y:S02]  /*f7c0*/  IMAD.MOV.U32 R46, RZ, RZ, R5 ;  /* 0x000000ffff2e7224 */ /* 0x000fe400078e0005 */
[----:B------:R-:W-:Y:S02]  /*f7d0*/  @!P4 IMAD.IADD R14, R14, 0x1, -R9 ;  /* 0x000000010e0ec824 */ /* 0x000fe400078e0a09 */
[----:B------:R-:W-:Y:S01]  /*f7e0*/  IMAD.MOV.U32 R8, RZ, RZ, R20 ;  /* 0x000000ffff087224 */ /* 0x000fe200078e0014 */
[----:B------:R-:W-:Y:S01]  /*f7f0*/  IABS R19, R16 ;  /* 0x0000001000137213 */ /* 0x000fe20000000000 */
[----:B------:R-:W-:Y:S01]  /*f800*/  @!P2 IMAD.MOV R46, RZ, RZ, -R46 ;  /* 0x000000ffff2ea224 */ /* 0x000fe200078e0a2e */
[C---:B------:R-:W-:Y:S01]  /*f810*/  ISETP.GT.U32.AND P2, PT, R9.reuse, R14, PT ;  /* 0x0000000e0900720c */ /* 0x040fe20003f44070 */
[----:B------:R-:W-:-:S02]  /*f820*/  IMAD R12, R9, R18, R12 ;  /* 0x00000012090c7224 */ /* 0x000fc400078e020c */
[----:B------:R-:W-:Y:S02]  /*f830*/  IMAD.MOV.U32 R44, RZ, RZ, R15 ;  /* 0x000000ffff2c7224 */ /* 0x000fe400078e000f */
[C---:B------:R-:W-:Y:S01]  /*f840*/  IMAD.HI.U32 R20, R10.reuse, R8, RZ ;  /* 0x000000080a147227 */ /* 0x040fe200078e00ff */
[----:B------:R-:W-:Y:S03]  /*f850*/  STL [R1+0x12d0], R65 ;  /* 0x0012d04101007387 */ /* 0x000fe60000100800 */
[----:B------:R-:W-:Y:S01]  /*f860*/  @!P6 IMAD.MOV R44, RZ, RZ, -R44 ;  /* 0x000000ffff2ce224 */ /* 0x000fe200078e0a2c */
[----:B------:R-:W-:Y:S01]  /*f870*/  ISETP.GT.U32.AND P6, PT, R9, R12, PT ;  /* 0x0000000c0900720c */ /* 0x000fe20003fc4070 */
[----:B------:R-:W-:Y:S01]  /*f880*/  IMAD.HI.U32 R21, R10, R19, RZ ;  /* 0x000000130a157227 */ /* 0x000fe200078e00ff */
[----:B------:R-:W-:Y:S03]  /*f890*/  STL [R1+0x12d4], R64 ;  /* 0x0012d44001007387 */ /* 0x000fe60000100800 */
[----:B------:R-:W-:Y:S01]  /*f8a0*/  IMAD.MOV R5, RZ, RZ, -R20 ;  /* 0x000000ffff057224 */ /* 0x000fe200078e0a14 */
[----:B------:R-:W-:Y:S01]  /*f8b0*/  STL [R1+0x12d8], R63 ;  /* 0x0012d83f01007387 */ /* 0x000fe20000100800 */
[----:B------:R-:W-:Y:S01]  /*f8c0*/  ISETP.GE.AND P3, PT, R17, RZ, PT ;  /* 0x000000ff1100720c */ /* 0x000fe20003f66270 */
[----:B------:R-:W-:-:S02]  /*f8d0*/  IMAD.MOV R17, RZ, RZ, -R21 ;  /* 0x000000ffff117224 */ /* 0x000fc400078e0a15 */
[----:B------:R-:W-:Y:S01]  /*f8e0*/  STL [R1+0x12f4], R63 ;  /* 0x0012f43f01007387 */ /* 0x000fe20000100800 */
[----:B------:R-:W-:-:S03]  /*f8f0*/  IMAD R8, R9, R5, R8 ;  /* 0x0000000509087224 */ /* 0x000fc600078e0208 */
[----:B------:R-:W-:Y:S01]  /*f900*/  STL [R1+0x12e0], R62 ;  /* 0x0012e03e01007387 */ /* 0x000fe20000100800 */
[----:B------:R-:W-:-:S03]  /*f910*/  IMAD R5, R9, R17, R19 ;  /* 0x0000001109057224 */ /* 0x000fc600078e0213 */
[----:B------:R-:W-:Y:S01]  /*f920*/  STL [R1+0x12e8], R61 ;  /* 0x0012e83d01007387 */ /* 0x000fe20000100800 */
[----:B------:R-:W-:Y:S01]  /*f930*/  @!P2 IMAD.IADD R14, R14, 0x1, -R9 ;  /* 0x000000010e0ea824 */ /* 0x000fe200078e0a09 */
[----:B------:R-:W-:Y:S02]  /*f940*/  ISETP.GT.U32.AND P2, PT, R9, R8, PT ;  /* 0x000000080900720c */ /* 0x000fe40003f44070 */
[----:B------:R-:W-:Y:S01]  /*f950*/  STL [R1+0x12ec], R60 ;  /* 0x0012ec3c01007387 */ /* 0x000fe20000100800 */
[----:B------:R-:W-:-:S03]  /*f960*/  VIADD R76, R11, 0x5e ;  /* 0x0000005e0b4c7836 */ /* 0x000fc60000000000 */
[----:B------:R-:W-:Y:S01]  /*f970*/  STL [R1+0x134], R29 ;  /* 0x0001341d01007387 */ /* 0x000fe20000100800 */
[----:B------:R-:W-:-:S03]  /*f980*/  @!P6 IMAD.IADD R12, R12, 0x1, -R9 ;  /* 0x000000010c0ce824 */ /* 0x000fc600078e0a09 */
[----:B------:R-:W-:Y:S01]  /*f990*/  STL [R1+0x12f0], R58 ;  /* 0x0012f03a01007387 */ /* 0x000fe20000100800 */
[----:B------:R-:W-:-:S03]  /*f9a0*/  ISETP.GT.U32.AND P6, PT, R9, R5, PT ;  /* 0x000000050900720c */ /* 0x000fc60003fc4070 */
[----:B------:R-:W-:Y:S01]  /*f9b0*/  STL [R1+0x130c], R58 ;  /* 0x00130c3a01007387 */ /* 0x000fe20000100800 */
[----:B------:R-:W-:-:S03]  /*f9c0*/  IABS R25, R76 ;  /* 0x0000004c00197213 */ /* 0x000fc60000000000 */
[----:B------:R-:W-:Y:S04]  /*f9d0*/  STL [R1+0x12f8], R57 ;  /* 0x0012f83901007387 */ /* 0x000fe80000100800 */
[----:B------:R-:W-:Y:S04]  /*f9e0*/  STL [R1+0x1300], R56 ;  /* 0x0013003801007387 */ /* 0x000fe80000100800 */
[----:B------:R-:W-:Y:S04]  /*f9f0*/  STL [R1+0x1304], R55 ;  /* 0x0013043701007387 */ /* 0x000fe80000100800 */
[----:B------:R-:W-:Y:S01]  /*fa00*/  STL [R1+0x1308], R52 ;  /* 0x0013083401007387 */ /* 0x000fe20000100800 */
[----:B------:R-:W-:-:S03]  /*fa10*/  VIADD R21, R11, 0x61 ;  /* 0x000000610b157836 */ /* 0x000fc60000000000 */
[----:B------:R-:W-:Y:S01]  /*fa20*/  STL [R1+0x1324], R52 ;  /* 0x0013243401007387 */ /* 0x000fe20000100800 */
[----:B------:R-:W-:-:S03]  /*fa30*/  IMAD.HI.U32 R17, R10, R25, RZ ;  /* 0x000000190a117227 */ /* 0x000fc600078e00ff */
[----:B------:R-:W-:Y:S04]  /*fa40*/  STL [R1+0x1310], R51 ;  /* 0x0013103301007387 */ /* 0x000fe80000100800 */
[----:B------:R0:W-:Y:S01]  /*fa50*/  STL [R1+0x12c], R23 ;  /* 0x00012c1701007387 */ /* 0x0001e20000100800 */
[----:B------:R-:W-:Y:S01]  /*fa60*/  @!P2 IMAD.IADD R8, R8, 0x1, -R9 ;  /* 0x000000010808a824 */ /* 0x000fe200078e0a09 */
[----:B------:R-:W-:Y:S01]  /*fa70*/  IABS R15, R21 ;  /* 0x00000015000f7213 */ /* 0x000fe20000000000 */
[----:B------:R-:W-:Y:S02]  /*fa80*/  IMAD.MOV.U32 R43, RZ, RZ, R14 ;  /* 0x000000ffff2b7224 */ /* 0x000fe400078e000e */
[----:B------:R-:W-:Y:S02]  /*fa90*/  IMAD.MOV R17, RZ, RZ, -R17 ;  /* 0x000000ffff117224 */ /* 0x000fe400078e0a11 */
[----:B0-----:R-:W-:-:S02]  /*faa0*/  VIADD R23, R11, 0x62 ;  /* 0x000000620b177836 */ /* 0x001fc40000000000 */
[----:B------:R-:W-:-:S03]  /*fab0*/  @!P6 IMAD.IADD R5, R5, 0x1, -R9 ;  /* 0x000000010505e824 */ /* 0x000fc600078e0a09 */
[----:B------:R-:W-:Y:S01]  /*fac0*/  IABS R24, R23 ;  /* 0x0000001700187213 */ /* 0x000fe20000000000 */
[----:B------:R-:W-:Y:S01]  /*fad0*/  @!P5 IMAD.MOV R43, RZ, RZ, -R43 ;  /* 0x000000ffff2bd224 */ /* 0x000fe200078e0a2b */
[C---:B------:R-:W-:Y:S01]  /*fae0*/  ISETP.GT.U32.AND P5, PT, R9.reuse, R8, PT ;  /* 0x000000080900720c */ /* 0x040fe20003fa4070 */
[C---:B------:R-:W-:Y:S02]  /*faf0*/  IMAD R25, R9.reuse, R17, R25 ;  /* 0x0000001109197224 */ /* 0x040fe400078e0219 */
[----:B------:R-:W-:Y:S01]  /*fb00*/  IMAD.HI.U32 R19, R10, R15, RZ ;  /* 0x0000000f0a137227 */ /* 0x000fe200078e00ff */
[----:B------:R-:W-:-:S03]  /*fb10*/  ISETP.GT.U32.AND P2, PT, R9, R12, PT ;  /* 0x0000000c0900720c */ /* 0x000fc60003f44070 */
[----:B------:R-:W-:Y:S01]  /*fb20*/  IMAD.MOV.U32 R17, RZ, RZ, R24 ;  /* 0x000000ffff117224 */ /* 0x000fe200078e0018 */
[----:B------:R-:W-:Y:S01]  /*fb30*/  ISETP.GT.U32.AND P6, PT, R9, R5, PT ;  /* 0x000000050900720c */ /* 0x000fe20003fc4070 */
[----:B------:R-:W-:Y:S02]  /*fb40*/  IMAD.MOV R19, RZ, RZ, -R19 ;  /* 0x000000ffff137224 */ /* 0x000fe400078e0a13 */
[----:B------:R-:W-:-:S04]  /*fb50*/  IMAD.HI.U32 R14, R10, R17, RZ ;  /* 0x000000110a0e7227 */ /* 0x000fc800078e00ff */
[----:B------:R-:W-:Y:S01]  /*fb60*/  VIADD R20, R11, 0x60 ;  /* 0x000000600b147836 */ /* 0x000fe20000000000 */
[----:B------:R-:W-:Y:S01]  /*fb70*/  ISETP.GE.AND P4, PT, R16, RZ, PT ;  /* 0x000000ff1000720c */ /* 0x000fe20003f86270 */
[C---:B------:R-:W-:Y:S02]  /*fb80*/  IMAD R15, R9.reuse, R19, R15 ;  /* 0x00000013090f7224 */ /* 0x040fe400078e020f */
[----:B------:R-:W-:Y:S01]  /*fb90*/  IMAD.MOV R14, RZ, RZ, -R14 ;  /* 0x000000ffff0e7224 */ /* 0x000fe200078e0a0e */
[----:B------:R-:W-:Y:S01]  /*fba0*/  IABS R16, R20 ;  /* 0x0000001400107213 */ /* 0x000fe20000000000 */
[----:B------:R-:W-:Y:S01]  /*fbb0*/  @!P5 IMAD.IADD R8, R8, 0x1, -R9 ;  /* 0x000000010808d824 */ /* 0x000fe200078e0a09 */
[C---:B------:R-:W-:Y:S01]  /*fbc0*/  ISETP.GT.U32.AND P5, PT, R9.reuse, R15, PT ;  /* 0x0000000f0900720c */ /* 0x040fe20003fa4070 */
[----:B------:R-:W-:Y:S02]  /*fbd0*/  IMAD R14, R9, R14, R17 ;  /* 0x0000000e090e7224 */ /* 0x000fe400078e0211 */
[----:B------:R-:W-:-:S04]  /*fbe0*/  IMAD.HI.U32 R18, R10, R16, RZ ;  /* 0x000000100a127227 */ /* 0x000fc800078e00ff */
[--C-:B------:R-:W-:Y:S01]  /*fbf0*/  @!P2 IMAD.IADD R12, R12, 0x1, -R9.reuse ;  /* 0x000000010c0ca824 */ /* 0x100fe200078e0a09 */
[----:B------:R-:W-:Y:S01]  /*fc00*/  ISETP.GT.U32.AND P2, PT, R9, R25, PT ;  /* 0x000000190900720c */ /* 0x000fe20003f44070 */
[----:B------:R-:W-:Y:S01]  /*fc10*/  @!P6 IMAD.IADD R5, R5, 0x1, -R9 ;  /* 0x000000010505e824 */ /* 0x000fe200078e0a09 */
[----:B------:R-:W-:Y:S01]  /*fc20*/  ISETP.GT.U32.AND P6, PT, R9, R14, PT ;  /* 0x0000000e0900720c */ /* 0x000fe20003fc4070 */
[----:B------:R-:W-:Y:S02]  /*fc30*/  IMAD.MOV R18, RZ, RZ, -R18 ;  /* 0x000000ffff127224 */ /* 0x000fe400078e0a12 */
[----:B------:R-:W-:Y:S02]  /*fc40*/  VIADD R19, R11, 0x64 ;  /* 0x000000640b137836 */ /* 0x000fe40000000000 */
[----:B------:R-:W-:Y:S02]  /*fc50*/  IMAD R16, R9, R18, R16 ;  /* 0x0000001209107224 */ /* 0x000fe400078e0210 */
[----:B------:R-:W-:-:S02]  /*fc60*/  IMAD.MOV.U32 R42, RZ, RZ, R12 ;  /* 0x000000ffff2a7224 */ /* 0x000fc400078e000c */
[----:B------:R-:W-:Y:S01]  /*fc70*/  VIADD R22, R11, 0x63 ;  /* 0x000000630b167836 */ /* 0x000fe20000000000 */
[----:B------:R-:W-:Y:S01]  /*fc80*/  IABS R17, R19 ;  /* 0x0000001300117213 */ /* 0x000fe20000000000 */
[--C-:B------:R-:W-:Y:S02]  /*fc90*/  @!P5 IMAD.IADD R15, R15, 0x1, -R9.reuse ;  /* 0x000000010f0fd824 */ /* 0x100fe400078e0a09 */
[----:B------:R-:W-:Y:S01]  /*fca0*/  @!P0 IMAD.MOV R42, RZ, RZ, -R42 ;  /* 0x000000ffff2a8224 */ /* 0x000fe200078e0a2a */
[----:B------:R-:W-:Y:S01]  /*fcb0*/  ISETP.GT.U32.AND P0, PT, R9, R16, PT ;  /* 0x000000100900720c */ /* 0x000fe20003f04070 */
[--C-:B------:R-:W-:Y:S01]  /*fcc0*/  @!P2 IMAD.IADD R25, R25, 0x1, -R9.reuse ;  /* 0x000000011919a824 */ /* 0x100fe200078e0a09 */
[----:B------:R-:W-:Y:S01]  /*fcd0*/  IABS R18, R22 ;  /* 0x0000001600127213 */ /* 0x000fe20000000000 */
[----:B------:R-:W-:Y:S01]  /*fce0*/  @!P6 IMAD.IADD R14, R14, 0x1, -R9 ;  /* 0x000000010e0ee824 */ /* 0x000fe200078e0a09 */
[----:B------:R-:W-:Y:S01]  /*fcf0*/  ISETP.GE.AND P2, PT, R20, RZ, PT ;  /* 0x000000ff1400720c */ /* 0x000fe20003f46270 */
[----:B------:R-:W-:Y:S01]  /*fd00*/  IMAD.HI.U32 R20, R10, R17, RZ ;  /* 0x000000110a147227 */ /* 0x000fe200078e00ff */
[----:B------:R-:W-:-:S03]  /*fd10*/  ISETP.GT.U32.AND P6, PT, R9, R15, PT ;  /* 0x0000000f0900720c */ /* 0x000fc60003fc4070 */
[----:B------:R-:W-:-:S04]  /*fd20*/  IMAD.HI.U32 R12, R10, R18, RZ ;  /* 0x000000120a0c7227 */ /* 0x000fc800078e00ff */
[----:B------:R-:W-:Y:S02]  /*fd30*/  IMAD.MOV.U32 R39, RZ, RZ, R5 ;  /* 0x000000ffff277224 */ /* 0x000fe400078e0005 */
[----:B------:R-:W-:Y:S02]  /*fd40*/  IMAD.MOV R5, RZ, RZ, -R20 ;  /* 0x000000ffff057224 */ /* 0x000fe400078e0a14 */
[----:B------:R-:W-:Y:S02]  /*fd50*/  IMAD.MOV R12, RZ, RZ, -R12 ;  /* 0x000000ffff0c7224 */ /* 0x000fe400078e0a0c */
[C---:B------:R-:W-:Y:S02]  /*fd60*/  IMAD R5, R9.reuse, R5, R17 ;  /* 0x0000000509057224 */ /* 0x040fe400078e0211 */
[----:B------:R-:W-:Y:S01]  /*fd70*/  @!P0 IMAD.IADD R16, R16, 0x1, -R9 ;  /* 0x0000000110108824 */ /* 0x000fe200078e0a09 */
[C---:B------:R-:W-:Y:S01]  /*fd80*/  ISETP.GT.U32.AND P0, PT, R9.reuse, R25, PT ;  /* 0x000000190900720c */ /* 0x040fe20003f04070 */
[----:B------:R-:W-:-:S02]  /*fd90*/  IMAD R12, R9, R12, R18 ;  /* 0x0000000c090c7224 */ /* 0x000fc400078e0212 */
[----:B------:R-:W-:Y:S01]  /*fda0*/  @!P6 IMAD.IADD R15, R15, 0x1, -R9 ;  /* 0x000000010f0fe824 */ /* 0x000fe200078e0a09 */
[----:B------:R-:W-:Y:S01]  /*fdb0*/  ISETP.GT.U32.AND P6, PT, R9, R5, PT ;  /* 0x000000050900720c */ /* 0x000fe20003fc4070 */
[----:B------:R-:W-:Y:S01]  /*fdc0*/  VIADD R24, R11, 0x65 ;  /* 0x000000650b187836 */ /* 0x000fe20000000000 */
[C---:B------:R-:W-:Y:S01]  /*fdd0*/  ISETP.GT.U32.AND P5, PT, R9.reuse, R16, PT ;  /* 0x000000100900720c */ /* 0x040fe20003fa4070 */
[----:B------:R-:W-:Y:S02]  /*fde0*/  IMAD.MOV.U32 R41, RZ, RZ, R8 ;  /* 0x000000ffff297224 */ /* 0x000fe400078e0008 */
[----:B------:R-:W-:Y:S01]  /*fdf0*/  @!P4 IMAD.MOV R39, RZ, RZ, -R39 ;  /* 0x000000ffff27c224 */ /* 0x000fe200078e0a27 */
[C---:B------:R-:W-:Y:S01]  /*fe00*/  ISETP.GT.U32.AND P4, PT, R9.reuse, R12, PT ;  /* 0x0000000c0900720c */ /* 0x040fe20003f84070 */
[----:B------:R-:W-:Y:S01]  /*fe10*/  @!P3 IMAD.MOV R41, RZ, RZ, -R41 ;  /* 0x000000ffff29b224 */ /* 0x000fe200078e0a29 */
[----:B------:R-:W-:Y:S02]  /*fe20*/  IABS R18, R24 ;  /* 0x0000001800127213 */ /* 0x000fe40000000000 */
[----:B------:R-:W-:Y:S01]  /*fe30*/  ISETP.GT.U32.AND P3, PT, R9, R14, PT ;  /* 0x0000000e0900720c */ /* 0x000fe20003f64070 */
[----:B------:R-:W-:-:S02]  /*fe40*/  VIADD R66, R11, 0x66 ;  /* 0x000000660b427836 */ /* 0x000fc40000000000 */
[----:B------:R-:W-:Y:S02]  /*fe50*/  IMAD.MOV.U32 R8, RZ, RZ, R18 ;  /* 0x000000ffff087224 */ /* 0x000fe400078e0012 */
[--C-:B------:R-:W-:Y:S01]  /*fe60*/  @!P0 IMAD.IADD R25, R25, 0x1, -R9.reuse ;  /* 0x0000000119198824 */ /* 0x100fe200078e0a09 */
[----:B------:R-:W-:Y:S01]  /*fe70*/  ISETP.GE.AND P0, PT, R21, RZ, PT ;  /* 0x000000ff1500720c */ /* 0x000fe20003f06270 */
[----:B------:R-:W-:Y:S01]  /*fe80*/  VIADD R17, R11, 0x68 ;  /* 0x000000680b117836 */ /* 0x000fe20000000000 */
[----:B------:R-:W-:Y:S01]  /*fe90*/  IABS R26, R66 ;  /* 0x00000042001a7213 */ /* 0x000fe20000000000 */
[--C-:B------:R-:W-:Y:S02]  /*fea0*/  @!P6 IMAD.IADD R5, R5, 0x1, -R9.reuse ;  /* 0x000000010505e824 */ /* 0x100fe400078e0a09 */
[----:B------:R-:W-:Y:S02]  /*feb0*/  @!P5 IMAD.IADD R16, R16, 0x1, -R9 ;  /* 0x000000011010d824 */ /* 0x000fe400078e0a09 */
[----:B------:R-:W-:Y:S01]  /*fec0*/  IMAD.HI.U32 R18, R10, R8, RZ ;  /* 0x000000080a127227 */ /* 0x000fe200078e00ff */
[----:B------:R-:W-:-:S03]  /*fed0*/  ISETP.GT.U32.AND P6, PT, R9, R5, PT ;  /* 0x000000050900720c */ /* 0x000fc60003fc4070 */
[--C-:B------:R-:W-:Y:S01]  /*fee0*/  @!P4 IMAD.IADD R12, R12, 0x1, -R9.reuse ;  /* 0x000000010c0cc824 */ /* 0x100fe200078e0a09 */
[----:B------:R-:W-:Y:S01]  /*fef0*/  ISETP.GE.AND P4, PT, R19, RZ, PT ;  /* 0x000000ff1300720c */ /* 0x000fe20003f86270 */
[----:B------:R-:W-:Y:S01]  /*ff00*/  @!P3 IMAD.IADD R14, R14, 0x1, -R9 ;  /* 0x000000010e0eb824 */ /* 0x000fe200078e0a09 */
[----:B------:R-:W-:Y:S01]  /*ff10*/  IABS R19, R17 ;  /* 0x0000001100137213 */ /* 0x000fe20000000000 */
[----:B------:R-:W-:Y:S02]  /*ff20*/  IMAD.MOV R18, RZ, RZ, -R18 ;  /* 0x000000ffff127224 */ /* 0x000fe400078e0a12 */
[----:B------:R-:W-:Y:S02]  /*ff30*/  IMAD.MOV.U32 R38, RZ, RZ, R16 ;  /* 0x000000ffff267224 */ /* 0x000fe400078e0010 */
[----:B------:R-:W-:-:S04]  /*ff40*/  IMAD.HI.U32 R16, R10, R26, RZ ;  /* 0x0000001a0a107227 */ /* 0x000fc800078e00ff */
[C---:B------:R-:W-:Y:S02]  /*ff50*/  IMAD R8, R9.reuse, R18, R8 ;  /* 0x0000001209087224 */ /* 0x040fe400078e0208 */
[----:B------:R-:W-:Y:S02]  /*ff60*/  IMAD.MOV.U32 R37, RZ, RZ, R15 ;  /* 0x000000ffff257224 */ /* 0x000fe400078e000f */
[----:B------:R-:W-:Y:S02]  /*ff70*/  IMAD.MOV.U32 R36, RZ, RZ, R14 ;  /* 0x000000ffff247224 */ /* 0x000fe400078e000e */
[----:B------:R-:W-:Y:S02]  /*ff80*/  IMAD.MOV.U32 R18, RZ, RZ, R19 ;  /* 0x000000ffff127224 */ /* 0x000fe400078e0013 */
[----:B------:R-:W-:Y:S02]  /*ff90*/  IMAD.MOV R14, RZ, RZ, -R16 ;  /* 0x000000ffff0e7224 */ /* 0x000fe400078e0a10 */
[----:B------:R-:W-:Y:S01]  /*ffa0*/  @!P0 IMAD.MOV R37, RZ, RZ, -R37 ;  /* 0x000000ffff258224 */ /* 0x000fe200078e0a25 */
[----:B------:R-:W-:Y:S01]  /*ffb0*/  ISETP.GT.U32.AND P0, PT, R9, R8, PT ;  /* 0x000000080900720c */ /* 0x000fe20003f04070 */
[----:B------:R-:W-:-:S04]  /*ffc0*/  IMAD.HI.U32 R15, R10, R18, RZ ;  /* 0x000000120a0f7227 */ /* 0x000fc800078e00ff */
[C---:B------:R-:W-:Y:S02]  /*ffd0*/  IMAD R26, R9.reuse, R14, R26 ;  /* 0x0000000e091a7224 */ /* 0x040fe400078e021a */
[----:B------:R-:W-:Y:S01]  /*ffe0*/  @!P2 IMAD.MOV R38, RZ, RZ, -R38 ;  /* 0x000000ffff26a224 */ /* 0x000fe200078e0a26 */
[----:B------:R-:W-:Y:S01]  /*fff0*/  ISETP.GT.U32.AND P2, PT, R9, R12, PT ;  /* 0x0000000c0900720c */ /* 0x000fe20003f44070 */
[----:B------:R-:W-:Y:S02]  /*10000*/  IMAD.MOV R14, RZ, RZ, -R15 ;  /* 0x000000ffff0e7224 */ /* 0x000fe400078e0a0f */
[----:B------:R-:W-:Y:S01]  /*10010*/  @!P6 IMAD.IADD R5, R5, 0x1, -R9 ;  /* 0x000000010505e824 */ /* 0x000fe200078e0a09 */
[C---:B------:R-:W-:Y:S01]  /*10020*/  ISETP.GT.U32.AND P6, PT, R9.reuse, R26, PT ;  /* 0x0000001a0900720c */ /* 0x040fe20003fc4070 */
[----:B------:R-:W-:Y:S02]  /*10030*/  IMAD R18, R9, R14, R18 ;  /* 0x0000000e09127224 */ /* 0x000fe400078e0212 */
[----:B------:R-:W-:-:S02]  /*10040*/  VIADD R14, R11, 0x69 ;  /* 0x000000690b0e7836 */ /* 0x000fc40000000000 */
[----:B------:R-:W-:-:S03]  /*10050*/  @!P0 IMAD.IADD R8, R8, 0x1, -R9 ;  /* 0x0000000108088824 */ /* 0x000fc600078e0a09 */
[----:B------:R-:W-:Y:S01]  /*10060*/  ISETP.GE.AND P0, PT, R14, RZ, PT ;  /* 0x000000ff0e00720c */ /* 0x000fe20003f06270 */
[----:B------:R-:W-:Y:S01]  /*10070*/  @!P2 IMAD.IADD R12, R12, 0x1, -R9 ;  /* 0x000000010c0ca824 */ /* 0x000fe200078e0a09 */
[----:B------:R-:W-:-:S03]  /*10080*/  IABS R14, R14 ;  /* 0x0000000e000e7213 */ /* 0x000fc60000000000 */
[----:B------:R-:W-:Y:S02]  /*10090*/  @!P6 IMAD.IADD R26, R26, 0x1, -R9 ;  /* 0x000000011a1ae824 */ /* 0x000fe400078e0a09 */
[----:B------:R-:W-:Y:S02]  /*100a0*/  IMAD.MOV.U32 R35, RZ, RZ, R12 ;  /* 0x000000ffff237224 */ /* 0x000fe400078e000c */
[----:B------:R-:W-:Y:S01]  /*100b0*/  IMAD.MOV.U32 R12, RZ, RZ, R14 ;  /* 0x000000ffff0c7224 */ /* 0x000fe200078e000e */
[----:B------:R-:W-:-:S03]  /*100c0*/  ISETP.GT.U32.AND P6, PT, R9, R26, PT ;  /* 0x0000001a0900720c */ /* 0x000fc60003fc4070 */
[----:B------:R-:W-:Y:S01]  /*100d0*/  IMAD.HI.U32 R16, R10, R12, RZ ;  /* 0x0000000c0a107227 */ /* 0x000fe200078e00ff */
[----:B------:R-:W-:-:S03]  /*100e0*/  ISETP.GE.AND P3, PT, R22, RZ, PT ;  /* 0x000000ff1600720c */ /* 0x000fc60003f66270 */
[----:B------:R-:W-:Y:S02]  /*100f0*/  IMAD.MOV.U32 R34, RZ, RZ, R5 ;  /* 0x000000ffff227224 */ /* 0x000fe400078e0005 */
[----:B------:R-:W-:Y:S02]  /*10100*/  IMAD.MOV R5, RZ, RZ, -R16 ;  /* 0x000000ffff057224 */ /* 0x000fe400078e0a10 */
[----:B------:R-:W-:Y:S01]  /*10110*/  @!P4 IMAD.MOV R34, RZ, RZ, -R34 ;  /* 0x000000ffff22c224 */ /* 0x000fe200078e0a22 */
[C---:B------:R-:W-:Y:S01]  /*10120*/  ISETP.GT.U32.AND P4, PT, R9.reuse, R18, PT ;  /* 0x000000120900720c */ /* 0x040fe20003f84070 */
[----:B------:R-:W-:Y:S02]  /*10130*/  IMAD R5, R9, R5, R12 ;  /* 0x0000000509057224 */ /* 0x000fe400078e020c */
[----:B------:R-:W-:-:S03]  /*10140*/  @!P6 IMAD.IADD R26, R26, 0x1, -R9 ;  /* 0x000000011a1ae824 */ /* 0x000fc600078e0a09 */
[----:B------:R-:W-:Y:S01]  /*10150*/  ISETP.GT.U32.AND P6, PT, R9, R5, PT ;  /* 0x000000050900720c */ /* 0x000fe20003fc4070 */
[----:B------:R-:W-:Y:S01]  /*10160*/  VIADD R21, R11, 0x6b ;  /* 0x0000006b0b157836 */ /* 0x000fe20000000000 */
[----:B------:R-:W-:Y:S01]  /*10170*/  ISETP.GE.AND P5, PT, R23, RZ, PT ;  /* 0x000000ff1700720c */ /* 0x000fe20003fa6270 */
[----:B------:R-:W-:Y:S01]  /*10180*/  @!P3 IMAD.MOV R35, RZ, RZ, -R35 ;  /* 0x000000ffff23b224 */ /* 0x000fe200078e0a23 */
[----:B------:R-:W-:Y:S02]  /*10190*/  ISETP.GT.U32.AND P3, PT, R9, R8, PT ;  /* 0x000000080900720c */ /* 0x000fe40003f64070 */
[----:B------:R-:W-:Y:S01]  /*101a0*/  IABS R19, R21 ;  /* 0x0000001500137213 */ /* 0x000fe20000000000 */
[----:B------:R-:W-:Y:S02]  /*101b0*/  @!P4 IMAD.IADD R18, R18, 0x1, -R9 ;  /* 0x000000011212c824 */ /* 0x000fe400078e0a09 */
[C---:B------:R-:W-:Y:S02]  /*101c0*/  VIADD R15, R11.reuse, 0x6a ;  /* 0x0000006a0b0f7836 */ /* 0x040fe40000000000 */
[----:B------:R-:W-:-:S02]  /*101d0*/  VIADD R22, R11, 0x6c ;  /* 0x0000006c0b167836 */ /* 0x000fc40000000000 */
[----:B------:R-:W-:Y:S01]  /*101e0*/  @!P6 IMAD.IADD R5, R5, 0x1, -R9 ;  /* 0x000000010505e824 */ /* 0x000fe200078e0a09 */
[----:B------:R-:W-:Y:S01]  /*101f0*/  ISETP.GT.U32.AND P6, PT, R9, R18, PT ;  /* 0x000000120900720c */ /* 0x000fe20003fc4070 */
[----:B------:R-:W-:Y:S01]  /*10200*/  IMAD.HI.U32 R16, R10, R19, RZ ;  /* 0x000000130a107227 */ /* 0x000fe200078e00ff */
[----:B------:R-:W-:-:S03]  /*10210*/  ISETP.GE.AND P2, PT, R17, RZ, PT ;  /* 0x000000ff1100720c */ /* 0x000fc60003f46270 */
[----:B------:R-:W-:Y:S01]  /*10220*/  @!P5 IMAD.MOV R36, RZ, RZ, -R36 ;  /* 0x000000ffff24d224 */ /* 0x000fe200078e0a24 */
[----:B------:R-:W-:Y:S01]  /*10230*/  ISETP.GE.AND P5, PT, R24, RZ, PT ;  /* 0x000000ff1800720c */ /* 0x000fe20003fa6270 */
[----:B------:R-:W-:Y:S01]  /*10240*/  IMAD.MOV R12, RZ, RZ, -R16 ;  /* 0x000000ffff0c7224 */ /* 0x000fe200078e0a10 */
[----:B------:R-:W-:Y:S01]  /*10250*/  IABS R20, R15 ;  /* 0x0000000f00147213 */ /* 0x000fe20000000000 */
[----:B------:R-:W-:Y:S01]  /*10260*/  @!P3 IMAD.IADD R8, R8, 0x1, -R9 ;  /* 0x000000010808b824 */ /* 0x000fe200078e0a09 */
[----:B------:R-:W-:Y:S01]  /*10270*/  IABS R17, R22 ;  /* 0x0000001600117213 */ /* 0x000fe20000000000 */
[----:B------:R-:W-:Y:S02]  /*10280*/  VIADD R24, R11, 0x6d ;  /* 0x0000006d0b187836 */ /* 0x000fe40000000000 */
[----:B------:R-:W-:Y:S02]  /*10290*/  IMAD R19, R9, R12, R19 ;  /* 0x0000000c09137224 */ /* 0x000fe400078e0213 */
[----:B------:R-:W-:Y:S01]  /*102a0*/  IMAD.MOV.U32 R33, RZ, RZ, R8 ;  /* 0x000000ffff217224 */ /* 0x000fe200078e0008 */
[----:B------:R-:W-:Y:S01]  /*102b0*/  IABS R16, R24 ;  /* 0x0000001800107213 */ /* 0x000fe20000000000 */
[----:B------:R-:W-:-:S04]  /*102c0*/  IMAD.HI.U32 R14, R10, R20, RZ ;  /* 0x000000140a0e7227 */ /* 0x000fc800078e00ff */
[----:B------:R-:W-:-:S04]  /*102d0*/  IMAD.HI.U32 R8, R10, R17, RZ ;  /* 0x000000110a087227 */ /* 0x000fc800078e00ff */
[----:B------:R-:W-:Y:S01]  /*102e0*/  @!P6 IMAD.IADD R18, R18, 0x1, -R9 ;  /* 0x000000011212e824 */ /* 0x000fe200078e0a09 */
[----:B------:R-:W-:Y:S01]  /*102f0*/  ISETP.GT.U32.AND P6, PT, R9, R19, PT ;  /* 0x000000130900720c */ /* 0x000fe20003fc4070 */
[----:B------:R-:W-:Y:S02]  /*10300*/  IMAD.MOV R14, RZ, RZ, -R14 ;  /* 0x000000ffff0e7224 */ /* 0x000fe400078e0a0e */
[----:B------:R-:W-:Y:S02]  /*10310*/  IMAD.MOV R8, RZ, RZ, -R8 ;  /* 0x000000ffff087224 */ /* 0x000fe400078e0a08 */
[----:B------:R-:W-:-:S04]  /*10320*/  IMAD.HI.U32 R12, R10, R16, RZ ;  /* 0x000000100a0c7227 */ /* 0x000fc800078e00ff */
[C---:B------:R-:W-:Y:S02]  /*10330*/  IMAD R20, R9.reuse, R14, R20 ;  /* 0x0000000e09147224 */ /* 0x040fe400078e0214 */
[C---:B------:R-:W-:Y:S02]  /*10340*/  IMAD R17, R9.reuse, R8, R17 ;  /* 0x0000000809117224 */ /* 0x040fe400078e0211 */
[----:B------:R-:W-:Y:S01]  /*10350*/  IMAD.MOV R8, RZ, RZ, -R12 ;  /* 0x000000ffff087224 */ /* 0x000fe200078e0a0c */
[----:B------:R-:W-:Y:S01]  /*10360*/  ISETP.GT.U32.AND P4, PT, R9, R20, PT ;  /* 0x000000140900720c */ /* 0x000fe20003f84070 */
[----:B------:R-:W-:Y:S02]  /*10370*/  VIADD R23, R11, 0x70 ;  /* 0x000000700b177836 */ /* 0x000fe40000000000 */
[----:B------:R-:W-:Y:S01]  /*10380*/  IMAD R16, R9, R8, R16 ;  /* 0x0000000809107224 */ /* 0x000fe200078e0210 */
[----:B------:R-:W-:Y:S01]  /*10390*/  ISETP.GE.AND P3, PT, R15, RZ, PT ;  /* 0x000000ff0f00720c */ /* 0x000fe20003f66270 */
[----:B------:R-:W-:Y:S01]  /*103a0*/  @!P6 IMAD.IADD R19, R19, 0x1, -R9 ;  /* 0x000000011313e824 */ /* 0x000fe200078e0a09 */
[----:B------:R-:W-:-:S02]  /*103b0*/  IABS R15, R23 ;  /* 0x00000017000f7213 */ /* 0x000fc40000000000 */
[C---:B------:R-:W-:Y:S01]  /*103c0*/  ISETP.GT.U32.AND P6, PT, R9.reuse, R16, PT ;  /* 0x000000100900720c */ /* 0x040fe20003fc4070 */
[----:B------:R-:W-:Y:S01]  /*103d0*/  @!P5 IMAD.MOV R33, RZ, RZ, -R33 ;  /* 0x000000ffff21d224 */ /* 0x000fe200078e0a21 */
[----:B------:R-:W-:Y:S01]  /*103e0*/  ISETP.GT.U32.AND P5, PT, R9, R5, PT ;  /* 0x000000050900720c */ /* 0x000fe20003fa4070 */
[----:B------:R-:W-:Y:S02]  /*103f0*/  VIADD R54, R11, 0x71 ;  /* 0x000000710b367836 */ /* 0x000fe40000000000 */
[----:B------:R-:W-:-:S04]  /*10400*/  IMAD.HI.U32 R27, R10, R15, RZ ;  /* 0x0000000f0a1b7227 */ /* 0x000fc800078e00ff */
[----:B------:R-:W-:Y:S01]  /*10410*/  @!P4 IMAD.IADD R20, R20, 0x1, -R9 ;  /* 0x000000011414c824 */ /* 0x000fe200078e0a09 */
[----:B------:R-:W-:Y:S01]  /*10420*/  IABS R14, R54 ;  /* 0x00000036000e7213 */ /* 0x000fe20000000000 */
[----:B------:R-:W-:Y:S02]  /*10430*/  IMAD.MOV R12, RZ, RZ, -R27 ;  /* 0x000000ffff0c7224 */ /* 0x000fe400078e0a1b */
[----:B------:R-:W-:Y:S01]  /*10440*/  VIADD R47, R11, 0x72 ;  /* 0x000000720b2f7836 */ /* 0x000fe20000000000 */
[C---:B------:R-:W-:Y:S01]  /*10450*/  ISETP.GT.U32.AND P4, PT, R9.reuse, R20, PT ;  /* 0x000000140900720c */ /* 0x040fe20003f84070 */
[----:B------:R-:W-:Y:S01]  /*10460*/  @!P6 IMAD.IADD R16, R16, 0x1, -R9 ;  /* 0x000000011010e824 */ /* 0x000fe200078e0a09 */
[C---:B------:R-:W-:Y:S01]  /*10470*/  ISETP.GT.U32.AND P6, PT, R9.reuse, R19, PT ;  /* 0x000000130900720c */ /* 0x040fe20003fc4070 */
[----:B------:R-:W-:Y:S01]  /*10480*/  IMAD R15, R9, R12, R15 ;  /* 0x0000000c090f7224 */ /* 0x000fe200078e020f */
[----:B------:R-:W-:Y:S01]  /*10490*/  IABS R12, R47 ;  /* 0x0000002f000c7213 */ /* 0x000fe20000000000 */
[----:B------:R-:W-:-:S04]  /*104a0*/  IMAD.HI.U32 R28, R10, R14, RZ ;  /* 0x0000000e0a1c7227 */ /* 0x000fc800078e00ff */
[----:B------:R-:W-:Y:S02]  /*104b0*/  VIADD R49, R11, 0x73 ;  /* 0x000000730b317836 */ /* 0x000fe40000000000 */
[----:B------:R-:W-:Y:S01]  /*104c0*/  @!P5 IMAD.IADD R5, R5, 0x1, -R9 ;  /* 0x000000010505d824 */ /* 0x000fe200078e0a09 */
[----:B------:R-:W-:Y:S01]  /*104d0*/  ISETP.GE.AND P5, PT, R21, RZ, PT ;  /* 0x000000ff1500720c */ /* 0x000fe20003fa6270 */
[----:B------:R-:W-:Y:S01]  /*104e0*/  IMAD.MOV R21, RZ, RZ, -R28 ;  /* 0x000000ffff157224 */ /* 0x000fe200078e0a1c */
[----:B------:R-:W-:Y:S01]  /*104f0*/  IABS R27, R49 ;  /* 0x00000031001b7213 */ /* 0x000fe20000000000 */
[----:B------:R-:W-:-:S04]  /*10500*/  IMAD.HI.U32 R8, R10, R12, RZ ;  /* 0x0000000c0a087227 */ /* 0x000fc800078e00ff */
[C---:B------:R-:W-:Y:S02]  /*10510*/  IMAD R14, R9.reuse, R21, R14 ;  /* 0x00000015090e7224 */ /* 0x040fe400078e020e */
[----:B------:R-:W-:Y:S02]  /*10520*/  IMAD.MOV.U32 R31, RZ, RZ, R5 ;  /* 0x000000ffff1f7224 */ /* 0x000fe400078e0005 */
[----:B------:R-:W-:Y:S02]  /*10530*/  IMAD.MOV R5, RZ, RZ, -R8 ;  /* 0x000000ffff057224 */ /* 0x000fe400078e0a08 */
[----:B------:R-:W-:Y:S02]  /*10540*/  IMAD.MOV.U32 R8, RZ, RZ, R27 ;  /* 0x000000ffff087224 */ /* 0x000fe400078e001b */
[----:B------:R-:W-:Y:S01]  /*10550*/  @!P4 IMAD.IADD R20, R20, 0x1, -R9 ;  /* 0x000000011414c824 */ /* 0x000fe200078e0a09 */
[C---:B------:R-:W-:Y:S01]  /*10560*/  ISETP.GT.U32.AND P4, PT, R9.reuse, R17, PT ;  /* 0x000000110900720c */ /* 0x040fe20003f84070 */
[----:B------:R-:W-:Y:S01]  /*10570*/  @!P0 IMAD.MOV R31, RZ, RZ, -R31 ;  /* 0x000000ffff1f8224 */ /* 0x000fe200078e0a1f */
[----:B------:R-:W-:Y:S01]  /*10580*/  ISETP.GT.U32.AND P0, PT, R9, R16, PT ;  /* 0x000000100900720c */ /* 0x000fe20003f04070 */
[----:B------:R-:W-:Y:S01]  /*10590*/  @!P6 IMAD.IADD R19, R19, 0x1, -R9 ;  /* 0x000000011313e824 */ /* 0x000fe200078e0a09 */
[----:B------:R-:W-:Y:S01]  /*105a0*/  ISETP.GT.U32.AND P6, PT, R9, R14, PT ;  /* 0x0000000e0900720c */ /* 0x000fe20003fc4070 */
[----:B------:R-:W-:-:S02]  /*105b0*/  IMAD.MOV.U32 R32, RZ, RZ, R18 ;  /* 0x000000ffff207224 */ /* 0x000fc400078e0012 */
[----:B------:R-:W-:Y:S02]  /*105c0*/  VIADD R50, R11, 0x74 ;  /* 0x000000740b327836 */ /* 0x000fe40000000000 */
[----:B------:R-:W-:-:S03]  /*105d0*/  IMAD.HI.U32 R18, R10, R8, RZ ;  /* 0x000000080a127227 */ /* 0x000fc600078e00ff */
[----:B------:R-:W-:Y:S01]  /*105e0*/  IABS R28, R50 ;  /* 0x00000032001c7213 */ /* 0x000fe20000000000 */
[----:B------:R-:W-:Y:S02]  /*105f0*/  IMAD.MOV R18, RZ, RZ, -R18 ;  /* 0x000000ffff127224 */ /* 0x000fe400078e0a12 */
[C---:B------:R-:W-:Y:S02]  /*10600*/  IMAD R12, R9.reuse, R5, R12 ;  /* 0x00000005090c7224 */ /* 0x040fe400078e020c */
[----:B------:R-:W-:Y:S02]  /*10610*/  IMAD R8, R9, R18, R8 ;  /* 0x0000001209087224 */ /* 0x000fe400078e0208 */
[----:B------:R-:W-:Y:S02]  /*10620*/  IMAD.MOV.U32 R5, RZ, RZ, R28 ;  /* 0x000000ffff057224 */ /* 0x000fe400078e001c */
[--C-:B------:R-:W-:Y:S01]  /*10630*/  @!P4 IMAD.IADD R17, R17, 0x1, -R9.reuse ;  /* 0x000000011111c824 */ /* 0x100fe200078e0a09 */
[C---:B------:R-:W-:Y:S01]  /*10640*/  ISETP.GT.U32.AND P4, PT, R9.reuse, R15, PT ;  /* 0x0000000f0900720c */ /* 0x040fe20003f84070 */
[--C-:B------:R-:W-:Y:S01]  /*10650*/  @!P0 IMAD.IADD R16, R16, 0x1, -R9.reuse ;  /* 0x0000000110108824 */ /* 0x100fe200078e0a09 */
[----:B------:R-:W-:Y:S01]  /*10660*/  ISETP.GE.AND P0, PT, R22, RZ, PT ;  /* 0x000000ff1600720c */ /* 0x000fe20003f06270 */
[----:B------:R-:W-:Y:S01]  /*10670*/  @!P6 IMAD.IADD R14, R14, 0x1, -R9 ;  /* 0x000000010e0ee824 */ /* 0x000fe200078e0a09 */
[----:B------:R-:W-:Y:S01]  /*10680*/  ISETP.GT.U32.AND P6, PT, R9, R8, PT ;  /* 0x000000080900720c */ /* 0x000fe20003fc4070 */
[----:B------:R-:W-:-:S04]  /*10690*/  IMAD.HI.U32 R22, R10, R5, RZ ;  /* 0x000000050a167227 */ /* 0x000fc800078e00ff */
[----:B------:R-:W-:Y:S01]  /*106a0*/  @!P2 IMAD.MOV R32, RZ, RZ, -R32 ;  /* 0x000000ffff20a224 */ /* 0x000fe200078e0a20 */
[----:B------:R-:W-:Y:S01]  /*106b0*/  ISETP.GT.U32.AND P2, PT, R9, R17, PT ;  /* 0x000000110900720c */ /* 0x000fe20003f44070 */
[----:B------:R-:W-:Y:S02]  /*106c0*/  VIADD R53, R11, 0x75 ;  /* 0x000000750b357836 */ /* 0x000fe40000000000 */
[----:B------:R-:W-:-:S03]  /*106d0*/  IMAD.MOV R18, RZ, RZ, -R22 ;  /* 0x000000ffff127224 */ /* 0x000fc600078e0a16 */
[----:B------:R-:W-:Y:S01]  /*106e0*/  IABS R21, R53 ;  /* 0x0000003500157213 */ /* 0x000fe20000000000 */
[----:B------:R-:W-:Y:S02]  /*106f0*/  IMAD R5, R9, R18, R5 ;  /* 0x0000001209057224 */ /* 0x000fe400078e0205 */
[--C-:B------:R-:W-:Y:S02]  /*10700*/  @!P4 IMAD.IADD R15, R15, 0x1, -R9.reuse ;  /* 0x000000010f0fc824 */ /* 0x100fe400078e0a09 */
[----:B------:R-:W-:Y:S01]  /*10710*/  @!P6 IMAD.IADD R8, R8, 0x1, -R9 ;  /* 0x000000010808e824 */ /* 0x000fe200078e0a09 */
[C---:B------:R-:W-:Y:S01]  /*10720*/  ISETP.GT.U32.AND P6, PT, R9.reuse, R5, PT ;  /* 0x000000050900720c */ /* 0x040fe20003fc4070 */
[----:B------:R-:W-:Y:S01]  /*10730*/  IMAD.HI.U32 R27, R10, R21, RZ ;  /* 0x000000150a1b7227 */ /* 0x000fe200078e00ff */
[----:B------:R-:W-:-:S03]  /*10740*/  ISETP.GT.U32.AND P4, PT, R9, R15, PT ;  /* 0x0000000f0900720c */ /* 0x000fc60003f84070 */
[----:B------:R-:W-:Y:S01]  /*10750*/  @!P2 IMAD.IADD R17, R17, 0x1, -R9 ;  /* 0x000000011111a824 */ /* 0x000fe200078e0a09 */
[----:B------:R-:W-:Y:S01]  /*10760*/  ISETP.GT.U32.AND P2, PT, R9, R12, PT ;  /* 0x0000000c0900720c */ /* 0x000fe20003f44070 */
[----:B------:R-:W-:Y:S02]  /*10770*/  IMAD.MOV R22, RZ, RZ, -R27 ;  /* 0x000000ffff167224 */ /* 0x000fe400078e0a1b */
[----:B------:R-:W-:Y:S02]  /*10780*/  VIADD R45, R11, 0x78 ;  /* 0x000000780b2d7836 */ /* 0x000fe40000000000 */
[----:B------:R-:W-:Y:S02]  /*10790*/  IMAD R21, R9, R22, R21 ;  /* 0x0000001609157224 */ /* 0x000fe400078e0215 */
[----:B------:R-:W-:Y:S01]  /*107a0*/  VIADD R48, R11, 0x79 ;  /* 0x000000790b307836 */ /* 0x000fe20000000000 */
[----:B------:R-:W-:Y:S01]  /*107b0*/  IABS R18, R45 ;  /* 0x0000002d00127213 */ /* 0x000fe20000000000 */
[----:B------:R-:W-:Y:S01]  /*107c0*/  @!P6 IMAD.IADD R5, R5, 0x1, -R9 ;  /* 0x000000010505e824 */ /* 0x000fe200078e0a09 */
[----:B------:R-:W-:Y:S01]  /*107d0*/  ISETP.GT.U32.AND P6, PT, R9, R21, PT ;  /* 0x000000150900720c */ /* 0x000fe20003fc4070 */
[----:B------:R-:W-:-:S02]  /*107e0*/  VIADD R59, R11, 0x7a ;  /* 0x0000007a0b3b7836 */ /* 0x000fc40000000000 */
[----:B------:R-:W-:Y:S02]  /*107f0*/  VIADD R90, R11, 0x7b ;  /* 0x0000007b0b5a7836 */ /* 0x000fe40000000000 */
[--C-:B------:R-:W-:Y:S01]  /*10800*/  @!P2 IMAD.IADD R12, R12, 0x1, -R9.reuse ;  /* 0x000000010c0ca824 */ /* 0x100fe200078e0a09 */
[----:B------:R-:W-:Y:S01]  /*10810*/  ISETP.GE.AND P2, PT, R23, RZ, PT ;  /* 0x000000ff1700720c */ /* 0x000fe20003f46270 */
[----:B------:R-:W-:Y:S01]  /*10820*/  @!P4 IMAD.IADD R15, R15, 0x1, -R9 ;  /* 0x000000010f0fc824 */ /* 0x000fe200078e0a09 */
[----:B------:R-:W-:Y:S01]  /*10830*/  ISETP.GE.AND P4, PT, R24, RZ, PT ;  /* 0x000000ff1800720c */ /* 0x000fe20003f86270 */
[C---:B------:R-:W-:Y:S01]  /*10840*/  IMAD.HI.U32 R27, R10.reuse, R18, RZ ;  /* 0x000000120a1b7227 */ /* 0x040fe200078e00ff */
[----:B------:R-:W-:Y:S02]  /*10850*/  IABS R23, R48 ;  /* 0x0000003000177213 */ /* 0x000fe40000000000 */
[----:B------:R-:W-:Y:S02]  /*10860*/  IABS R22, R59 ;  /* 0x0000003b00167213 */ /* 0x000fe40000000000 */
[----:B------:R-:W-:Y:S01]  /*10870*/  IABS R24, R90 ;  /* 0x0000005a00187213 */ /* 0x000fe20000000000 */
[----:B------:R-:W-:-:S04]  /*10880*/  IMAD.HI.U32 R28, R10, R23, RZ ;  /* 0x000000170a1c7227 */ /* 0x000fc800078e00ff */
[----:B------:R-:W-:Y:S02]  /*10890*/  IMAD.MOV R27, RZ, RZ, -R27 ;  /* 0x000000ffff1b7224 */ /* 0x000fe400078e0a1b */
[----:B------:R-:W-:-:S04]  /*108a0*/  IMAD.HI.U32 R89, R10, R22, RZ ;  /* 0x000000160a597227 */ /* 0x000fc800078e00ff */
[----:B------:R-:W-:-:S04]  /*108b0*/  IMAD.HI.U32 R30, R10, R24, RZ ;  /* 0x000000180a1e7227 */ /* 0x000fc800078e00ff */
[----:B------:R-:W-:Y:S02]  /*108c0*/  IMAD.MOV R29, RZ, RZ, -R28 ;  /* 0x000000ffff1d7224 */ /* 0x000fe400078e0a1c */
[----:B------:R-:W-:Y:S02]  /*108d0*/  IMAD R18, R9, R27, R18 ;  /* 0x0000001b09127224 */ /* 0x000fe400078e0212 */
[----:B------:R-:W-:Y:S01]  /*108e0*/  @!P6 IMAD.IADD R21, R21, 0x1, -R9 ;  /* 0x000000011515e824 */ /* 0x000fe200078e0a09 */
[----:B------:R-:W-:Y:S01]  /*108f0*/  ISETP.GT.U32.AND P6, PT, R9, R12, PT ;  /* 0x0000000c0900720c */ /* 0x000fe20003fc4070 */
[----:B------:R-:W-:Y:S02]  /*10900*/  IMAD.MOV R27, RZ, RZ, -R89 ;  /* 0x000000ffff1b7224 */ /* 0x000fe400078e0a59 */
[----:B------:R-:W-:Y:S02]  /*10910*/  IMAD.MOV R28, RZ, RZ, -R30 ;  /* 0x000000ffff1c7224 */ /* 0x000fe400078e0a1e */
[----:B------:R-:W-:-:S02]  /*10920*/  VIADD R89, R11, 0x7d ;  /* 0x0000007d0b597836 */ /* 0x000fc40000000000 */
[C---:B------:R-:W-:Y:S02]  /*10930*/  IMAD R24, R9.reuse, R28, R24 ;  /* 0x0000001c09187224 */ /* 0x040fe400078e0218 */
[----:B------:R-:W-:Y:S01]  /*10940*/  IMAD.MOV.U32 R30, RZ, RZ, R20 ;  /* 0x000000ffff1e7224 */ /* 0x000fe200078e0014 */
[----:B------:R-:W-:Y:S01]  /*10950*/  IABS R93, R89 ;  /* 0x00000059005d7213 */ /* 0x000fe20000000000 */
[----:B------:R-:W-:Y:S02]  /*10960*/  IMAD.MOV.U32 R28, RZ, RZ, R17 ;  /* 0x000000ffff1c7224 */ /* 0x000fe400078e0011 */
[----:B------:R-:W-:Y:S02]  /*10970*/  IMAD.MOV.U32 R20, RZ, RZ, R15 ;  /* 0x000000ffff147224 */ /* 0x000fe400078e000f */
[C---:B------:R-:W-:Y:S02]  /*10980*/  IMAD R22, R9.reuse, R27, R22 ;  /* 0x0000001b09167224 */ /* 0x040fe400078e0216 */
[----:B------:R-:W-:Y:S01]  /*10990*/  @!P0 IMAD.MOV R28, RZ, RZ, -R28 ;  /* 0x000000ffff1c8224 */ /* 0x000fe200078e0a1c */
[C---:B------:R-:W-:Y:S01]  /*109a0*/  ISETP.GT.U32.AND P0, PT, R9.reuse, R8, PT ;  /* 0x000000080900720c */ /* 0x040fe20003f04070 */
[----:B------:R-:W-:Y:S01]  /*109b0*/  @!P2 IMAD.MOV R20, RZ, RZ, -R20 ;  /* 0x000000ffff14a224 */ /* 0x000fe200078e0a14 */
[----:B------:R-:W-:Y:S01]  /*109c0*/  ISETP.GT.U32.AND P2, PT, R9, R18, PT ;  /* 0x000000120900720c */ /* 0x000fe20003f44070 */
[----:B------:R-:W-:-:S02]  /*109d0*/  IMAD.MOV.U32 R15, RZ, RZ, R93 ;  /* 0x000000ffff0f7224 */ /* 0x000fc400078e005d */
[----:B------:R-:W-:Y:S01]  /*109e0*/  @!P6 IMAD.IADD R12, R12, 0x1, -R9 ;  /* 0x000000010c0ce824 */ /* 0x000fe200078e0a09 */
[----:B------:R-:W-:Y:S01]  /*109f0*/  ISETP.GT.U32.AND P6, PT, R9, R22, PT ;  /* 0x000000160900720c */ /* 0x000fe20003fc4070 */
[----:B------:R-:W-:-:S04]  /*10a00*/  IMAD.HI.U32 R17, R10, R15, RZ ;  /* 0x0000000f0a117227 */ /* 0x000fc800078e00ff */
[----:B------:R-:W-:Y:S01]  /*10a10*/  @!P3 IMAD.MOV R30, RZ, RZ, -R30 ;  /* 0x000000ffff1eb224 */ /* 0x000fe200078e0a1e */
[C---:B------:R-:W-:Y:S01]  /*10a20*/  ISETP.GT.U32.AND P3, PT, R9.reuse, R14, PT ;  /* 0x0000000e0900720c */ /* 0x040fe20003f64070 */
[----:B------:R-:W-:Y:S02]  /*10a30*/  IMAD.MOV.U32 R27, RZ, RZ, R16 ;  /* 0x000000ffff1b7224 */ /* 0x000fe400078e0010 */
[----:B------:R-:W-:Y:S02]  /*10a40*/  IMAD.MOV R17, RZ, RZ, -R17 ;  /* 0x000000ffff117224 */ /* 0x000fe400078e0a11 */
[----:B------:R-:W-:Y:S01]  /*10a50*/  @!P4 IMAD.MOV R27, RZ, RZ, -R27 ;  /* 0x000000ffff1bc224 */ /* 0x000fe200078e0a1b */
[C---:B------:R-:W-:Y:S01]  /*10a60*/  ISETP.GT.U32.AND P4, PT, R9.reuse, R5, PT ;  /* 0x000000050900720c */ /* 0x040fe20003f84070 */
[--C-:B------:R-:W-:Y:S01]  /*10a70*/  @!P0 IMAD.IADD R8, R8, 0x1, -R9.reuse ;  /* 0x0000000108088824 */ /* 0x100fe200078e0a09 */
[----:B------:R-:W-:Y:S01]  /*10a80*/  ISETP.GT.U32.AND P0, PT, R9, R24, PT ;  /* 0x000000180900720c */ /* 0x000fe20003f04070 */
[----:B------:R-:W-:Y:S01]  /*10a90*/  @!P2 IMAD.IADD R18, R18, 0x1, -R9 ;  /* 0x000000011212a824 */ /* 0x000fe200078e0a09 */
[----:B------:R-:W-:Y:S01]  /*10aa0*/  ISETP.GE.AND P2, PT, R47, RZ, PT ;  /* 0x000000ff2f00720c */ /* 0x000fe20003f46270 */
[----:B------:R-:W-:-:S02]  /*10ab0*/  IMAD R15, R9, R17, R15 ;  /* 0x00000011090f7224 */ /* 0x000fc400078e020f */
[C---:B------:R-:W-:Y:S02]  /*10ac0*/  IMAD R23, R9.reuse, R29, R23 ;  /* 0x0000001d09177224 */ /* 0x040fe400078e0217 */
[--C-:B------:R-:W-:Y:S01]  /*10ad0*/  @!P6 IMAD.IADD R22, R22, 0x1, -R9.reuse ;  /* 0x000000011616e824 */ /* 0x100fe200078e0a09 */
[C---:B------:R-:W-:Y:S01]  /*10ae0*/  ISETP.GT.U32.AND P6, PT, R9.reuse, R15, PT ;  /* 0x0000000f0900720c */ /* 0x040fe20003fc4070 */
[--C-:B------:R-:W-:Y:S01]  /*10af0*/  @!P3 IMAD.IADD R14, R14, 0x1, -R9.reuse ;  /* 0x000000010e0eb824 */ /* 0x100fe200078e0a09 */
[----:B------:R-:W-:Y:S01]  /*10b00*/  ISETP.GT.U32.AND P3, PT, R9, R23, PT ;  /* 0x000000170900720c */ /* 0x000fe20003f64070 */
[----:B------:R-:W-:Y:S02]  /*10b10*/  IMAD.MOV.U32 R17, RZ, RZ, R12 ;  /* 0x000000ffff117224 */ /* 0x000fe400078e000c */
[--C-:B------:R-:W-:Y:S01]  /*10b20*/  @!P4 IMAD.IADD R5, R5, 0x1, -R9.reuse ;  /* 0x000000010505c824 */ /* 0x100fe200078e0a09 */
[----:B------:R-:W-:Y:S01]  /*10b30*/  ISETP.GE.AND P4, PT, R54, RZ, PT ;  /* 0x000000ff3600720c */ /* 0x000fe20003f86270 */
[----:B------:R-:W-:-:S02]  /*10b40*/  @!P0 IMAD.IADD R24, R24, 0x1, -R9 ;  /* 0x0000000118188824 */ /* 0x000fc400078e0a09 */
[----:B------:R-:W-:Y:S01]  /*10b50*/  @!P2 IMAD.MOV R17, RZ, RZ, -R17 ;  /* 0x000000ffff11a224 */ /* 0x000fe200078e0a11 */
[----:B------:R-:W-:Y:S01]  /*10b60*/  ISETP.GT.U32.AND P2, PT, R9, R22, PT ;  /* 0x000000160900720c */ /* 0x000fe20003f44070 */
[----:B------:R-:W-:Y:S02]  /*10b70*/  IMAD.MOV.U32 R29, RZ, RZ, R19 ;  /* 0x000000ffff1d7224 */ /* 0x000fe400078e0013 */
[--C-:B------:R-:W-:Y:S01]  /*10b80*/  @!P6 IMAD.IADD R15, R15, 0x1, -R9.reuse ;  /* 0x000000010f0fe824 */ /* 0x100fe200078e0a09 */
[----:B------:R-:W-:Y:S01]  /*10b90*/  ISETP.GT.U32.AND P6, PT, R9, R24, PT ;  /* 0x000000180900720c */ /* 0x000fe20003fc4070 */
[----:B------:R-:W-:Y:S02]  /*10ba0*/  @!P3 IMAD.IADD R23, R23, 0x1, -R9 ;  /* 0x000000011717b824 */ /* 0x000fe400078e0a09 */
[----:B------:R-:W-:Y:S02]  /*10bb0*/  IMAD.MOV.U32 R19, RZ, RZ, R14 ;  /* 0x000000ffff137224 */ /* 0x000fe400078e000e */
[----:B------:R-:W-:-:S02]  /*10bc0*/  VIADD R91, R11, 0x7c ;  /* 0x0000007c0b5b7836 */ /* 0x000fc40000000000 */
[----:B------:R-:W-:Y:S02]  /*10bd0*/  IMAD.MOV.U32 R12, RZ, RZ, R5 ;  /* 0x000000ffff0c7224 */ /* 0x000fe400078e0005 */
[----:B------:R-:W-:Y:S02]  /*10be0*/  VIADD R5, R13, 0xfffffffe ;  /* 0xfffffffe0d057836 */ /* 0x000fe40000000000 */
[----:B------:R-:W-:Y:S01]  /*10bf0*/  @!P4 IMAD.MOV R19, RZ, RZ, -R19 ;  /* 0x000000ffff13c224 */ /* 0x000fe200078e0a13 */
[----:B------:R-:W-:Y:S01]  /*10c00*/  ISETP.GT.U32.AND P4, PT, R9, R23, PT ;  /* 0x000000170900720c */ /* 0x000fe20003f84070 */
[--C-:B------:R-:W-:Y:S01]  /*10c10*/  @!P2 IMAD.IADD R22, R22, 0x1, -R9.reuse ;  /* 0x000000011616a824 */ /* 0x100fe200078e0a09 */
[----:B------:R-:W-:Y:S02]  /*10c20*/  IABS R40, R91 ;  /* 0x0000005b00287213 */ /* 0x000fe40000000000 */
[----:B------:R-:W-:Y:S01]  /*10c30*/  ISETP.GE.U32.AND P2, PT, R5, 0x7fffff7f, PT ;  /* 0x7fffff7f0500780c */ /* 0x000fe20003f46070 */
[----:B------:R-:W-:Y:S01]  /*10c40*/  @!P6 IMAD.IADD R24, R24, 0x1, -R9 ;  /* 0x000000011818e824 */ /* 0x000fe200078e0a09 */
[----:B------:R-:W-:Y:S01]  /*10c50*/  SHF.R.S32.HI R5, RZ, 0x1f, R6 ;  /* 0x0000001fff057819 */ /* 0x000fe20000011406 */
[----:B------:R-:W-:Y:S01]  /*10c60*/  IMAD.HI.U32 R92, R10, R40, RZ ;  /* 0x000000280a5c7227 */ /* 0x000fe200078e00ff */
[----:B------:R-:W-:-:S03]  /*10c70*/  IADD3 R52, P6, PT, R0, R6, RZ ;  /* 0x0000000600347210 */ /* 0x000fc60007fde0ff */
[----:B------:R-:W-:Y:S02]  /*10c80*/  IMAD.MOV R92, RZ, RZ, -R92 ;  /* 0x000000ffff5c7224 */ /* 0x000fe400078e0a5c */
[----:B------:R-:W-:Y:S02]  /*10c90*/  IMAD.X R55, R5, 0x1, R2, P6 ;  /* 0x0000000105377824 */ /* 0x000fe400030e0602 */
[----:B------:R-:W-:Y:S01]  /*10ca0*/  @!P4 IMAD.IADD R23, R23, 0x1, -R9 ;  /* 0x000000011717c824 */ /* 0x000fe200078e0a09 */
[----:B------:R-:W-:Y:S01]  /*10cb0*/  ISETP.GE.AND P4, PT, R66, RZ, PT ;  /* 0x000000ff4200720c */ /* 0x000fe20003f86270 */
[----:B------:R-:W-:Y:S01]  /*10cc0*/  IMAD R16, R9, R92, R40 ;  /* 0x0000005c09107224 */ /* 0x000fe200078e0228 */
[----:B------:R-:W-:Y:S01]  /*10cd0*/  PRMT R66, RZ, 0x7610, R66 ;  /* 0x00007610ff427816 */ /* 0x000fe20000000042 */
[----:B------:R-:W-:Y:S02]  /*10ce0*/  @!P2 IMAD.MOV.U32 R92, RZ, RZ, R52 ;  /* 0x000000ffff5ca224 */ /* 0x000fe400078e0034 */
[----:B------:R-:W-:-:S05]  /*10cf0*/  @!P2 IMAD.MOV.U32 R93, RZ, RZ, R55 ;  /* 0x000000ffff5da224 */ /* 0x000fca00078e0037 */
[----:B------:R0:W2:Y:S01]  /*10d00*/  @!P2 LDG.E.U8 R66, desc[UR14][R92.64] ;  /* 0x0000000e5c42a981 */ /* 0x0000a2000c1e1100 */
[----:B------:R-:W-:Y:S01]  /*10d10*/  @!P5 IMAD.MOV R29, RZ, RZ, -R29 ;  /* 0x000000ffff1dd224 */ /* 0x000fe200078e0a1d */
[----:B------:R-:W-:Y:S02]  /*10d20*/  ISETP.GT.U32.AND P5, PT, R9, R21, PT ;  /* 0x000000150900720c */ /* 0x000fe40003fa4070 */
[----:B------:R-:W-:Y:S01]  /*10d30*/  STL [R1+0x1318], R46 ;  /* 0x0013182e01007387 */ /* 0x000fe20000100800 */
[----:B------:R-:W-:Y:S01]  /*10d40*/  ISETP.GE.AND P3, PT, R49, RZ, PT ;  /* 0x000000ff3100720c */ /* 0x000fe20003f66270 */
[----:B------:R-:W1:Y:S02]  /*10d50*/  S2R R74, SR_TID.X ;  /* 0x00000000004a7919 */ /* 0x000e640000002100 */
[----:B------:R-:W-:Y:S07]  /*10d60*/  STL [R1+0x131c], R44 ;  /* 0x00131c2c01007387 */ /* 0x000fee0000100800 */
[----:B------:R-:W-:Y:S01]  /*10d70*/  @!P5 IMAD.IADD R21, R21, 0x1, -R9 ;  /* 0x000000011515d824 */ /* 0x000fe200078e0a09 */
[----:B------:R-:W-:Y:S01]  /*10d80*/  ISETP.GT.U32.AND P5, PT, R9, R16, PT ;  /* 0x000000100900720c */ /* 0x000fe20003fa4070 */
[----:B------:R-:W-:Y:S01]  /*10d90*/  STL [R1+0x1320], R43 ;  /* 0x0013202b01007387 */ /* 0x000fe20000100800 */
[----:B------:R-:W-:-:S03]  /*10da0*/  ISETP.GE.AND P0, PT, R50, RZ, PT ;  /* 0x000000ff3200720c */ /* 0x000fc60003f06270 */
[----:B------:R-:W-:Y:S04]  /*10db0*/  STL [R1+0x133c], R43 ;  /* 0x00133c2b01007387 */ /* 0x000fe80000100800 */
[----:B------:R-:W-:Y:S04]  /*10dc0*/  STL [R1+0x1328], R42 ;  /* 0x0013282a01007387 */ /* 0x000fe80000100800 */
[----:B------:R-:W-:Y:S04]  /*10dd0*/  STL [R1+0x1330], R41 ;  /* 0x0013302901007387 */ /* 0x000fe80000100800 */
[----:B------:R3:W-:Y:S04]  /*10de0*/  STL [R1+0x1334], R39 ;  /* 0x0013342701007387 */ /* 0x0007e80000100800 */
[----:B------:R-:W-:Y:S04]  /*10df0*/  STL [R1+0xfe4], R25 ;  /* 0x000fe41901007387 */ /* 0x000fe80000100800 */
[----:B------:R-:W-:Y:S01]  /*10e00*/  STL [R1+0x1338], R38 ;  /* 0x0013382601007387 */ /* 0x000fe20000100800 */
[----:B------:R-:W-:-:S03]  /*10e10*/  @!P5 IMAD.IADD R16, R16, 0x1, -R9 ;  /* 0x000000011010d824 */ /* 0x000fc600078e0a09 */
[----:B------:R-:W-:Y:S01]  /*10e20*/  STL [R1+0x1354], R38 ;  /* 0x0013542601007387 */ /* 0x000fe20000100800 */
[----:B------:R-:W-:-:S03]  /*10e30*/  IMAD.MOV.U32 R14, RZ, RZ, R8 ;  /* 0x000000ffff0e7224 */ /* 0x000fc600078e0008 */
[----:B------:R-:W-:Y:S04]  /*10e40*/  STL [R1+0x1340], R37 ;  /* 0x0013402501007387 */ /* 0x000fe80000100800 */
[----:B------:R-:W-:Y:S04]  /*10e50*/  STL [R1+0x1348], R36 ;  /* 0x0013482401007387 */ /* 0x000fe80000100800 */
[----:B------:R-:W-:Y:S01]  /*10e60*/  STL [R1+0x134c], R35 ;  /* 0x00134c2301007387 */ /* 0x000fe20000100800 */
[----:B------:R-:W-:-:S03]  /*10e70*/  @!P3 IMAD.MOV R14, RZ, RZ, -R14 ;  /* 0x000000ffff0eb224 */ /* 0x000fc600078e0a0e */
[----:B------:R-:W-:Y:S01]  /*10e80*/  STL [R1+0x1350], R34 ;  /* 0x0013502201007387 */ /* 0x000fe20000100800 */
[----:B------:R-:W-:-:S03]  /*10e90*/  ISETP.GT.U32.AND P3, PT, R9, R16, PT ;  /* 0x000000100900720c */ /* 0x000fc60003f64070 */
[----:B------:R-:W-:Y:S01]  /*10ea0*/  STL [R1+0x136c], R34 ;  /* 0x00136c2201007387 */ /* 0x000fe20000100800 */
[----:B------:R-:W-:-:S03]  /*10eb0*/  @!P0 IMAD.MOV R12, RZ, RZ, -R12 ;  /* 0x000000ffff0c8224 */ /* 0x000fc600078e0a0c */
[----:B------:R-:W-:Y:S01]  /*10ec0*/  STL [R1+0xfe0], R26 ;  /* 0x000fe01a01007387 */ /* 0x000fe20000100800 */
[----:B------:R-:W-:-:S03]  /*10ed0*/  ISETP.GT.U32.AND P0, PT, R9, R15, PT ;  /* 0x0000000f0900720c */ /* 0x000fc60003f04070 */
        /* <DEDUP_REMOVED lines=10> */
[----:B------:R-:W-:Y:S01]  /*10f80*/  STL [R1+0x139c], R27 ;  /* 0x00139c1b01007387 */ /* 0x000fe20000100800 */
[----:B------:R-:W-:-:S03]  /*10f90*/  @!P3 IMAD.IADD R16, R16, 0x1, -R9 ;  /* 0x000000011010b824 */ /* 0x000fc600078e0a09 */
[----:B------:R-:W-:Y:S04]  /*10fa0*/  STL [R1+0x1388], R20 ;  /* 0x0013881401007387 */ /* 0x000fe80000100800 */
[----:B------:R-:W-:Y:S01]  /*10fb0*/  STL [R1+0x117c], R10 ;  /* 0x00117c0a01007387 */ /* 0x000fe20000100800 */
[----:B------:R-:W-:-:S03]  /*10fc0*/  @!P0 IMAD.IADD R15, R15, 0x1, -R9 ;  /* 0x000000010f0f8824 */ /* 0x000fc600078e0a09 */
[----:B------:R-:W-:Y:S01]  /*10fd0*/  STL [R1+0x1390], R19 ;  /* 0x0013901301007387 */ /* 0x000fe20000100800 */
[----:B-1----:R-:W-:-:S03]  /*10fe0*/  LOP3.LUT R74, R74, 0x7f, RZ, 0xc0, !PT ;  /* 0x0000007f4a4a7812 */ /* 0x002fc600078ec0ff */
[----:B------:R-:W-:Y:S04]  /*10ff0*/  STL [R1+0x1394], R17 ;  /* 0x0013941101007387 */ /* 0x000fe80000100800 */
[----:B------:R-:W-:Y:S01]  /*11000*/  STL [R1+0x1398], R14 ;  /* 0x0013980e01007387 */ /* 0x000fe20000100800 */
[----:B------:R-:W-:-:S03]  /*11010*/  IADD3 R51, P6, PT, R3, R6, RZ ;  /* 0x0000000603337210 */ /* 0x000fc60007fde0ff */
[----:B------:R-:W-:Y:S04]  /*11020*/  STL [R1+0x13b4], R14 ;  /* 0x0013b40e01007387 */ /* 0x000fe80000100800 */
[----:B------:R-:W-:Y:S01]  /*11030*/  STL [R1+0x13a0], R12 ;  /* 0x0013a00c01007387 */ /* 0x000fe20000100800 */
[----:B------:R-:W-:-:S03]  /*11040*/  IMAD R40, R74, R7, RZ ;  /* 0x000000074a287224 */ /* 0x000fc600078e02ff */
[----:B------:R-:W-:Y:S01]  /*11050*/  STL [R1+0x13a8], R24 ;  /* 0x0013a81801007387 */ /* 0x000fe20000100800 */
[----:B------:R-:W-:-:S03]  /*11060*/  ISETP.GE.AND P3, PT, R53, RZ, PT ;  /* 0x000000ff3500720c */ /* 0x000fc60003f66270 */
[----:B------:R-:W-:Y:S04]  /*11070*/  STL [R1+0x13ac], R16 ;  /* 0x0013ac1001007387 */ /* 0x000fe80000100800 */
[----:B------:R-:W-:Y:S01]  /*11080*/  STL [R1+0x2d0], R52 ;  /* 0x0002d03401007387 */ /* 0x000fe20000100800 */
[----:B------:R-:W-:-:S03]  /*11090*/  ISETP.GT.U32.AND P5, PT, R9, R18, PT ;  /* 0x000000120900720c */ /* 0x000fc60003fa4070 */
[----:B------:R-:W-:Y:S01]  /*110a0*/  STL [R1+0x13b0], R15 ;  /* 0x0013b00f01007387 */ /* 0x000fe20000100800 */
[----:B------:R-:W-:-:S03]  /*110b0*/  IMAD.X R5, R5, 0x1, R4, P6 ;  /* 0x0000000105057824 */ /* 0x000fc600030e0604 */
[----:B------:R-:W-:Y:S01]  /*110c0*/  STL [R1+0x13cc], R15 ;  /* 0x0013cc0f01007387 */ /* 0x000fe20000100800 */
[----:B------:R-:W-:Y:S01]  /*110d0*/  IADD3 R8, P6, PT, R40, UR22, RZ ;  /* 0x0000001628087c10 */ /* 0x000fe2000ffde0ff */
[----:B0-----:R-:W-:Y:S01]  /*110e0*/  @!P2 IMAD.MOV.U32 R93, RZ, RZ, R5 ;  /* 0x000000ffff5da224 */ /* 0x001fe200078e0005 */
[----:B------:R-:W-:Y:S01]  /*110f0*/  ISETP.GE.AND P0, PT, R45, RZ, PT ;  /* 0x000000ff2d00720c */ /* 0x000fe20003f06270 */
[----:B------:R-:W-:Y:S01]  /*11100*/  STL [R1+0x1160], R9 ;  /* 0x0011600901007387 */ /* 0x000fe20000100800 */
[----:B------:R-:W-:Y:S01]  /*11110*/  PRMT R54, RZ, 0x7610, R54 ;  /* 0x00007610ff367816 */ /* 0x000fe20000000036 */
[----:B------:R-:W-:Y:S02]  /*11120*/  @!P2 IMAD.MOV.U32 R92, RZ, RZ, R51 ;  /* 0x000000ffff5ca224 */ /* 0x000fe400078e0033 */
[----:B------:R-:W-:Y:S01]  /*11130*/  IMAD R47, R6, 0x78, RZ ;  /* 0x00000078062f7824 */ /* 0x000fe200078e02ff */
[----:B------:R-:W-:Y:S01]  /*11140*/  STL [R1+0x1180], R9 ;  /* 0x0011800901007387 */ /* 0x000fe20000100800 */
[----:B------:R-:W-:Y:S01]  /*11150*/  @!P3 IMAD.MOV R21, RZ, RZ, -R21 ;  /* 0x000000ffff15b224 */ /* 0x000fe200078e0a15 */
[----:B------:R-:W-:Y:S01]  /*11160*/  PRMT R50, RZ, 0x7610, R50 ;  /* 0x00007610ff327816 */ /* 0x000fe20000000032 */
[----:B------:R-:W-:Y:S01]  /*11170*/  @!P5 IMAD.IADD R18, R18, 0x1, -R9 ;  /* 0x000000011212d824 */ /* 0x000fe200078e0a09 */
[----:B------:R-:W-:Y:S01]  /*11180*/  STL [R1+0x2cc], R55 ;  /* 0x0002cc3701007387 */ /* 0x000fe20000100800 */
[----:B------:R-:W-:Y:S01]  /*11190*/  PRMT R49, RZ, 0x7610, R49 ;  /* 0x00007610ff317816 */ /* 0x000fe20000000031 */
[C---:B---3--:R-:W-:Y:S01]  /*111a0*/  IMAD R39, R6.reuse, 0x64, RZ ;  /* 0x0000006406277824 */ /* 0x048fe200078e02ff */
[----:B------:R-:W-:Y:S01]  /*111b0*/  PRMT R53, RZ, 0x7610, R53 ;  /* 0x00007610ff357816 */ /* 0x000fe20000000035 */
[----:B------:R-:W-:Y:S01]  /*111c0*/  STL [R1+0x2d8], R51 ;  /* 0x0002d83301007387 */ /* 0x000fe20000100800 */
[C---:B----4-:R-:W-:Y:S01]  /*111d0*/  IMAD R29, R6.reuse, 0x6a, RZ ;  /* 0x0000006a061d7824 */ /* 0x050fe200078e02ff */
[----:B------:R-:W-:Y:S01]  /*111e0*/  PRMT R88, RZ, 0x7610, R88 ;  /* 0x00007610ff587816 */ /* 0x000fe20000000058 */
[C---:B------:R-:W-:Y:S01]  /*111f0*/  IMAD R46, R6.reuse, 0x6b, RZ ;  /* 0x0000006b062e7824 */ /* 0x040fe200078e02ff */
[----:B------:R-:W-:Y:S01]  /*11200*/  STL [R1+0xf68], R7 ;  /* 0x000f680701007387 */ /* 0x000fe20000100800 */
[C---:B------:R-:W-:Y:S01]  /*11210*/  IMAD R71, R6.reuse, 0x6c, RZ ;  /* 0x0000006c06477824 */ /* 0x040fe200078e02ff */
[----:B------:R-:W0:Y:S02]  /*11220*/  LDCU UR22, c[0x0][0x3b0] ;  /* 0x00007600ff1677ac */ /* 0x000e240008000800 */
[----:B------:R-:W-:Y:S01]  /*11230*/  STL [R1+0x1000], R7 ;  /* 0x0010000701007387 */ /* 0x000fe20000100800 */
[----:B------:R-:W-:-:S03]  /*11240*/  IMAD R45, R6, 0x68, RZ ;  /* 0x00000068062d7824 */ /* 0x000fc600078e02ff */
[----:B------:R1:W-:Y:S04]  /*11250*/  STL [R1+0x2d4], R5 ;  /* 0x0002d40501007387 */ /* 0x0003e80000100800 */
[----:B------:R3:W4:Y:S01]  /*11260*/  @!P2 LDG.E.U8 R54, desc[UR14][R92.64] ;  /* 0x0000000e5c36a981 */ /* 0x000722000c1e1100 */
[----:B-1----:R-:W-:Y:S01]  /*11270*/  LEA.HI.X.SX32 R5, R40, UR23, 0x1, P6 ;  /* 0x0000001728057c11 */ /* 0x002fe2000b0f0eff */
[----:B------:R-:W-:Y:S01]  /*11280*/  VIADD R40, R13, 0xffffff97 ;  /* 0xffffff970d287836 */ /* 0x000fe20000000000 */
[----:B------:R-:W-:Y:S01]  /*11290*/  ISETP.GE.AND P2, PT, R48, RZ, PT ;  /* 0x000000ff3000720c */ /* 0x000fe20003f46270 */
[----:B------:R-:W-:Y:S01]  /*112a0*/  IMAD R48, R6, 0x70, RZ ;  /* 0x0000007006307824 */ /* 0x000fe200078e02ff */
[CC--:B------:R-:W-:Y:S01]  /*112b0*/  IADD3 R19, P6, PT, R45.reuse, R0.reuse, RZ ;  /* 0x000000002d137210 */ /* 0x0c0fe20007fde0ff */
[----:B------:R-:W-:Y:S01]  /*112c0*/  @!P0 IMAD.MOV R18, RZ, RZ, -R18 ;  /* 0x000000ffff128224 */ /* 0x000fe200078e0a12 */
[----:B------:R-:W-:Y:S01]  /*112d0*/  ISETP.GE.U32.AND P3, PT, R40, 0x7fffff18, PT ;  /* 0x7fffff182800780c */ /* 0x000fe20003f66070 */
[C---:B------:R-:W-:Y:S01]  /*112e0*/  IMAD R32, R6.reuse, 0x72, RZ ;  /* 0x0000007206207824 */ /* 0x040fe200078e02ff */
[----:B------:R-:W-:Y:S01]  /*112f0*/  SHF.R.S32.HI R40, RZ, 0x1f, R45 ;  /* 0x0000001fff287819 */ /* 0x000fe2000001142d */
[C---:B------:R-:W-:Y:S01]  /*11300*/  IMAD R56, R6.reuse, 0x73, RZ ;  /* 0x0000007306387824 */ /* 0x040fe200078e02ff */
[-C--:B------:R-:W-:Y:S01]  /*11310*/  IADD3 R16, P0, PT, R45, R3.reuse, RZ ;  /* 0x000000032d107210 */ /* 0x080fe20007f1e0ff */
[----:B------:R-:W-:Y:S01]  /*11320*/  IMAD R78, R6, 0x74, RZ ;  /* 0x00000074064e7824 */ /* 0x000fe200078e02ff */
[----:B------:R-:W-:Y:S01]  /*11330*/  SHF.R.S32.HI R45, RZ, 0x1f, R48 ;  /* 0x0000001fff2d7819 */ /* 0x000fe20000011430 */
[----:B------:R-:W-:Y:S01]  /*11340*/  IMAD.X R20, R40, 0x1, R2, P6 ;  /* 0x0000000128147824 */ /* 0x000fe200030e0602 */
[-C--:B------:R-:W-:Y:S01]  /*11350*/  IADD3 R14, P6, PT, R48, R0.reuse, RZ ;  /* 0x00000000300e7210 */ /* 0x080fe20007fde0ff */
[----:B------:R-:W-:Y:S01]  /*11360*/  IMAD.X R17, R40, 0x1, R4, P0 ;  /* 0x0000000128117824 */ /* 0x000fe200000e0604 */
[----:B------:R-:W-:Y:S01]  /*11370*/  SHF.R.S32.HI R40, RZ, 0x1f, R47 ;  /* 0x0000001fff287819 */ /* 0x000fe2000001142f */
[----:B------:R-:W-:Y:S01]  /*11380*/  IMAD R24, R6, 0x79, RZ ;  /* 0x0000007906187824 */ /* 0x000fe200078e02ff */
[----:B------:R-:W-:Y:S01]  /*11390*/  ISETP.GE.AND P5, PT, R76, RZ, PT ;  /* 0x000000ff4c00720c */ /* 0x000fe20003fa6270 */
[--C-:B------:R-:W-:Y:S01]  /*113a0*/  IMAD.X R15, R45, 0x1, R2.reuse, P6 ;  /* 0x000000012d0f7824 */ /* 0x100fe200030e0602 */
[C---:B------:R-:W-:Y:S01]  /*113b0*/  IADD3 R9, P6, PT, R47.reuse, R0, RZ ;  /* 0x000000002f097210 */ /* 0x040fe20007fde0ff */
[----:B------:R-:W-:Y:S01]  /*113c0*/  IMAD R36, R6, 0x7a, RZ ;  /* 0x0000007a06247824 */ /* 0x000fe200078e02ff */
[-C--:B------:R-:W-:Y:S01]  /*113d0*/  IADD3 R11, P0, PT, R48, R3.reuse, RZ ;  /* 0x00000003300b7210 */ /* 0x080fe20007f1e0ff */
[----:B------:R-:W-:Y:S01]  /*113e0*/  IMAD R61, R6, 0x7b, RZ ;  /* 0x0000007b063d7824 */ /* 0x000fe200078e02ff */
[----:B------:R-:W-:Y:S01]  /*113f0*/  SHF.R.S32.HI R28, RZ, 0x1f, R29 ;  /* 0x0000001fff1c7819 */ /* 0x000fe2000001141d */
[----:B------:R-:W-:Y:S01]  /*11400*/  IMAD.X R10, R40, 0x1, R2, P6 ;  /* 0x00000001280a7824 */ /* 0x000fe200030e0602 */
[----:B------:R-:W-:Y:S01]  /*11410*/  IADD3 R7, P6, PT, R47, R3, RZ ;  /* 0x000000032f077210 */ /* 0x000fe20007fde0ff */
[----:B------:R-:W-:Y:S01]  /*11420*/  IMAD.X R12, R45, 0x1, R4, P0 ;  /* 0x000000012d0c7824 */ /* 0x000fe200000e0604 */
[----:B------:R-:W-:Y:S01]  /*11430*/  SHF.R.S32.HI R44, RZ, 0x1f, R46 ;  /* 0x0000001fff2c7819 */ /* 0x000fe2000001142e */
[----:B------:R-:W-:Y:S01]  /*11440*/  VIADD R45, R13, 0xffffff8f ;  /* 0xffffff8f0d2d7836 */ /* 0x000fe20000000000 */
[----:B------:R-:W-:Y:S01]  /*11450*/  SHF.R.S32.HI R70, RZ, 0x1f, R71 ;  /* 0x0000001fff467819 */ /* 0x000fe20000011447 */
[----:B---3--:R-:W-:Y:S01]  /*11460*/  @!P3 IMAD.MOV.U32 R92, RZ, RZ, R19 ;  /* 0x000000ffff5cb224 */ /* 0x008fe200078e0013 */
[----:B------:R-:W1:Y:S01]  /*11470*/  LDCU UR23, c[0x0][0x3b0] ;  /* 0x00007600ff1777ac */ /* 0x000e620008000800 */
[----:B------:R-:W-:-:S05]  /*11480*/  @!P3 IMAD.MOV.U32 R93, RZ, RZ, R20 ;  /* 0x000000ffff5db224 */ /* 0x000fca00078e0014 */
[----:B------:R3:W4:Y:S01]  /*11490*/  @!P3 LDG.E.U8 R50, desc[UR14][R92.64] ;  /* 0x0000000e5c32b981 */ /* 0x000722000c1e1100 */
[----:B------:R-:W-:Y:S01]  /*114a0*/  PRMT R48, RZ, 0x7610, R48 ;  /* 0x00007610ff307816 */ /* 0x000fe20000000030 */
[----:B---3--:R-:W-:Y:S02]  /*114b0*/  @!P3 IMAD.MOV.U32 R92, RZ, RZ, R16 ;  /* 0x000000ffff5cb224 */ /* 0x008fe400078e0010 */
[----:B------:R-:W-:-:S05]  /*114c0*/  @!P3 IMAD.MOV.U32 R93, RZ, RZ, R17 ;  /* 0x000000ffff5db224 */ /* 0x000fca00078e0011 */
[----:B------:R3:W4:Y:S04]  /*114d0*/  @!P3 LDG.E.U8 R49, desc[UR14][R92.64] ;  /* 0x0000000e5c31b981 */ /* 0x000728000c1e1100 */
[----:B--2---:R-:W-:Y:S04]  /*114e0*/  STL [R1+0x13b8], R66 ;  /* 0x0013b84201007387 */ /* 0x004fe80000100800 */
[----:B------:R2:W-:Y:S02]  /*114f0*/  STL [R1+0x13c0], R8 ;  /* 0x0013c00801007387 */ /* 0x0005e40000100800 */
[----:B--2---:R-:W-:Y:S01]  /*11500*/  IMAD.X R8, R40, 0x1, R4, P6 ;  /* 0x0000000128087824 */ /* 0x004fe200030e0604 */
[----:B------:R-:W-:-:S13]  /*11510*/  ISETP.GE.U32.AND P6, PT, R45, 0x7fffff10, PT ;  /* 0x7fffff102d00780c */ /* 0x000fda0003fc6070 */
[----:B---3--:R-:W-:Y:S02]  /*11520*/  @!P6 IMAD.MOV.U32 R92, RZ, RZ, R14 ;  /* 0x000000ffff5ce224 */ /* 0x008fe400078e000e */
[----:B------:R-:W-:-:S05]  /*11530*/  @!P6 IMAD.MOV.U32 R93, RZ, RZ, R15 ;  /* 0x000000ffff5de224 */ /* 0x000fca00078e000f */
[----:B------:R2:W3:Y:S01]  /*11540*/  @!P6 LDG.E.U8 R48, desc[UR14][R92.64] ;  /* 0x0000000e5c30e981 */ /* 0x0004e2000c1e1100 */
[----:B------:R-:W-:-:S05]  /*11550*/  VIADD R40, R13, 0xffffff87 ;  /* 0xffffff870d287836 */ /* 0x000fca0000000000 */
[----:B------:R-:W-:Y:S02]  /*11560*/  ISETP.GE.U32.AND P3, PT, R40, 0x7fffff08, PT ;  /* 0x7fffff082800780c */ /* 0x000fe40003f66070 */
[----:B------:R-:W-:Y:S02]  /*11570*/  ISETP.GE.AND P0, PT, R59, RZ, PT ;  /* 0x000000ff3b00720c */ /* 0x000fe40003f06270 */
[----:B------:R-:W-:Y:S01]  /*11580*/  PRMT R47, RZ, 0x7610, R47 ;  /* 0x00007610ff2f7816 */ /* 0x000fe2000000002f */
[----:B--2---:R-:W-:Y:S02]  /*11590*/  @!P6 IMAD.MOV.U32 R92, RZ, RZ, R11 ;  /* 0x000000ffff5ce224 */ /* 0x004fe400078e000b */
[----:B------:R-:W-:Y:S01]  /*115a0*/  @!P6 IMAD.MOV.U32 R93, RZ, RZ, R12 ;  /* 0x000000ffff5de224 */ /* 0x000fe200078e000c */
[----:B------:R-:W-:Y:S01]  /*115b0*/  PRMT R45, RZ, 0x7610, R45 ;  /* 0x00007610ff2d7816 */ /* 0x000fe2000000002d */
[----:B------:R-:W-:-:S03]  /*115c0*/  VIADD R40, R13, 0xffffff96 ;  /* 0xffffff960d287836 */ /* 0x000fc60000000000 */
[----:B------:R2:W3:Y:S01]  /*115d0*/  @!P6 LDG.E.U8 R47, desc[UR14][R92.64] ;  /* 0x0000000e5c2fe981 */ /* 0x0004e2000c1e1100 */
[----:B------:R-:W-:Y:S01]  /*115e0*/  @!P2 IMAD.MOV R23, RZ, RZ, -R23 ;  /* 0x000000ffff17a224 */ /* 0x000fe200078e0a17 */
[----:B------:R-:W-:Y:S01]  /*115f0*/  ISETP.GE.U32.AND P6, PT, R40, 0x7fffff17, PT ;  /* 0x7fffff172800780c */ /* 0x000fe20003fc6070 */
[----:B------:R-:W-:Y:S02]  /*11600*/  @!P0 IMAD.MOV R22, RZ, RZ, -R22 ;  /* 0x000000ffff168224 */ /* 0x000fe400078e0a16 */
[----:B--2---:R-:W-:Y:S02]  /*11610*/  @!P3 IMAD.MOV.U32 R92, RZ, RZ, R9 ;  /* 0x000000ffff5cb224 */ /* 0x004fe400078e0009 */
[----:B------:R-:W-:-:S05]  /*11620*/  @!P3 IMAD.MOV.U32 R93, RZ, RZ, R10 ;  /* 0x000000ffff5db224 */ /* 0x000fca00078e000a */
[----:B------:R2:W3:Y:S01]  /*11630*/  @!P3 LDG.E.U8 R45, desc[UR14][R92.64] ;  /* 0x0000000e5c2db981 */ /* 0x0004e2000c1e1100 */
[----:B------:R-:W-:Y:S01]  /*11640*/  SHF.R.S32.HI R76, RZ, 0x1f, R39 ;  /* 0x0000001fff4c7819 */ /* 0x000fe20000011427 */
[----:B--2---:R-:W-:Y:S02]  /*11650*/  @!P3 IMAD.MOV.U32 R92, RZ, RZ, R7 ;  /* 0x000000ffff5cb224 */ /* 0x004fe400078e0007 */
[----:B------:R-:W-:-:S05]  /*11660*/  @!P3 IMAD.MOV.U32 R93, RZ, RZ, R8 ;  /* 0x000000ffff5db224 */ /* 0x000fca00078e0008 */
[----:B------:R2:W3:Y:S01]  /*11670*/  @!P3 LDG.E.U8 R53, desc[UR14][R92.64] ;  /* 0x0000000e5c35b981 */ /* 0x0004e2000c1e1100 */
[----:B------:R-:W-:Y:S02]  /*11680*/  SHF.R.S32.HI R31, RZ, 0x1f, R32 ;  /* 0x0000001fff1f7819 */ /* 0x000fe40000011420 */
[----:B------:R-:W-:Y:S02]  /*11690*/  SHF.R.S32.HI R55, RZ, 0x1f, R56 ;  /* 0x0000001fff377819 */ /* 0x000fe40000011438 */
[----:B------:R-:W-:Y:S01]  /*116a0*/  SHF.R.S32.HI R77, RZ, 0x1f, R78 ;  /* 0x0000001fff4d7819 */ /* 0x000fe2000001144e */
[C---:B------:R-:W-:Y:S01]  /*116b0*/  IMAD R82, R6.reuse, 0x7c, RZ ;  /* 0x0000007c06527824 */ /* 0x040fe200078e02ff */
[----:B------:R-:W-:Y:S01]  /*116c0*/  SHF.R.S32.HI R35, RZ, 0x1f, R36 ;  /* 0x0000001fff237819 */ /* 0x000fe20000011424 */
[C---:B------:R-:W-:Y:S01]  /*116d0*/  IMAD R25, R6.reuse, 0x7d, RZ ;  /* 0x0000007d06197824 */ /* 0x040fe200078e02ff */
[----:B------:R-:W-:Y:S02]  /*116e0*/  SHF.R.S32.HI R60, RZ, 0x1f, R61 ;  /* 0x0000001fff3c7819 */ /* 0x000fe4000001143d */
[----:B------:R-:W-:Y:S01]  /*116f0*/  SHF.R.S32.HI R81, RZ, 0x1f, R82 ;  /* 0x0000001fff517819 */ /* 0x000fe20000011452 */
[----:B----4-:R-:W-:Y:S04]  /*11700*/  STL [R1+0x13c4], R54 ;  /* 0x0013c43601007387 */ /* 0x010fe80000100800 */
[----:B------:R-:W-:Y:S04]  /*11710*/  STL [R1+0x13c8], R5 ;  /* 0x0013c80501007387 */ /* 0x000fe80000100800 */
[----:B------:R-:W-:Y:S04]  /*11720*/  STL [R1+0x13e4], R5 ;  /* 0x0013e40501007387 */ /* 0x000fe80000100800 */
[----:B------:R-:W-:Y:S04]  /*11730*/  STL [R1+0x13d0], R21 ;  /* 0x0013d01501007387 */ /* 0x000fe80000100800 */
[----:B------:R-:W-:Y:S04]  /*11740*/  STL [R1+0x13d8], R18 ;  /* 0x0013d81201007387 */ /* 0x000fe80000100800 */
[----:B------:R4:W-:Y:S04]  /*11750*/  STL [R1+0xd24], R19 ;  /* 0x000d241301007387 */ /* 0x0009e80000100800 */
[----:B------:R-:W-:Y:S04]  /*11760*/  STL [R1+0xd2c], R16 ;  /* 0x000d2c1001007387 */ /* 0x000fe80000100800 */
[----:B------:R-:W-:Y:S01]  /*11770*/  STL [R1+0xd20], R20 ;  /* 0x000d201401007387 */ /* 0x000fe20000100800 */
[----:B----4-:R-:W-:-:S03]  /*11780*/  IMAD R19, R6, 0x62, RZ ;  /* 0x0000006206137824 */ /* 0x010fc600078e02ff */
[----:B------:R-:W-:Y:S04]  /*11790*/  STL [R1+0xd84], R14 ;  /* 0x000d840e01007387 */ /* 0x000fe80000100800 */
[----:B------:R4:W-:Y:S04]  /*117a0*/  STL [R1+0xd28], R17 ;  /* 0x000d281101007387 */ /* 0x0009e80000100800 */
[----:B------:R-:W-:Y:S04]  /*117b0*/  STL [R1+0xd8c], R11 ;  /* 0x000d8c0b01007387 */ /* 0x000fe80000100800 */
[----:B------:R-:W-:Y:S01]  /*117c0*/  STL [R1+0xd80], R15 ;  /* 0x000d800f01007387 */ /* 0x000fe20000100800 */
[----:B----4-:R-:W-:-:S03]  /*117d0*/  IMAD R17, R6, 0x63, RZ ;  /* 0x0000006306117824 */ /* 0x010fc600078e02ff */
[----:B------:R-:W-:Y:S01]  /*117e0*/  STL [R1+0xde4], R9 ;  /* 0x000de40901007387 */ /* 0x000fe20000100800 */
[----:B------:R-:W-:-:S03]  /*117f0*/  SHF.R.S32.HI R40, RZ, 0x1f, R19 ;  /* 0x0000001fff287819 */ /* 0x000fc60000011413 */
[----:B------:R4:W-:Y:S01]  /*11800*/  STL [R1+0xd88], R12 ;  /* 0x000d880c01007387 */ /* 0x0009e20000100800 */
[----:B------:R-:W-:-:S03]  /*11810*/  IADD3 R27, P2, PT, R19, R0, RZ ;  /* 0x00000000131b7210 */ /* 0x000fc60007f5e0ff */
[----:B------:R-:W-:Y:S01]  /*11820*/  STL [R1+0xde0], R10 ;  /* 0x000de00a01007387 */ /* 0x000fe20000100800 */
[----:B------:R-:W-:-:S03]  /*11830*/  SHF.R.S32.HI R59, RZ, 0x1f, R17 ;  /* 0x0000001fff3b7819 */ /* 0x000fc60000011411 */
[----:B------:R-:W-:Y:S01]  /*11840*/  STL [R1+0xdec], R7 ;  /* 0x000dec0701007387 */ /* 0x000fe20000100800 */
[----:B------:R-:W-:-:S03]  /*11850*/  IADD3 R43, P0, PT, R17, R0, RZ ;  /* 0x00000000112b7210 */ /* 0x000fc60007f1e0ff */
[----:B------:R-:W-:Y:S01]  /*11860*/  STL [R1+0xde8], R8 ;  /* 0x000de80801007387 */ /* 0x000fe20000100800 */
[----:B----4-:R-:W-:-:S03]  /*11870*/  IMAD.X R12, R40, 0x1, R2, P2 ;  /* 0x00000001280c7824 */ /* 0x010fc600010e0602 */
[----:B------:R4:W-:Y:S01]  /*11880*/  STL [R1+0x13dc], R50 ;  /* 0x0013dc3201007387 */ /* 0x0009e20000100800 */
[----:B------:R-:W-:Y:S01]  /*11890*/  IADD3 R68, P2, PT, R39, R0, RZ ;  /* 0x0000000027447210 */ /* 0x000fe20007f5e0ff */
[C---:B------:R-:W-:Y:S02]  /*118a0*/  IMAD R18, R6.reuse, 0x69, RZ ;  /* 0x0000006906127824 */ /* 0x040fe400078e02ff */
[----:B------:R-:W-:Y:S02]  /*118b0*/  IMAD.X R37, R59, 0x1, R2, P0 ;  /* 0x000000013b257824 */ /* 0x000fe400000e0602 */
[----:B----4-:R-:W-:Y:S01]  /*118c0*/  IMAD R50, R6, 0x65, RZ ;  /* 0x0000006506327824 */ /* 0x010fe200078e02ff */
[----:B--2---:R-:W-:Y:S01]  /*118d0*/  SHF.R.S32.HI R93, RZ, 0x1f, R18 ;  /* 0x0000001fff5d7819 */ /* 0x004fe20000011412 */
[----:B------:R-:W-:-:S03]  /*118e0*/  IMAD.X R62, R76, 0x1, R2, P2 ;  /* 0x000000014c3e7824 */ /* 0x000fc600010e0602 */
[----:B------:R-:W-:Y:S02]  /*118f0*/  SHF.R.S32.HI R92, RZ, 0x1f, R50 ;  /* 0x0000001fff5c7819 */ /* 0x000fe40000011432 */
[-C--:B------:R-:W-:Y:S02]  /*11900*/  IADD3 R84, P0, PT, R50, R0.reuse, RZ ;  /* 0x0000000032547210 */ /* 0x080fe40007f1e0ff */
[-C--:B------:R-:W-:Y:S01]  /*11910*/  IADD3 R5, P2, PT, R18, R0.reuse, RZ ;  /* 0x0000000012057210 */ /* 0x080fe20007f5e0ff */
[----:B------:R-:W-:Y:S02]  /*11920*/  STL [R1+0x13e0], R49 ;  /* 0x0013e03101007387 */ /* 0x000fe40000100800 */
[----:B------:R-:W-:Y:S01]  /*11930*/  IMAD.X R83, R92, 0x1, R2, P0 ;  /* 0x000000015c537824 */ /* 0x000fe200000e0602 */
[----:B------:R-:W-:Y:S01]  /*11940*/  IADD3 R89, P0, PT, R29, R0, RZ ;  /* 0x000000001d597210 */ /* 0x000fe20007f1e0ff */
[C---:B------:R-:W-:Y:S02]  /*11950*/  IMAD R10, R6.reuse, 0x6d, RZ ;  /* 0x0000006d060a7824 */ /* 0x040fe400078e02ff */
[----:B------:R-:W-:-:S02]  /*11960*/  IMAD R8, R6, 0x71, RZ ;  /* 0x0000007106087824 */ /* 0x000fc400078e02ff */
[----:B------:R-:W-:Y:S01]  /*11970*/  IMAD.X R20, R28, 0x1, R2, P0 ;  /* 0x000000011c147824 */ /* 0x000fe200000e0602 */
[-C--:B------:R-:W-:Y:S02]  /*11980*/  IADD3 R75, P0, PT, R71, R0.reuse, RZ ;  /* 0x00000000474b7210 */ /* 0x080fe40007f1e0ff */
[----:B------:R-:W-:Y:S02]  /*11990*/  SHF.R.S32.HI R74, RZ, 0x1f, R10 ;  /* 0x0000001fff4a7819 */ /* 0x000fe4000001140a */
[----:B------:R-:W-:Y:S01]  /*119a0*/  SHF.R.S32.HI R54, RZ, 0x1f, R8 ;  /* 0x0000001fff367819 */ /* 0x000fe20000011408 */
[----:B------:R-:W-:Y:S01]  /*119b0*/  IMAD.X R67, R70, 0x1, R2, P0 ;  /* 0x0000000146437824 */ /* 0x000fe200000e0602 */
[----:B------:R-:W-:Y:S01]  /*119c0*/  IADD3 R15, P0, PT, R8, R0, RZ ;  /* 0x00000000080f7210 */ /* 0x000fe20007f1e0ff */
[----:B------:R-:W-:-:S04]  /*119d0*/  IMAD R7, R6, 0x75, RZ ;  /* 0x0000007506077824 */ /* 0x000fc800078e02ff */
[----:B------:R-:W-:Y:S01]  /*119e0*/  IMAD.X R21, R54, 0x1, R2, P0 ;  /* 0x0000000136157824 */ /* 0x000fe200000e0602 */
[----:B------:R-:W-:Y:S02]  /*119f0*/  IADD3 R58, P0, PT, R56, R0, RZ ;  /* 0x00000000383a7210 */ /* 0x000fe40007f1e0ff */
[----:B------:R-:W-:-:S03]  /*11a00*/  SHF.R.S32.HI R9, RZ, 0x1f, R7 ;  /* 0x0000001fff097819 */ /* 0x000fc60000011407 */
[----:B------:R-:W-:Y:S01]  /*11a10*/  IMAD.X R51, R55, 0x1, R2, P0 ;  /* 0x0000000137337824 */ /* 0x000fe200000e0602 */
[----:B------:R-:W-:Y:S01]  /*11a20*/  SHF.R.S32.HI R16, RZ, 0x1f, R24 ;  /* 0x0000001fff107819 */ /* 0x000fe20000011418 */
[----:B---3--:R2:W-:Y:S02]  /*11a30*/  STL [R1+0x13e8], R48 ;  /* 0x0013e83001007387 */ /* 0x0085e40000100800 */
[----:B--2---:R-:W-:Y:S01]  /*11a40*/  IMAD.X R48, R93, 0x1, R2, P2 ;  /* 0x000000015d307824 */ /* 0x004fe200010e0602 */
[----:B------:R-:W-:-:S05]  /*11a50*/  IADD3 R52, P2, PT, R46, R0, RZ ;  /* 0x000000002e347210 */ /* 0x000fca0007f5e0ff */
[----:B------:R-:W-:Y:S01]  /*11a60*/  IMAD.X R42, R44, 0x1, R2, P2 ;  /* 0x000000012c2a7824 */ /* 0x000fe200010e0602 */
[----:B------:R-:W-:-:S05]  /*11a70*/  IADD3 R72, P2, PT, R10, R0, RZ ;  /* 0x000000000a487210 */ /* 0x000fca0007f5e0ff */
[----:B------:R-:W-:Y:S01]  /*11a80*/  IMAD.X R69, R74, 0x1, R2, P2 ;  /* 0x000000014a457824 */ /* 0x000fe200010e0602 */
[-C--:B------:R-:W-:Y:S01]  /*11a90*/  IADD3 R34, P2, PT, R32, R0.reuse, RZ ;  /* 0x0000000020227210 */ /* 0x080fe20007f5e0ff */
[----:B------:R-:W-:Y:S01]  /*11aa0*/  STL [R1+0xce4], R27 ;  /* 0x000ce41b01007387 */ /* 0x000fe20000100800 */
[----:B------:R-:W-:-:S03]  /*11ab0*/  IADD3 R10, P0, PT, R7, R0, RZ ;  /* 0x00000000070a7210 */ /* 0x000fc60007f1e0ff */
[--C-:B------:R-:W-:Y:S01]  /*11ac0*/  IMAD.X R30, R31, 0x1, R2.reuse, P2 ;  /* 0x000000011f1e7824 */ /* 0x100fe200010e0602 */
[----:B------:R-:W-:Y:S01]  /*11ad0*/  IADD3 R80, P2, PT, R78, R0, RZ ;  /* 0x000000004e507210 */ /* 0x000fe20007f5e0ff */
[----:B------:R-:W-:Y:S04]  /*11ae0*/  STL [R1+0xcf4], R43 ;  /* 0x000cf42b01007387 */ /* 0x000fe80000100800 */
[----:B------:R-:W-:Y:S01]  /*11af0*/  STL [R1+0xce0], R12 ;  /* 0x000ce00c01007387 */ /* 0x000fe20000100800 */
[----:B------:R-:W-:-:S03]  /*11b00*/  IMAD.X R73, R77, 0x1, R2, P2 ;  /* 0x000000014d497824 */ /* 0x000fc600010e0602 */
[----:B------:R-:W-:Y:S01]  /*11b10*/  STL [R1+0xd04], R68 ;  /* 0x000d044401007387 */ /* 0x000fe20000100800 */
[----:B------:R-:W-:-:S03]  /*11b20*/  IADD3 R14, P2, PT, R24, R0, RZ ;  /* 0x00000000180e7210 */ /* 0x000fc60007f5e0ff */
[----:B------:R-:W-:Y:S01]  /*11b30*/  STL [R1+0xcf0], R37 ;  /* 0x000cf02501007387 */ /* 0x000fe20000100800 */
[----:B------:R-:W-:-:S03]  /*11b40*/  IMAD.X R13, R9, 0x1, R2, P0 ;  /* 0x00000001090d7824 */ /* 0x000fc600000e0602 */
[----:B------:R-:W-:Y:S01]  /*11b50*/  STL [R1+0xd14], R84 ;  /* 0x000d145401007387 */ /* 0x000fe20000100800 */
[----:B------:R-:W-:-:S03]  /*11b60*/  IADD3 R38, P0, PT, R36, R0, RZ ;  /* 0x0000000024267210 */ /* 0x000fc60007f1e0ff */
        /* <DEDUP_REMOVED lines=10> */
[----:B------:R-:W-:Y:S04]  /*11c10*/  STL [R1+0xd40], R20 ;  /* 0x000d401401007387 */ /* 0x000fe80000100800 */
[----:B------:R-:W-:Y:S01]  /*11c20*/  STL [R1+0xd64], R75 ;  /* 0x000d644b01007387 */ /* 0x000fe20000100800 */
[----:B------:R-:W-:-:S03]  /*11c30*/  SHF.R.S32.HI R11, RZ, 0x1f, R25 ;  /* 0x0000001fff0b7819 */ /* 0x000fc60000011419 */
        /* <DEDUP_REMOVED lines=19> */
[----:B------:R-:W-:Y:S04]  /*11d70*/  STL [R1+0xdd4], R10 ;  /* 0x000dd40a01007387 */ /* 0x000fe80000100800 */
[----:B------:R-:W-:Y:S04]  /*11d80*/  STL [R1+0xdc0], R73 ;  /* 0x000dc04901007387 */ /* 0x000fe80000100800 */
[----:B------:R-:W-:Y:S01]  /*11d90*/  STL [R1+0xdf4], R14 ;  /* 0x000df40e01007387 */ /* 0x000fe20000100800 */
[----:B------:R-:W-:-:S03]  /*11da0*/  IMAD.X R64, R76, 0x1, R4, P0 ;  /* 0x000000014c407824 */ /* 0x000fc600000e0604 */
[----:B------:R-:W-:Y:S01]  /*11db0*/  STL [R1+0xdd0], R13 ;  /* 0x000dd00d01007387 */ /* 0x000fe20000100800 */
[----:B------:R-:W-:-:S03]  /*11dc0*/  IADD3 R18, P0, PT, R18, R3, RZ ;  /* 0x0000000312127210 */ /* 0x000fc60007f1e0ff */
[----:B------:R-:W-:Y:S04]  /*11dd0*/  STL [R1+0xe04], R38 ;  /* 0x000e042601007387 */ /* 0x000fe80000100800 */
        /* <DEDUP_REMOVED lines=12> */
[----:B------:R2:W-:Y:S01]  /*11ea0*/  STL [R1+0x1244], R2 ;  /* 0x0012440201007387 */ /* 0x0005e20000100800 */
[----:B------:R-:W-:-:S02]  /*11eb0*/  IMAD.X R44, R44, 0x1, R4, P0 ;  /* 0x000000012c2c7824 */ /* 0x000fc400000e0604 */
[----:B--2---:R-:W-:-:S05]  /*11ec0*/  IMAD R2, R6, 0x6d, RZ ;  /* 0x0000006d06027824 */ /* 0x004fca00078e02ff */
[----:B------:R-:W-:-:S05]  /*11ed0*/  IADD3 R59, P0, PT, R2, R3, RZ ;  /* 0x00000003023b7210 */ /* 0x000fca0007f1e0ff */
[----:B------:R-:W-:Y:S01]  /*11ee0*/  IMAD.X R74, R74, 0x1, R4, P0 ;  /* 0x000000014a4a7824 */ /* 0x000fe200000e0604 */
[----:B------:R-:W-:-:S05]  /*11ef0*/  IADD3 R32, P0, PT, R32, R3, RZ ;  /* 0x0000000320207210 */ /* 0x000fca0007f1e0ff */
[----:B------:R-:W-:Y:S01]  /*11f00*/  IMAD.X R31, R31, 0x1, R4, P0 ;  /* 0x000000011f1f7824 */ /* 0x000fe200000e0604 */
[----:B------:R-:W-:-:S05]  /*11f10*/  IADD3 R78, P0, PT, R78, R3, RZ ;  /* 0x000000034e4e7210 */ /* 0x000fca0007f1e0ff */
[----:B------:R-:W-:Y:S01]  /*11f20*/  IMAD.X R77, R77, 0x1, R4, P0 ;  /* 0x000000014d4d7824 */ /* 0x000fe200000e0604 */
[----:B------:R-:W-:Y:S01]  /*11f30*/  IADD3 R24, P0, PT, R24, R3, RZ ;  /* 0x0000000318187210 */ /* 0x000fe20007f1e0ff */
[----:B------:R-:W-:-:S04]  /*11f40*/  IMAD R2, R6, 0x7d, RZ ;  /* 0x0000007d06027824 */ /* 0x000fc800078e02ff */
[----:B------:R-:W-:Y:S01]  /*11f50*/  IMAD.X R16, R16, 0x1, R4, P0 ;  /* 0x0000000110107824 */ /* 0x000fe200000e0604 */
[----:B------:R-:W-:-:S05]  /*11f60*/  IADD3 R61, P0, PT, R61, R3, RZ ;  /* 0x000000033d3d7210 */ /* 0x000fca0007f1e0ff */
[--C-:B------:R-:W-:Y:S01]  /*11f70*/  IMAD.X R60, R60, 0x1, R4.reuse, P0 ;  /* 0x000000013c3c7824 */ /* 0x100fe200000e0604 */
[----:B------:R-:W-:Y:S02]  /*11f80*/  IADD3 R2, P0, PT, R2, R3, RZ ;  /* 0x0000000302027210 */ /* 0x000fe40007f1e0ff */
[----:B------:R-:W-:Y:S01]  /*11f90*/  ISETP.GE.AND P3, PT, R90, RZ, PT ;  /* 0x000000ff5a00720c */ /* 0x000fe20003f66270 */
[----:B------:R-:W-:Y:S01]  /*11fa0*/  @!P6 IMAD.MOV.U32 R90, RZ, RZ, R5 ;  /* 0x000000ffff5ae224 */ /* 0x000fe200078e0005 */
[----:B------:R-:W-:Y:S01]  /*11fb0*/  PRMT R49, RZ, 0x7610, R49 ;  /* 0x00007610ff317816 */ /* 0x000fe20000000031 */
[----:B------:R-:W-:Y:S01]  /*11fc0*/  IMAD.X R11, R11, 0x1, R4, P0 ;  /* 0x000000010b0b7824 */ /* 0x000fe200000e0604 */
[----:B------:R-:W-:Y:S01]  /*11fd0*/  ISETP.GE.AND P0, PT, R91, RZ, PT ;  /* 0x000000ff5b00720c */ /* 0x000fe20003f06270 */
[----:B------:R-:W-:-:S05]  /*11fe0*/  @!P6 IMAD.MOV.U32 R91, RZ, RZ, R48 ;  /* 0x000000ffff5be224 */ /* 0x000fca00078e0030 */
[----:B------:R2:W3:Y:S02]  /*11ff0*/  @!P6 LDG.E.U8 R49, desc[UR14][R90.64] ;  /* 0x0000000e5a31e981 */ /* 0x0004e4000c1e1100 */
[----:B--2---:R-:W-:Y:S02]  /*12000*/  @!P6 IMAD.MOV.U32 R90, RZ, RZ, R18 ;  /* 0x000000ffff5ae224 */ /* 0x004fe400078e0012 */
[----:B------:R-:W-:-:S05]  /*12010*/  @!P6 IMAD.MOV.U32 R91, RZ, RZ, R50 ;  /* 0x000000ffff5be224 */ /* 0x000fca00078e0032 */
[----:B------:R-:W2:Y:S01]  /*12020*/  @!P6 LDG.E.U8 R88, desc[UR14][R90.64] ;  /* 0x0000000e5a58e981 */ /* 0x000ea2000c1e1100 */
[--C-:B------:R-:W-:Y:S01]  /*12030*/  IMAD.X R86, R92, 0x1, R4.reuse, P2 ;  /* 0x000000015c567824 */ /* 0x100fe200010e0604 */
[-C--:B------:R-:W-:Y:S02]  /*12040*/  IADD3 R29, P2, PT, R29, R3.reuse, RZ ;  /* 0x000000031d1d7210 */ /* 0x080fe40007f5e0ff */
[----:B------:R-:W-:Y:S03]  /*12050*/  STL [R1+0xcec], R19 ;  /* 0x000cec1301007387 */ /* 0x000fe60000100800 */
[--C-:B------:R-:W-:Y:S01]  /*12060*/  IMAD.X R28, R28, 0x1, R4.reuse, P2 ;  /* 0x000000011c1c7824 */ /* 0x100fe200010e0604 */
[-C--:B------:R-:W-:Y:S01]  /*12070*/  IADD3 R71, P2, PT, R71, R3.reuse, RZ ;  /* 0x0000000347477210 */ /* 0x080fe20007f5e0ff */
[----:B------:R-:W-:Y:S04]  /*12080*/  STL [R1+0xe30], R26 ;  /* 0x000e301a01007387 */ /* 0x000fe80000100800 */
[----:B------:R-:W-:Y:S01]  /*12090*/  STL [R1+0xcfc], R41 ;  /* 0x000cfc2901007387 */ /* 0x000fe20000100800 */
[----:B------:R-:W-:Y:S01]  /*120a0*/  IMAD.X R70, R70, 0x1, R4, P2 ;  /* 0x0000000146467824 */ /* 0x000fe200010e0604 */
[----:B------:R-:W-:-:S02]  /*120b0*/  IADD3 R8, P2, PT, R8, R3, RZ ;  /* 0x0000000308087210 */ /* 0x000fc40007f5e0ff */
        /* <DEDUP_REMOVED lines=36> */
[----:B------:R-:W-:Y:S04]  /*12300*/  STL [R1+0xe0c], R36 ;  /* 0x000e0c2401007387 */ /* 0x000fe80000100800 */
[----:B------:R-:W-:Y:S04]  /*12310*/  STL [R1+0xdf8], R16 ;  /* 0x000df81001007387 */ /* 0x000fe80000100800 */
[----:B------:R-:W-:Y:S04]  /*12320*/  STL [R1+0xe1c], R61 ;  /* 0x000e1c3d01007387 */ /* 0x000fe80000100800 */
[----:B------:R-:W-:Y:S04]  /*12330*/  STL [R1+0xe08], R35 ;  /* 0x000e082301007387 */ /* 0x000fe80000100800 */
[----:B------:R-:W-:Y:S04]  /*12340*/  STL [R1+0xe2c], R82 ;  /* 0x000e2c5201007387 */ /* 0x000fe80000100800 */
[----:B------:R4:W-:Y:S04]  /*12350*/  STL [R1+0x1248], R3 ;  /* 0x0012480301007387 */ /* 0x0009e80000100800 */
[----:B------:R-:W-:Y:S04]  /*12360*/  STL [R1+0xe18], R60 ;  /* 0x000e183c01007387 */ /* 0x000fe80000100800 */
[----:B------:R-:W-:Y:S01]  /*12370*/  STL [R1+0xe3c], R2 ;  /* 0x000e3c0201007387 */ /* 0x000fe20000100800 */
[----:B----4-:R-:W4:Y:S03]  /*12380*/  LDC R3, c[0x0][0x3a0] ;  /* 0x0000e800ff037b82 */ /* 0x010f260000000800 */
[----:B------:R-:W-:Y:S04]  /*12390*/  STL [R1+0xe28], R81 ;  /* 0x000e285101007387 */ /* 0x000fe80000100800 */
[----:B------:R-:W-:Y:S04]  /*123a0*/  STL [R1+0x124c], R4 ;  /* 0x00124c0401007387 */ /* 0x000fe80000100800 */
[----:B------:R-:W-:Y:S04]  /*123b0*/  STL [R1+0xe38], R11 ;  /* 0x000e380b01007387 */ /* 0x000fe80000100800 */
[----:B------:R-:W4:Y:S04]  /*123c0*/  LDL.LU R48, [R1+0x13e8] ;  /* 0x0013e80001307983 */ /* 0x000f280000300800 */
[----:B------:R-:W4:Y:S04]  /*123d0*/  LDL.LU R5, [R1+0x13e4] ;  /* 0x0013e40001057983 */ /* 0x000f280000300800 */
[----:B---3--:R3:W-:Y:S04]  /*123e0*/  STL [R1+0x128], R49 ;  /* 0x0001283101007387 */ /* 0x0087e80000100800 */
[----:B---3--:R-:W3:Y:S04]  /*123f0*/  LDL.LU R49, [R1+0x13e0] ;  /* 0x0013e00001317983 */ /* 0x008ee80000300800 */
[----:B------:R-:W3:Y:S04]  /*12400*/  LDL.LU R50, [R1+0x13dc] ;  /* 0x0013dc0001327983 */ /* 0x000ee80000300800 */
[----:B------:R-:W3:Y:S04]  /*12410*/  LDL.LU R18, [R1+0x13d8] ;  /* 0x0013d80001127983 */ /* 0x000ee80000300800 */
[----:B--2---:R2:W-:Y:S04]  /*12420*/  STL [R1+0x124], R88 ;  /* 0x0001245801007387 */ /* 0x0045e80000100800 */
[----:B--2---:R-:W2:Y:S01]  /*12430*/  LDL.LU R88, [R1+0x13d4] ;  /* 0x0013d40001587983 */ /* 0x004ea20000300800 */
[----:B----4-:R-:W-:-:S05]  /*12440*/  VIADD R40, R3, 0xffffff8e ;  /* 0xffffff8e03287836 */ /* 0x010fca0000000000 */
[----:B------:R-:W-:-:S13]  /*12450*/  ISETP.GE.U32.AND P2, PT, R40, 0x7fffff0f, PT ;  /* 0x7fffff0f2800780c */ /* 0x000fda0003f46070 */
[----:B------:R-:W-:Y:S02]  /*12460*/  @!P2 IMAD.MOV.U32 R90, RZ, RZ, R15 ;  /* 0x000000ffff5aa224 */ /* 0x000fe400078e000f */
[----:B------:R-:W-:Y:S02]  /*12470*/  @!P2 IMAD.MOV.U32 R91, RZ, RZ, R21 ;  /* 0x000000ffff5ba224 */ /* 0x000fe400078e0015 */
[----:B------:R-:W4:Y:S04]  /*12480*/  LDL.LU R21, [R1+0x13d0] ;  /* 0x0013d00001157983 */ /* 0x000f280000300800 */
[----:B------:R-:W3:Y:S01]  /*12490*/  LDL.LU R15, [R1+0x13cc] ;  /* 0x0013cc00010f7983 */ /* 0x000ee20000300800 */
[----:B------:R-:W-:-:S06]  /*124a0*/  PRMT R5, RZ, 0x7610, R5 ;  /* 0x00007610ff057816 */ /* 0x000fcc0000000005 */
[----:B------:R0:W3:Y:S02]  /*124b0*/  @!P2 LDG.E.U8 R5, desc[UR14][R90.64] ;  /* 0x0000000e5a05a981 */ /* 0x0000e4000c1e1100 */
[----:B0-----:R-:W-:Y:S02]  /*124c0*/  @!P2 IMAD.MOV.U32 R90, RZ, RZ, R8 ;  /* 0x000000ffff5aa224 */ /* 0x001fe400078e0008 */
[----:B------:R-:W-:Y:S01]  /*124d0*/  @!P2 IMAD.MOV.U32 R91, RZ, RZ, R54 ;  /* 0x000000ffff5ba224 */ /* 0x000fe200078e0036 */
[----:B--2---:R-:W-:-:S06]  /*124e0*/  PRMT R88, RZ, 0x7610, R88 ;  /* 0x00007610ff587816 */ /* 0x004fcc0000000058 */
[----:B------:R-:W2:Y:S04]  /*124f0*/  @!P2 LDG.E.U8 R88, desc[UR14][R90.64] ;  /* 0x0000000e5a58a981 */ /* 0x000ea8000c1e1100 */
[----:B---3--:R0:W-:Y:S04]  /*12500*/  STL [R1+0x120], R5 ;  /* 0x0001200501007387 */ /* 0x0081e80000100800 */
[----:B0-----:R-:W3:Y:S04]  /*12510*/  LDL.LU R5, [R1+0x13c8] ;  /* 0x0013c80001057983 */ /* 0x001ee80000300800 */
[----:B------:R-:W3:Y:S04]  /*12520*/  LDL.LU R54, [R1+0x13c4] ;  /* 0x0013c40001367983 */ /* 0x000ee80000300800 */
[----:B------:R-:W3:Y:S04]  /*12530*/  LDL.LU R8, [R1+0x13c0] ;  /* 0x0013c00001087983 */ /* 0x000ee80000300800 */
[----:B--2---:R0:W-:Y:S04]  /*12540*/  STL [R1+0x11c], R88 ;  /* 0x00011c5801007387 */ /* 0x0041e80000100800 */
[----:B0-----:R-:W2:Y:S01]  /*12550*/  LDL.LU R88, [R1+0x13bc] ;  /* 0x0013bc0001587983 */ /* 0x001ea20000300800 */
[----:B------:R-:W-:-:S05]  /*12560*/  VIADD R40, R3, 0xffffff86 ;  /* 0xffffff8603287836 */ /* 0x000fca0000000000 */
[----:B------:R-:W-:Y:S02]  /*12570*/  ISETP.GE.U32.AND P6, PT, R40, 0x7fffff07, PT ;  /* 0x7fffff072800780c */ /* 0x000fe40003fc6070 */
[----:B------:R-:W-:-:S11]  /*12580*/  PRMT R15, RZ, 0x7610, R15 ;  /* 0x00007610ff0f7816 */ /* 0x000fd6000000000f */
[----:B------:R-:W-:Y:S02]  /*12590*/  @!P6 IMAD.MOV.U32 R90, RZ, RZ, R14 ;  /* 0x000000ffff5ae224 */ /* 0x000fe400078e000e */
[----:B------:R-:W-:Y:S02]  /*125a0*/  @!P6 IMAD.MOV.U32 R91, RZ, RZ, R66 ;  /* 0x000000ffff5be224 */ /* 0x000fe400078e0042 */
[----:B------:R-:W3:Y:S04]  /*125b0*/  LDL.LU R66, [R1+0x13b8] ;  /* 0x0013b80001427983 */ /* 0x000ee80000300800 */
[----:B------:R0:W3:Y:S04]  /*125c0*/  @!P6 LDG.E.U8 R15, desc[UR14][R90.64] ;  /* 0x0000000e5a0fe981 */ /* 0x0000e8000c1e1100 */
[----:B------:R-:W4:Y:S01]  /*125d0*/  LDL.LU R14, [R1+0x13b4] ;  /* 0x0013b400010e7983 */ /* 0x000f220000300800 */
[----:B0-----:R-:W-:-:S02]  /*125e0*/  @!P6 IMAD.MOV.U32 R90, RZ, RZ, R24 ;  /* 0x000000ffff5ae224 */ /* 0x001fc400078e0018 */
        /* <DEDUP_REMOVED lines=11> */
[----:B----4-:R-:W-:-:S11]  /*126a0*/  PRMT R14, RZ, 0x7610, R14 ;  /* 0x00007610ff0e7816 */ /* 0x010fd6000000000e */
[----:B------:R-:W-:Y:S02]  /*126b0*/  @!P2 IMAD.MOV.U32 R90, RZ, RZ, R27 ;  /* 0x000000ffff5aa224 */ /* 0x000fe400078e001b */
[----:B------:R-:W-:Y:S02]  /*126c0*/  @!P2 IMAD.MOV.U32 R91, RZ, RZ, R12 ;  /* 0x000000ffff5ba224 */ /* 0x000fe400078e000c */
[----:B------:R-:W4:Y:S04]  /*126d0*/  LDL.LU R12, [R1+0x13a0] ;  /* 0x0013a000010c7983 */ /* 0x000f280000300800 */
        /* <DEDUP_REMOVED lines=211> */
[----:B------:R-:W-:Y:S01]  /*13410*/  ISETP.GE.U32.AND P2, PT, R40, 0x7fffff1b, PT ;  /* 0x7fffff1b2800780c */ /* 0x000fe20003f46070 */
[----:B------:R-:W-:Y:S01]  /*13420*/  VIADD R40, R3, 0xffffff92 ;  /* 0xffffff9203287836 */ /* 0x000fe20000000000 */
[----:B----4-:R-:W-:-:S04]  /*13430*/  PRMT R85, RZ, 0x7610, R85 ;  /* 0x00007610ff557816 */ /* 0x010fc80000000055 */
[----:B------:R-:W-:-:S07]  /*13440*/  ISETP.GE.U32.AND P6, PT, R40, 0x7fffff13, PT ;  /* 0x7fffff132800780c */ /* 0x000fce0003fc6070 */
[----:B------:R-:W-:Y:S02]  /*13450*/  @!P2 IMAD.MOV.U32 R90, RZ, RZ, R84 ;  /* 0x000000ffff5aa224 */ /* 0x000fe400078e0054 */
[----:B------:R-:W-:Y:S02]  /*13460*/  @!P2 IMAD.MOV.U32 R91, RZ, RZ, R83 ;  /* 0x000000ffff5ba224 */ /* 0x000fe400078e0053 */
[----:B------:R-:W-:Y:S01]  /*13470*/  VIADD R40, R3, 0xffffff8a ;  /* 0xffffff8a03287836 */ /* 0x000fe20000000000 */
[----:B------:R-:W-:Y:S01]  /*13480*/  PRMT R4, RZ, 0x7610, R4 ;  /* 0x00007610ff047816 */ /* 0x000fe20000000004 */
[----:B------:R-:W4:Y:S04]  /*13490*/  LDL.LU R83, [R1+0x1280] ;  /* 0x0012800001537983 */ /* 0x000f280000300800 */
[----:B------:R0:W3:Y:S01]  /*134a0*/  @!P2 LDG.E.U8 R85, desc[UR14][R90.64] ;  /* 0x0000000e5a55a981 */ /* 0x0000e2000c1e1100 */
[----:B------:R-:W-:-:S02]  /*134b0*/  PRMT R0, RZ, 0x7610, R0 ;  /* 0x00007610ff007816 */ /* 0x000fc40000000000 */
[----:B------:R-:W-:Y:S01]  /*134c0*/  PRMT R93, RZ, 0x7610, R93 ;  /* 0x00007610ff5d7816 */ /* 0x000fe2000000005d */
[----:B------:R-:W3:Y:S01]  /*134d0*/  LDL.LU R84, [R1+0x127c] ;  /* 0x00127c0001547983 */ /* 0x000ee20000300800 */
[----:B0-----:R-:W-:Y:S02]  /*134e0*/  @!P2 IMAD.MOV.U32 R90, RZ, RZ, R87 ;  /* 0x000000ffff5aa224 */ /* 0x001fe400078e0057 */
[----:B------:R-:W-:Y:S01]  /*134f0*/  @!P2 IMAD.MOV.U32 R91, RZ, RZ, R86 ;  /* 0x000000ffff5ba224 */ /* 0x000fe200078e0056 */
[----:B--2---:R-:W-:-:S06]  /*13500*/  PRMT R88, RZ, 0x7610, R88 ;  /* 0x00007610ff587816 */ /* 0x004fcc0000000058 */
[----:B------:R0:W2:Y:S01]  /*13510*/  @!P2 LDG.E.U8 R88, desc[UR14][R90.64] ;  /* 0x0000000e5a58a981 */ /* 0x0000a2000c1e1100 */
[----:B------:R-:W-:Y:S01]  /*13520*/  ISETP.GE.U32.AND P2, PT, R40, 0x7fffff0b, PT ;  /* 0x7fffff0b2800780c */ /* 0x000fe20003f46070 */
[----:B0-----:R-:W-:Y:S02]  /*13530*/  @!P6 IMAD.MOV.U32 R90, RZ, RZ, R72 ;  /* 0x000000ffff5ae224 */ /* 0x001fe400078e0048 */
[----:B------:R-:W-:-:S05]  /*13540*/  @!P6 IMAD.MOV.U32 R91, RZ, RZ, R69 ;  /* 0x000000ffff5be224 */ /* 0x000fca00078e0045 */
[----:B------:R0:W4:Y:S02]  /*13550*/  @!P6 LDG.E.U8 R4, desc[UR14][R90.64] ;  /* 0x0000000e5a04e981 */ /* 0x000124000c1e1100 */
[----:B0-----:R-:W-:Y:S02]  /*13560*/  @!P6 IMAD.MOV.U32 R90, RZ, RZ, R59 ;  /* 0x000000ffff5ae224 */ /* 0x001fe400078e003b */
[----:B------:R-:W-:-:S05]  /*13570*/  @!P6 IMAD.MOV.U32 R91, RZ, RZ, R74 ;  /* 0x000000ffff5be224 */ /* 0x000fca00078e004a */
[----:B------:R0:W4:Y:S02]  /*13580*/  @!P6 LDG.E.U8 R0, desc[UR14][R90.64] ;  /* 0x0000000e5a00e981 */ /* 0x000124000c1e1100 */
[----:B0-----:R-:W-:Y:S02]  /*13590*/  @!P2 IMAD.MOV.U32 R90, RZ, RZ, R10 ;  /* 0x000000ffff5aa224 */ /* 0x001fe400078e000a */
[----:B------:R-:W-:-:S05]  /*135a0*/  @!P2 IMAD.MOV.U32 R91, RZ, RZ, R13 ;  /* 0x000000ffff5ba224 */ /* 0x000fca00078e000d */
[----:B------:R0:W4:Y:S01]  /*135b0*/  @!P2 LDG.E.U8 R93, desc[UR14][R90.64] ;  /* 0x0000000e5a5da981 */ /* 0x000122000c1e1100 */
[----:B------:R-:W-:Y:S01]  /*135c0*/  VIADD R40, R3, 0xffffff82 ;  /* 0xffffff8203287836 */ /* 0x000fe20000000000 */
[----:B------:R-:W-:-:S04]  /*135d0*/  PRMT R92, RZ, 0x7610, R92 ;  /* 0x00007610ff5c7816 */ /* 0x000fc8000000005c */
[----:B------:R-:W-:Y:S01]  /*135e0*/  ISETP.GE.U32.AND P6, PT, R40, 0x7fffff03, PT ;  /* 0x7fffff032800780c */ /* 0x000fe20003fc6070 */
[----:B0-----:R-:W-:Y:S02]  /*135f0*/  @!P2 IMAD.MOV.U32 R90, RZ, RZ, R7 ;  /* 0x000000ffff5aa224 */ /* 0x001fe400078e0007 */
[----:B------:R-:W-:Y:S01]  /*13600*/  @!P2 IMAD.MOV.U32 R91, RZ, RZ, R9 ;  /* 0x000000ffff5ba224 */ /* 0x000fe200078e0009 */
[----:B---3--:R0:W-:Y:S04]  /*13610*/  STL [R1+0x30], R85 ;  /* 0x0000305501007387 */ /* 0x0081e80000100800 */
[----:B------:R3:W4:Y:S01]  /*13620*/  @!P2 LDG.E.U8 R92, desc[UR14][R90.64] ;  /* 0x0000000e5a5ca981 */ /* 0x000722000c1e1100 */
[----:B------:R-:W-:Y:S02]  /*13630*/  ISETP.GE.AND P2, PT, R89, RZ, PT ;  /* 0x000000ff5900720c */ /* 0x000fe40003f46270 */
[----:B------:R-:W-:Y:S01]  /*13640*/  PRMT R89, RZ, 0x7610, R89 ;  /* 0x00007610ff597816 */ /* 0x000fe20000000059 */
[----:B0-----:R-:W4:Y:S01]  /*13650*/  LDL.LU R85, [R1+0x1278] ;  /* 0x0012780001557983 */ /* 0x001f220000300800 */
[----:B---3--:R-:W-:-:S03]  /*13660*/  @!P6 IMAD.MOV.U32 R90, RZ, RZ, R25 ;  /* 0x000000ffff5ae224 */ /* 0x008fc600078e0019 */
[----:B------:R-:W3:Y:S01]  /*13670*/  LDL.LU R86, [R1+0x1274] ;  /* 0x0012740001567983 */ /* 0x000ee20000300800 */
[----:B------:R-:W-:-:S03]  /*13680*/  @!P6 IMAD.MOV.U32 R91, RZ, RZ, R26 ;  /* 0x000000ffff5be224 */ /* 0x000fc600078e001a */
[----:B------:R-:W3:Y:S01]  /*13690*/  LDL.LU R87, [R1+0x1270] ;  /* 0x0012700001577983 */ /* 0x000ee20000300800 */
[----:B------:R-:W-:-:S03]  /*136a0*/  PRMT R76, RZ, 0x7610, R76 ;  /* 0x00007610ff4c7816 */ /* 0x000fc6000000004c */
[----:B------:R0:W3:Y:S02]  /*136b0*/  @!P6 LDG.E.U8 R89, desc[UR14][R90.64] ;  /* 0x0000000e5a59e981 */ /* 0x0000e4000c1e1100 */
[----:B0-----:R-:W-:Y:S02]  /*136c0*/  @!P6 IMAD.MOV.U32 R90, RZ, RZ, R2 ;  /* 0x000000ffff5ae224 */ /* 0x001fe400078e0002 */
[----:B------:R-:W-:-:S05]  /*136d0*/  @!P6 IMAD.MOV.U32 R91, RZ, RZ, R11 ;  /* 0x000000ffff5be224 */ /* 0x000fca00078e000b */
[----:B------:R-:W3:Y:S04]  /*136e0*/  @!P6 LDG.E.U8 R76, desc[UR14][R90.64] ;  /* 0x0000000e5a4ce981 */ /* 0x000ee8000c1e1100 */
[----:B--2---:R0:W-:Y:S04]  /*136f0*/  STL [R1+0x2c], R88 ;  /* 0x00002c5801007387 */ /* 0x0041e80000100800 */
[----:B0-----:R-:W2:Y:S04]  /*13700*/  LDL.LU R88, [R1+0x126c] ;  /* 0x00126c0001587983 */ /* 0x001ea80000300800 */
[----:B------:R-:W2:Y:S04]  /*13710*/  LDL.LU R69, [R1+0x1268] ;  /* 0x0012680001457983 */ /* 0x000ea80000300800 */
[----:B------:R-:W2:Y:S04]  /*13720*/  LDL.LU R72, [R1+0x1264] ;  /* 0x0012640001487983 */ /* 0x000ea80000300800 */
[----:B------:R-:W2:Y:S04]  /*13730*/  LDL.LU R74, [R1+0x1260] ;  /* 0x00126000014a7983 */ /* 0x000ea80000300800 */
[----:B------:R-:W2:Y:S04]  /*13740*/  LDL.LU R13, [R1+0x125c] ;  /* 0x00125c00010d7983 */ /* 0x000ea80000300800 */
[----:B----4-:R0:W-:Y:S04]  /*13750*/  STL [R1+0x28], R4 ;  /* 0x0000280401007387 */ /* 0x0101e80000100800 */
[----:B0-----:R-:W4:Y:S04]  /*13760*/  LDL.LU R4, [R1+0x230] ;  /* 0x0002300001047983 */ /* 0x001f280000300800 */
[----:B------:R0:W-:Y:S04]  /*13770*/  STL [R1+0x24], R0 ;  /* 0x0000240001007387 */ /* 0x0001e80000100800 */
[----:B0-----:R-:W2:Y:S04]  /*13780*/  LDL.LU R0, [R1+0x228] ;  /* 0x0002280001007983 */ /* 0x001ea80000300800 */
[----:B------:R-:W-:Y:S04]  /*13790*/  STL [R1+0x1208], R93 ;  /* 0x0012085d01007387 */ /* 0x000fe80000100800 */
[----:B------:R-:W2:Y:S01]  /*137a0*/  LDL.LU R7, [R1+0x218] ;  /* 0x0002180001077983 */ /* 0x000ea20000300800 */
[----:B------:R-:W0:Y:S03]  /*137b0*/  S2R R2, SR_TID.X ;  /* 0x0000000000027919 */ /* 0x000e260000002100 */
[----:B------:R-:W2:Y:S04]  /*137c0*/  LDL.LU R59, [R1+0x210] ;  /* 0x00021000013b7983 */ /* 0x000ea80000300800 */
[----:B------:R-:W2:Y:S04]  /*137d0*/  LDL.LU R9, [R1+0x1fc] ;  /* 0x0001fc0001097983 */ /* 0x000ea80000300800 */
[----:B------:R-:W2:Y:S04]  /*137e0*/  LDL.LU R3, [R1+0x1f4] ;  /* 0x0001f40001037983 */ /* 0x000ea80000300800 */
[----:B------:R-:W2:Y:S04]  /*137f0*/  LDL.LU R10, [R1+0x1cc] ;  /* 0x0001cc00010a7983 */ /* 0x000ea80000300800 */
[----:B------:R-:W-:Y:S04]  /*13800*/  STL [R1+0x120c], R92 ;  /* 0x00120c5c01007387 */ /* 0x000fe80000100800 */
[----:B------:R-:W2:Y:S04]  /*13810*/  LDL.LU R26, [R1+0x1bc] ;  /* 0x0001bc00011a7983 */ /* 0x000ea80000300800 */
[----:B---3--:R3:W-:Y:S01]  /*13820*/  STL [R1+0x1210], R89 ;  /* 0x0012105901007387 */ /* 0x0087e20000100800 */
[----:B0-----:R-:W-:-:S03]  /*13830*/  LOP3.LUT R2, R2, 0x7f, RZ, 0xc0, !PT ;  /* 0x0000007f02027812 */ /* 0x001fc600078ec0ff */
[----:B------:R-:W2:Y:S04]  /*13840*/  LDL.LU R11, [R1+0x1b8] ;  /* 0x0001b800010b7983 */ /* 0x000ea80000300800 */
[----:B------:R-:W2:Y:S04]  /*13850*/  LDL.LU R25, [R1+0x1ac] ;  /* 0x0001ac0001197983 */ /* 0x000ea80000300800 */
[----:B------:R-:W-:Y:S04]  /*13860*/  STL [R1+0x1214], R76 ;  /* 0x0012144c01007387 */ /* 0x000fe80000100800 */
[----:B---3--:R-:W3:Y:S04]  /*13870*/  LDL.LU R89, [R1+0x1a8] ;  /* 0x0001a80001597983 */ /* 0x008ee80000300800 */
[----:B------:R-:W3:Y:S04]  /*13880*/  LDL.LU R92, [R1+0x118] ;  /* 0x00011800015c7983 */ /* 0x000ee80000300800 */
[----:B----4-:R-:W-:Y:S04]  /*13890*/  STS.U8 [R2+UR6+0x3000], R4 ;  /* 0x0030000402007988 */ /* 0x010fe80008000006 */
[----:B--2---:R0:W-:Y:S04]  /*138a0*/  STS.U8 [R2+UR6+0x7000], R0 ;  /* 0x0070000002007988 */ /* 0x0041e80008000006 */
[----:B------:R2:W-:Y:S04]  /*138b0*/  STS.U8 [R2+UR6+0x2c00], R7 ;  /* 0x002c000702007988 */ /* 0x0005e80008000006 */
[----:B0-----:R-:W4:Y:S04]  /*138c0*/  LDL.LU R0, [R1+0x19c] ;  /* 0x00019c0001007983 */ /* 0x001f280000300800 */
[----:B--2---:R-:W2:Y:S04]  /*138d0*/  LDL.LU R7, [R1+0x198] ;  /* 0x0001980001077983 */ /* 0x004ea80000300800 */
[----:B------:R0:W-:Y:S04]  /*138e0*/  STS.U8 [R2+UR6+0x6c00], R59 ;  /* 0x006c003b02007988 */ /* 0x0001e80008000006 */
[----:B------:R1:W-:Y:S04]  /*138f0*/  STS.U8 [R2+UR6+0x2800], R9 ;  /* 0x0028000902007988 */ /* 0x0003e80008000006 */
[----:B------:R-:W-:Y:S04]  /*13900*/  STS.U8 [R2+UR6+0x6800], R3 ;  /* 0x0068000302007988 */ /* 0x000fe80008000006 */
[----:B0-----:R-:W2:Y:S04]  /*13910*/  LDL.LU R59, [R1+0x10c] ;  /* 0x00010c00013b7983 */ /* 0x001ea80000300800 */
[----:B------:R-:W2:Y:S04]  /*13920*/  LDL.LU R93, [R1+0x188] ;  /* 0x00018800015d7983 */ /* 0x000ea80000300800 */
[----:B------:R-:W-:Y:S04]  /*13930*/  STS.U8 [R2+UR6+0x2400], R10 ;  /* 0x0024000a02007988 */ /* 0x000fe80008000006 */
[----:B-1----:R-:W2:Y:S04]  /*13940*/  LDL.LU R9, [R1+0x108] ;  /* 0x0001080001097983 */ /* 0x002ea80000300800 */
[----:B------:R0:W-:Y:S04]  /*13950*/  STS.U8 [R2+UR6+0x6400], R13 ;  /* 0x0064000d02007988 */ /* 0x0001e80008000006 */
[----:B0-----:R-:W2:Y:S04]  /*13960*/  LDL.LU R13, [R1+0x1258] ;  /* 0x00125800010d7983 */ /* 0x001ea80000300800 */
[----:B------:R-:W2:Y:S04]  /*13970*/  LDL.LU R4, [R1+0x184] ;  /* 0x0001840001047983 */ /* 0x000ea80000300800 */
[----:B------:R-:W2:Y:S04]  /*13980*/  LDL.LU R10, [R1+0xf8] ;  /* 0x0000f800010a7983 */ /* 0x000ea80000300800 */
[----:B------:R0:W-:Y:S04]  /*13990*/  STS.U8 [R2+UR6+0x2000], R26 ;  /* 0x0020001a02007988 */ /* 0x0001e80008000006 */
[----:B------:R1:W-:Y:S04]  /*139a0*/  STS.U8 [R2+UR6+0x6000], R11 ;  /* 0x0060000b02007988 */ /* 0x0003e80008000006 */
[----:B------:R3:W-:Y:S04]  /*139b0*/  STS.U8 [R2+UR6+0x1c00], R25 ;  /* 0x001c001902007988 */ /* 0x0007e80008000006 */
[----:B0-----:R-:W2:Y:S04]  /*139c0*/  LDL.LU R26, [R1+0x178] ;  /* 0x00017800011a7983 */ /* 0x001ea80000300800 */
[----:B-1----:R-:W2:Y:S04]  /*139d0*/  LDL.LU R11, [R1+0xf4] ;  /* 0x0000f400010b7983 */ /* 0x002ea80000300800 */
[----:B------:R-:W2:Y:S04]  /*139e0*/  LDL.LU R3, [R1+0x174] ;  /* 0x0001740001037983 */ /* 0x000ea80000300800 */
[----:B---3--:R-:W3:Y:S04]  /*139f0*/  LDL.LU R25, [R1+0xf0] ;  /* 0x0000f00001197983 */ /* 0x008ee80000300800 */
[----:B------:R-:W-:Y:S04]  /*13a00*/  STS.U8 [R2+UR6+0x5c00], R89 ;  /* 0x005c005902007988 */ /* 0x000fe80008000006 */
[----:B----4-:R0:W-:Y:S04]  /*13a10*/  STS.U8 [R2+UR6+0x1800], R0 ;  /* 0x0018000002007988 */ /* 0x0101e80008000006 */
[----:B--2---:R1:W-:Y:S04]  /*13a20*/  STS.U8 [R2+UR6+0x5800], R7 ;  /* 0x0058000702007988 */ /* 0x0043e80008000006 */
[----:B0-----:R-:W2:Y:S04]  /*13a30*/  LDL.LU R0, [R1+0x170] ;  /* 0x0001700001007983 */ /* 0x001ea80000300800 */
[----:B-1----:R-:W4:Y:S01]  /*13a40*/  LDL.LU R7, [R1+0xec] ;  /* 0x0000ec0001077983 */ /* 0x002f220000300800 */
[----:B------:R-:W-:-:S03]  /*13a50*/  @!P3 IMAD.MOV R24, RZ, RZ, -R24 ;  /* 0x000000ffff18b224 */ /* 0x000fc600078e0a18 */
[----:B------:R-:W-:Y:S01]  /*13a60*/  STS.U8 [R2+UR6+0x1400], R93 ;  /* 0x0014005d02007988 */ /* 0x000fe20008000006 */
[----:B------:R-:W-:Y:S02]  /*13a70*/  ISETP.NE.AND P3, PT, R13, RZ, PT ;  /* 0x000000ff0d00720c */ /* 0x000fe40003f65270 */
[----:B------:R-:W-:-:S04]  /*13a80*/  LOP3.LUT R40, RZ, R13, RZ, 0x33, !PT ;  /* 0x0000000dff287212 */ /* 0x000fc800078e33ff */
[C---:B------:R-:W-:Y:S02]  /*13a90*/  SEL R59, R40.reuse, R59, !P3 ;  /* 0x0000003b283b7207 */ /* 0x040fe40005800000 */
[----:B------:R-:W-:-:S03]  /*13aa0*/  SEL R13, R40, R92, !P3 ;  /* 0x0000005c280d7207 */ /* 0x000fc60005800000 */
[----:B------:R-:W-:Y:S01]  /*13ab0*/  IMAD R59, R59, UR47, RZ ;  /* 0x0000002f3b3b7c24 */ /* 0x000fe2000f8e02ff */
[----:B------:R-:W-:Y:S01]  /*13ac0*/  STS.U8 [R2+UR6+0x5400], R4 ;  /* 0x0054000402007988 */ /* 0x000fe20008000006 */
[----:B------:R-:W-:Y:S01]  /*13ad0*/  IMAD R90, R13, UR48, RZ ;  /* 0x000000300d5a7c24 */ /* 0x000fe2000f8e02ff */
[C---:B------:R-:W-:Y:S01]  /*13ae0*/  SEL R13, R40.reuse, R9, !P3 ;  /* 0x00000009280d7207 */ /* 0x040fe20005800000 */
[----:B------:R-:W-:Y:S01]  /*13af0*/  @!P2 IMAD.MOV R15, RZ, RZ, -R15 ;  /* 0x000000ffff0fa224 */ /* 0x000fe200078e0a0f */
[----:B------:R-:W2:Y:S01]  /*13b00*/  LDL.LU R9, [R1+0xe8] ;  /* 0x0000e80001097983 */ /* 0x000ea20000300800 */
[----:B------:R-:W-:Y:S01]  /*13b10*/  @!P0 IMAD.MOV R16, RZ, RZ, -R16 ;  /* 0x000000ffff108224 */ /* 0x000fe200078e0a10 */
[C---:B------:R-:W-:Y:S01]  /*13b20*/  SEL R88, R40.reuse, R88, !P3 ;  /* 0x0000005828587207 */ /* 0x040fe20005800000 */
[----:B------:R-:W0:Y:S01]  /*13b30*/  LDCU UR48, c[0x0][0x3b0] ;  /* 0x00007600ff3077ac */ /* 0x000e220008000800 */
[----:B------:R1:W-:Y:S01]  /*13b40*/  STL [R1+0x108], R59 ;  /* 0x0001083b01007387 */ /* 0x0003e20000100800 */
[----:B------:R-:W-:Y:S01]  /*13b50*/  IMAD R91, R13, UR46, RZ ;  /* 0x0000002e0d5b7c24 */ /* 0x000fe2000f8e02ff */
[C---:B------:R-:W-:Y:S01]  /*13b60*/  SEL R87, R40.reuse, R87, !P3 ;  /* 0x0000005728577207 */ /* 0x040fe20005800000 */
[----:B------:R-:W0:Y:S01]  /*13b70*/  LDCU UR47, c[0x0][0x3b0] ;  /* 0x00007600ff2f77ac */ /* 0x000e220008000800 */
[----:B------:R0:W-:Y:S01]  /*13b80*/  STS.U8 [R2+UR6+0x1000], R26 ;  /* 0x0010001a02007988 */ /* 0x0001e20008000006 */
[----:B------:R-:W-:-:S02]  /*13b90*/  SEL R86, R40, R86, !P3 ;  /* 0x0000005628567207 */ /* 0x000fc40005800000 */
[C---:B------:R-:W-:Y:S02]  /*13ba0*/  SEL R85, R40.reuse, R85, !P3 ;  /* 0x0000005528557207 */ /* 0x040fe40005800000 */
[C---:B------:R-:W-:Y:S02]  /*13bb0*/  SEL R84, R40.reuse, R84, !P3 ;  /* 0x0000005428547207 */ /* 0x040fe40005800000 */
[C---:B------:R-:W-:Y:S02]  /*13bc0*/  SEL R83, R40.reuse, R83, !P3 ;  /* 0x0000005328537207 */ /* 0x040fe40005800000 */
[C---:B-1----:R-:W-:Y:S02]  /*13bd0*/  SEL R59, R40.reuse, R10, !P3 ;  /* 0x0000000a283b7207 */ /* 0x042fe40005800000 */
[C---:B------:R-:W-:Y:S01]  /*13be0*/  SEL R82, R40.reuse, R82, !P3 ;  /* 0x0000005228527207 */ /* 0x040fe20005800000 */
[----:B------:R-:W2:Y:S01]  /*13bf0*/  LDL.LU R10, [R1+0xe0] ;  /* 0x0000e000010a7983 */ /* 0x000ea20000300800 */
[C---:B------:R-:W-:Y:S01]  /*13c00*/  SEL R13, R40.reuse, R11, !P3 ;  /* 0x0000000b280d7207 */ /* 0x040fe20005800000 */
[----:B------:R-:W-:Y:S01]  /*13c10*/  IMAD R4, R59, UR45, RZ ;  /* 0x0000002d3b047c24 */ /* 0x000fe2000f8e02ff */
[C---:B------:R-:W-:Y:S01]  /*13c20*/  SEL R81, R40.reuse, R81, !P3 ;  /* 0x0000005128517207 */ /* 0x040fe20005800000 */
[----:B------:R-:W2:Y:S01]  /*13c30*/  LDL.LU R76, [R1+0x15c] ;  /* 0x00015c00014c7983 */ /* 0x000ea20000300800 */
[----:B---3--:R-:W-:-:S02]  /*13c40*/  SEL R59, R40, R25, !P3 ;  /* 0x00000019283b7207 */ /* 0x008fc40005800000 */
[C---:B------:R-:W-:Y:S01]  /*13c50*/  SEL R80, R40.reuse, R80, !P3 ;  /* 0x0000005028507207 */ /* 0x040fe20005800000 */
[----:B0-----:R-:W3:Y:S01]  /*13c60*/  LDL.LU R26, [R1+0xdc] ;  /* 0x0000dc00011a7983 */ /* 0x001ee20000300800 */
[C---:B------:R-:W-:Y:S02]  /*13c70*/  SEL R79, R40.reuse, R79, !P3 ;  /* 0x0000004f284f7207 */ /* 0x040fe40005800000 */
[C---:B------:R-:W-:Y:S01]  /*13c80*/  SEL R78, R40.reuse, R78, !P3 ;  /* 0x0000004e284e7207 */ /* 0x040fe20005800000 */
[----:B------:R-:W3:Y:S01]  /*13c90*/  LDL.LU R89, [R1+0x14c] ;  /* 0x00014c0001597983 */ /* 0x000ee20000300800 */
[----:B------:R-:W-:Y:S01]  /*13ca0*/  IMAD R25, R13, UR44, RZ ;  /* 0x0000002c0d197c24 */ /* 0x000fe2000f8e02ff */
[C---:B------:R-:W-:Y:S02]  /*13cb0*/  SEL R77, R40.reuse, R77, !P3 ;  /* 0x0000004d284d7207 */ /* 0x040fe40005800000 */
[C---:B------:R-:W-:Y:S01]  /*13cc0*/  SEL R75, R40.reuse, R75, !P3 ;  /* 0x0000004b284b7207 */ /* 0x040fe20005800000 */
[----:B------:R-:W3:Y:S01]  /*13cd0*/  LDL.LU R11, [R1+0xd8] ;  /* 0x0000d800010b7983 */ /* 0x000ee20000300800 */
[----:B------:R-:W-:-:S02]  /*13ce0*/  SEL R73, R40, R73, !P3 ;  /* 0x0000004928497207 */ /* 0x000fc40005800000 */
[C---:B------:R-:W-:Y:S01]  /*13cf0*/  SEL R71, R40.reuse, R71, !P3 ;  /* 0x0000004728477207 */ /* 0x040fe20005800000 */
[----:B------:R0:W-:Y:S01]  /*13d00*/  STL [R1+0xf4], R4 ;  /* 0x0000f40401007387 */ /* 0x0001e20000100800 */
[C---:B------:R-:W-:Y:S02]  /*13d10*/  SEL R70, R40.reuse, R70, !P3 ;  /* 0x0000004628467207 */ /* 0x040fe40005800000 */
[C---:B------:R-:W-:Y:S01]  /*13d20*/  SEL R68, R40.reuse, R68, !P3 ;  /* 0x0000004428447207 */ /* 0x040fe20005800000 */
[----:B------:R-:W3:Y:S01]  /*13d30*/  LDL.LU R92, [R1+0x148] ;  /* 0x00014800015c7983 */ /* 0x000ee20000300800 */
[C---:B------:R-:W-:Y:S02]  /*13d40*/  SEL R67, R40.reuse, R67, !P3 ;  /* 0x0000004328437207 */ /* 0x040fe40005800000 */
[C---:B------:R-:W-:Y:S01]  /*13d50*/  SEL R65, R40.reuse, R65, !P3 ;  /* 0x0000004128417207 */ /* 0x040fe20005800000 */
[----:B------:R-:W3:Y:S01]  /*13d60*/  LDL.LU R93, [R1+0xcc] ;  /* 0x0000cc00015d7983 */ /* 0x000ee20000300800 */
[----:B------:R-:W-:-:S02]  /*13d70*/  SEL R64, R40, R64, !P3 ;  /* 0x0000004028407207 */ /* 0x000fc40005800000 */
[C---:B------:R-:W-:Y:S01]  /*13d80*/  SEL R63, R40.reuse, R63, !P3 ;  /* 0x0000003f283f7207 */ /* 0x040fe20005800000 */
[----:B------:R1:W-:Y:S01]  /*13d90*/  STS.U8 [R2+UR6+0x5000], R3 ;  /* 0x0050000302007988 */ /* 0x0003e20008000006 */
[C---:B------:R-:W-:Y:S02]  /*13da0*/  SEL R62, R40.reuse, R62, !P3 ;  /* 0x0000003e283e7207 */ /* 0x040fe40005800000 */
[C---:B------:R-:W-:Y:S01]  /*13db0*/  SEL R61, R40.reuse, R61, !P3 ;  /* 0x0000003d283d7207 */ /* 0x040fe20005800000 */
[----:B0-----:R-:W3:Y:S01]  /*13dc0*/  LDL.LU R4, [R1+0x140] ;  /* 0x0001400001047983 */ /* 0x001ee20000300800 */
[C---:B------:R-:W-:Y:S02]  /*13dd0*/  SEL R60, R40.reuse, R60, !P3 ;  /* 0x0000003c283c7207 */ /* 0x040fe40005800000 */
[C---:B------:R-:W-:Y:S02]  /*13de0*/  SEL R58, R40.reuse, R58, !P3 ;  /* 0x0000003a283a7207 */ /* 0x040fe40005800000 */
[C---:B------:R-:W-:Y:S01]  /*13df0*/  SEL R57, R40.reuse, R57, !P3 ;  /* 0x0000003928397207 */ /* 0x040fe20005800000 */
[----:B-1----:R-:W3:Y:S01]  /*13e00*/  LDL.LU R3, [R1+0xc0] ;  /* 0x0000c00001037983 */ /* 0x002ee20000300800 */
[----:B------:R-:W-:-:S02]  /*13e10*/  SEL R56, R40, R56, !P3 ;  /* 0x0000003828387207 */ /* 0x000fc40005800000 */
[C---:B------:R-:W-:Y:S02]  /*13e20*/  SEL R55, R40.reuse, R55, !P3 ;  /* 0x0000003728377207 */ /* 0x040fe40005800000 */
[C---:B------:R-:W-:Y:S02]  /*13e30*/  SEL R52, R40.reuse, R52, !P3 ;  /* 0x0000003428347207 */ /* 0x040fe40005800000 */
[C---:B------:R-:W-:Y:S02]  /*13e40*/  SEL R51, R40.reuse, R51, !P3 ;  /* 0x0000003328337207 */ /* 0x040fe40005800000 */
[C---:B------:R-:W-:Y:S02]  /*13e50*/  SEL R46, R40.reuse, R46, !P3 ;  /* 0x0000002e282e7207 */ /* 0x040fe40005800000 */
[C---:B------:R-:W-:Y:S02]  /*13e60*/  SEL R44, R40.reuse, R44, !P3 ;  /* 0x0000002c282c7207 */ /* 0x040fe40005800000 */
        /* <DEDUP_REMOVED lines=15> */
[----:B------:R-:W-:Y:S01]  /*13f60*/  SEL R27, R40, R27, !P3 ;  /* 0x0000001b281b7207 */ /* 0x000fe20005800000 */
[----:B------:R-:W-:Y:S01]  /*13f70*/  IMAD R88, R88, UR67, RZ ;  /* 0x0000004358587c24 */ /* 0x000fe2000f8e02ff */
[----:B------:R-:W0:Y:S01]  /*13f80*/  LDCU UR46, c[0x0][0x3b0] ;  /* 0x00007600ff2e77ac */ /* 0x000e220008000800 */
[----:B------:R-:W-:Y:S02]  /*13f90*/  IMAD R87, R87, UR66, RZ ;  /* 0x0000004257577c24 */ /* 0x000fe4000f8e02ff */
[----:B------:R-:W-:Y:S01]  /*13fa0*/  IMAD R86, R86, UR65, RZ ;  /* 0x0000004156567c24 */ /* 0x000fe2000f8e02ff */
[----:B------:R-:W1:Y:S01]  /*13fb0*/  LDCU UR45, c[0x0][0x3b0] ;  /* 0x00007600ff2d77ac */ /* 0x000e620008000800 */
[----:B------:R-:W-:-:S02]  /*13fc0*/  IMAD R85, R85, UR64, RZ ;  /* 0x0000004055557c24 */ /* 0x000fc4000f8e02ff */
[----:B------:R-:W-:Y:S01]  /*13fd0*/  IMAD R84, R84, UR63, RZ ;  /* 0x0000003f54547c24 */ /* 0x000fe2000f8e02ff */
[----:B------:R-:W0:Y:S01]  /*13fe0*/  LDCU UR44, c[0x0][0x3b0] ;  /* 0x00007600ff2c77ac */ /* 0x000e220008000800 */
[C---:B----4-:R-:W-:Y:S01]  /*13ff0*/  SEL R13, R40.reuse, R7, !P3 ;  /* 0x00000007280d7207 */ /* 0x050fe20005800000 */
[----:B------:R-:W-:Y:S01]  /*14000*/  IMAD R7, R59, UR43, RZ ;  /* 0x0000002b3b077c24 */ /* 0x000fe2000f8e02ff */
[----:B--2---:R2:W-:Y:S01]  /*14010*/  STS.U8 [R2+UR6+0xc00], R0 ;  /* 0x000c000002007988 */ /* 0x0045e20008000006 */
[----:B------:R-:W-:Y:S01]  /*14020*/  IMAD R83, R83, UR62, RZ ;  /* 0x0000003e53537c24 */ /* 0x000fe2000f8e02ff */
[----:B------:R-:W4:Y:S02]  /*14030*/  LDCU UR43, c[0x0][0x3b0] ;  /* 0x00007600ff2b77ac */ /* 0x000f240008000800 */
[----:B------:R-:W3:Y:S04]  /*14040*/  LDL.LU R59, [R1+0x16c] ;  /* 0x00016c00013b7983 */ /* 0x000ee80000300800 */
[----:B--2---:R-:W2:Y:S04]  /*14050*/  LDL.LU R0, [R1+0x130] ;  /* 0x0001300001007983 */ /* 0x004ea80000300800 */
[----:B------:R0:W-:Y:S04]  /*14060*/  STL [R1+0xec], R7 ;  /* 0x0000ec0701007387 */ /* 0x0001e80000100800 */
[----:B0-----:R-:W2:Y:S04]  /*14070*/  LDL.LU R7, [R1+0xa4] ;  /* 0x0000a40001077983 */ /* 0x001ea80000300800 */
[----:B---3--:R0:W-:Y:S02]  /*14080*/  STS.U8 [R2+UR6+0x4c00], R59 ;  /* 0x004c003b02007988 */ /* 0x0081e40008000006 */
[C---:B0-----:R-:W-:Y:S01]  /*14090*/  SEL R59, R40.reuse, R9, !P3 ;  /* 0x00000009283b7207 */ /* 0x041fe20005800000 */
[----:B------:R-:W-:Y:S01]  /*140a0*/  IMAD R9, R13, UR42, RZ ;  /* 0x0000002a0d097c24 */ /* 0x000fe2000f8e02ff */
[----:B------:R-:W0:Y:S01]  /*140b0*/  LDCU UR42, c[0x0][0x3b0] ;  /* 0x00007600ff2a77ac */ /* 0x000e220008000800 */
[----:B------:R-:W3:Y:S04]  /*140c0*/  LDL.LU R13, [R1+0x160] ;  /* 0x00016000010d7983 */ /* 0x000ee80000300800 */
[----:B------:R1:W-:Y:S01]  /*140d0*/  STL [R1+0xe8], R9 ;  /* 0x0000e80901007387 */ /* 0x0003e20000100800 */
[----:B------:R-:W-:Y:S01]  /*140e0*/  IMAD R59, R59, UR41, RZ ;  /* 0x000000293b3b7c24 */ /* 0x000fe2000f8e02ff */
[----:B------:R-:W0:Y:S02]  /*140f0*/  LDCU UR41, c[0x0][0x3b0] ;  /* 0x00007600ff2977ac */ /* 0x000e240008000800 */
[----:B-1----:R-:W2:Y:S04]  /*14100*/  LDL.LU R9, [R1+0xa0] ;  /* 0x0000a00001097983 */ /* 0x002ea80000300800 */
[----:B---3--:R1:W-:Y:S02]  /*14110*/  STS.U8 [R2+UR6+0x800], R13 ;  /* 0x0008000d02007988 */ /* 0x0083e40008000006 */
[----:B-1----:R-:W-:-:S02]  /*14120*/  SEL R13, R40, R10, !P3 ;  /* 0x0000000a280d7207 */ /* 0x002fc40005800000 */
[----:B------:R-:W3:Y:S03]  /*14130*/  LDL.LU R10, [R1+0x9c] ;  /* 0x00009c00010a7983 */ /* 0x000ee60000300800 */
[----:B------:R-:W-:Y:S01]  /*14140*/  IMAD R13, R13, UR40, RZ ;  /* 0x000000280d0d7c24 */ /* 0x000fe2000f8e02ff */
[----:B------:R1:W-:Y:S01]  /*14150*/  STL [R1+0xe0], R59 ;  /* 0x0000e03b01007387 */ /* 0x0003e20000100800 */
[----:B------:R-:W-:Y:S01]  /*14160*/  IMAD R82, R82, UR61, RZ ;  /* 0x0000003d52527c24 */ /* 0x000fe2000f8e02ff */
[----:B------:R-:W0:Y:S01]  /*14170*/  LDCU UR40, c[0x0][0x3b0] ;  /* 0x00007600ff2877ac */ /* 0x000e220008000800 */
[C---:B-1----:R-:W-:Y:S02]  /*14180*/  SEL R59, R40.reuse, R26, !P3 ;  /* 0x0000001a283b7207 */ /* 0x042fe40005800000 */
[----:B------:R-:W4:Y:S04]  /*14190*/  LDL.LU R26, [R1+0x98] ;  /* 0x00009800011a7983 */ /* 0x000f280000300800 */
[----:B------:R1:W-:Y:S01]  /*141a0*/  STL [R1+0xdc], R13 ;  /* 0x0000dc0d01007387 */ /* 0x0003e20000100800 */
[----:B------:R-:W-:Y:S01]  /*141b0*/  IMAD R59, R59, UR39, RZ ;  /* 0x000000273b3b7c24 */ /* 0x000fe2000f8e02ff */
[----:B------:R-:W0:Y:S01]  /*141c0*/  LDCU UR39, c[0x0][0x3b0] ;  /* 0x00007600ff2777ac */ /* 0x000e220008000800 */
[----:B-1----:R-:W-:-:S02]  /*141d0*/  SEL R13, R40, R11, !P3 ;  /* 0x0000000b280d7207 */ /* 0x002fc40005800000 */
[----:B------:R-:W4:Y:S03]  /*141e0*/  LDL.LU R11, [R1+0x90] ;  /* 0x00009000010b7983 */ /* 0x000f260000300800 */
[----:B------:R-:W-:Y:S01]  /*141f0*/  IMAD R13, R13, UR38, RZ ;  /* 0x000000260d0d7c24 */ /* 0x000fe2000f8e02ff */
[----:B------:R1:W-:Y:S01]  /*14200*/  STL [R1+0xd8], R59 ;  /* 0x0000d83b01007387 */ /* 0x0003e20000100800 */
[----:B------:R-:W-:Y:S01]  /*14210*/  IMAD R81, R81, UR60, RZ ;  /* 0x0000003c51517c24 */ /* 0x000fe2000f8e02ff */
[----:B------:R-:W0:Y:S02]  /*14220*/  LDCU UR38, c[0x0][0x3b0] ;  /* 0x00007600ff2677ac */ /* 0x000e240008000800 */
[----:B------:R-:W-:Y:S04]  /*14230*/  STS.U8 [R2+UR6+0x4800], R76 ;  /* 0x0048004c02007988 */ /* 0x000fe80008000006 */
[----:B------:R2:W-:Y:S01]  /*14240*/  STL [R1+0xcc], R13 ;  /* 0x0000cc0d01007387 */ /* 0x0005e20000100800 */
[----:B-1----:R-:W-:-:S03]  /*14250*/  SEL R59, R40, R93, !P3 ;  /* 0x0000005d283b7207 */ /* 0x002fc60005800000 */
[----:B------:R-:W-:Y:S04]  /*14260*/  STS.U8 [R2+UR6+0x400], R89 ;  /* 0x0004005902007988 */ /* 0x000fe80008000006 */
[----:B------:R-:W-:Y:S01]  /*14270*/  STS.U8 [R2+UR6+0x4400], R92 ;  /* 0x0044005c02007988 */ /* 0x000fe20008000006 */
[----:B--2---:R-:W-:-:S03]  /*14280*/  SEL R13, R40, R3, !P3 ;  /* 0x00000003280d7207 */ /* 0x004fc60005800000 */
[----:B------:R-:W2:Y:S04]  /*14290*/  LDL.LU R3, [R1+0x8c] ;  /* 0x00008c0001037983 */ /* 0x000ea80000300800 */
[----:B------:R1:W-:Y:S04]  /*142a0*/  STS.U8 [R2+UR6], R4 ;  /* 0x0000000402007988 */ /* 0x0003e80008000006 */
[----:B------:R0:W-:Y:S01]  /*142b0*/  STS.U8 [R2+UR6+0x4000], R0 ;  /* 0x0040000002007988 */ /* 0x0001e20008000006 */
[----:B-1----:R-:W-:Y:S01]  /*142c0*/  IMAD R4, R59, UR37, RZ ;  /* 0x000000253b047c24 */ /* 0x002fe2000f8e02ff */
[----:B------:R-:W-:-:S02]  /*142d0*/  SEL R59, R40, R7, !P3 ;  /* 0x00000007283b7207 */ /* 0x000fc40005800000 */
[----:B------:R-:W-:Y:S01]  /*142e0*/  STS.U8 [R2+UR6+0x3400], R50 ;  /* 0x0034003202007988 */ /* 0x000fe20008000006 */
[----:B------:R-:W-:Y:S01]  /*142f0*/  IMAD R80, R80, UR59, RZ ;  /* 0x0000003b50507c24 */ /* 0x000fe2000f8e02ff */
[----:B------:R-:W1:Y:S02]  /*14300*/  LDCU UR37, c[0x0][0x3b0] ;  /* 0x00007600ff2577ac */ /* 0x000e640008000800 */
[----:B------:R0:W-:Y:S04]  /*14310*/  STL [R1+0xf8], R4 ;  /* 0x0000f80401007387 */ /* 0x0001e80000100800 */
[----:B0-----:R-:W2:Y:S01]  /*14320*/  LDL.LU R0, [R1+0x94] ;  /* 0x0000940001007983 */ /* 0x001ea20000300800 */
[----:B------:R-:W-:Y:S01]  /*14330*/  IMAD R4, R13, UR36, RZ ;  /* 0x000000240d047c24 */ /* 0x000fe2000f8e02ff */
[----:B------:R-:W-:-:S02]  /*14340*/  SEL R50, R40, R9, !P3 ;  /* 0x0000000928327207 */ /* 0x000fc40005800000 */
[----:B------:R-:W-:Y:S01]  /*14350*/  STS.U8 [R2+UR6+0x7400], R49 ;  /* 0x0074003102007988 */ /* 0x000fe20008000006 */
[----:B------:R-:W-:Y:S01]  /*14360*/  IMAD R79, R79, UR58, RZ ;  /* 0x0000003a4f4f7c24 */ /* 0x000fe2000f8e02ff */
[----:B------:R-:W0:Y:S02]  /*14370*/  LDCU UR36, c[0x0][0x3b0] ;  /* 0x00007600ff2477ac */ /* 0x000e240008000800 */
[----:B------:R1:W-:Y:S04]  /*14380*/  STL [R1+0xc0], R4 ;  /* 0x0000c00401007387 */ /* 0x0003e80000100800 */
[----:B------:R-:W2:Y:S01]  /*14390*/  LDL.LU R7, [R1+0x88] ;  /* 0x0000880001077983 */ /* 0x000ea20000300800 */
[----:B-1----:R-:W-:-:S03]  /*143a0*/  IMAD R4, R59, UR35, RZ ;  /* 0x000000233b047c24 */ /* 0x002fc6000f8e02ff */
[----:B------:R-:W-:Y:S01]  /*143b0*/  STS.U8 [R2+UR6+0x3800], R48 ;  /* 0x0038003002007988 */ /* 0x000fe20008000006 */
[----:B------:R-:W-:Y:S01]  /*143c0*/  IMAD R78, R78, UR57, RZ ;  /* 0x000000394e4e7c24 */ /* 0x000fe2000f8e02ff */
[----:B------:R-:W1:Y:S02]  /*143d0*/  LDCU UR35, c[0x0][0x3b0] ;  /* 0x00007600ff2377ac */ /* 0x000e640008000800 */
[----:B------:R0:W-:Y:S04]  /*143e0*/  STL [R1+0xa4], R4 ;  /* 0x0000a40401007387 */ /* 0x0001e80000100800 */
[----:B------:R-:W2:Y:S01]  /*143f0*/  LDL.LU R9, [R1+0x84] ;  /* 0x0000840001097983 */ /* 0x000ea20000300800 */
[----:B0-----:R-:W-:-:S03]  /*14400*/  IMAD R4, R50, UR34, RZ ;  /* 0x0000002232047c24 */ /* 0x001fc6000f8e02ff */
[----:B------:R-:W-:Y:S01]  /*14410*/  STS.U8 [R2+UR6+0x7800], R47 ;  /* 0x0078002f02007988 */ /* 0x000fe20008000006 */
[----:B------:R-:W-:Y:S01]  /*14420*/  IMAD R77, R77, UR56, RZ ;  /* 0x000000384d4d7c24 */ /* 0x000fe2000f8e02ff */
[----:B------:R-:W0:Y:S02]  /*14430*/  LDCU UR34, c[0x0][0x3b0] ;  /* 0x00007600ff2277ac */ /* 0x000e240008000800 */
[----:B------:R0:W-:Y:S04]  /*14440*/  STL [R1+0xa0], R4 ;  /* 0x0000a00401007387 */ /* 0x0001e80000100800 */
[----:B------:R-:W-:Y:S04]  /*14450*/  STS.U8 [R2+UR6+0x3c00], R45 ;  /* 0x003c002d02007988 */ /* 0x000fe80008000006 */
[----:B------:R-:W-:Y:S01]  /*14460*/  STS.U8 [R2+UR6+0x7c00], R53 ;  /* 0x007c003502007988 */ /* 0x000fe20008000006 */
[----:B---3--:R-:W-:-:S05]  /*14470*/  SEL R13, R40, R10, !P3 ;  /* 0x0000000a280d7207 */ /* 0x008fca0005800000 */
[----:B0-----:R-:W-:Y:S01]  /*14480*/  IMAD R4, R13, UR33, RZ ;  /* 0x000000210d047c24 */ /* 0x001fe2000f8e02ff */
[----:B------:R-:W0:Y:S01]  /*14490*/  LDCU UR33, c[0x0][0x3b0] ;  /* 0x00007600ff2177ac */ /* 0x000e220008000800 */
[C---:B----4-:R-:W-:Y:S02]  /*144a0*/  SEL R48, R40.reuse, R26, !P3 ;  /* 0x0000001a28307207 */ /* 0x050fe40005800000 */
[----:B------:R-:W3:Y:S04]  /*144b0*/  LDL.LU R26, [R1+0x158] ;  /* 0x00015800011a7983 */ /* 0x000ee80000300800 */
[----:B------:R4:W-:Y:S04]  /*144c0*/  STL [R1+0x9c], R4 ;  /* 0x00009c0401007387 */ /* 0x0009e80000100800 */
[----:B------:R-:W3:Y:S04]  /*144d0*/  LDL.LU R89, [R1+0x80] ;  /* 0x0000800001597983 */ /* 0x000ee80000300800 */
[----:B------:R-:W3:Y:S01]  /*144e0*/  LDL.LU R10, [R1+0x154] ;  /* 0x00015400010a7983 */ /* 0x000ee20000300800 */
[----:B------:R-:W-:-:S03]  /*144f0*/  SEL R13, R40, R11, !P3 ;  /* 0x0000000b280d7207 */ /* 0x000fc60005800000 */
[----:B------:R-:W3:Y:S01]  /*14500*/  LDL.LU R11, [R1+0x7c] ;  /* 0x00007c00010b7983 */ /* 0x000ee20000300800 */
[----:B----4-:R-:W-:Y:S01]  /*14510*/  IMAD R4, R48, UR32, RZ ;  /* 0x0000002030047c24 */ /* 0x010fe2000f8e02ff */
[----:B------:R-:W4:Y:S04]  /*14520*/  LDCU UR32, c[0x0][0x3b0] ;  /* 0x00007600ff2077ac */ /* 0x000f280008000800 */
[----:B------:R0:W-:Y:S04]  /*14530*/  STL [R1+0x98], R4 ;  /* 0x0000980401007387 */ /* 0x0001e80000100800 */
[----:B------:R-:W4:Y:S04]  /*14540*/  LDL.LU R92, [R1+0x168] ;  /* 0x00016800015c7983 */ /* 0x000f280000300800 */
[----:B------:R-:W4:Y:S01]  /*14550*/  LDL.LU R93, [R1+0x78] ;  /* 0x00007800015d7983 */ /* 0x000f220000300800 */
[----:B--2---:R-:W-:Y:S01]  /*14560*/  SEL R45, R40, R3, !P3 ;  /* 0x00000003282d7207 */ /* 0x004fe20005800000 */
[----:B------:R-:W-:Y:S01]  /*14570*/  IMAD R3, R13, UR31, RZ ;  /* 0x0000001f0d037c24 */ /* 0x000fe2000f8e02ff */
[----:B------:R-:W2:Y:S04]  /*14580*/  LDCU UR31, c[0x0][0x3b0] ;  /* 0x00007600ff1f77ac */ /* 0x000ea80008000800 */
[----:B------:R1:W-:Y:S01]  /*14590*/  STL [R1+0x90], R3 ;  /* 0x0000900301007387 */ /* 0x0003e20000100800 */
[----:B0-----:R-:W-:Y:S01]  /*145a0*/  IMAD R4, R45, UR30, RZ ;  /* 0x0000001e2d047c24 */ /* 0x001fe2000f8e02ff */
[----:B------:R-:W0:Y:S01]  /*145b0*/  LDCU UR30, c[0x0][0x3b0] ;  /* 0x00007600ff1e77ac */ /* 0x000e220008000800 */
[----:B-1----:R-:W-:-:S02]  /*145c0*/  LOP3.LUT R3, R2, 0x10, RZ, 0x3c, !PT ;  /* 0x0000001002037812 */ /* 0x002fc400078e3cff */
[----:B------:R-:W2:Y:S01]  /*145d0*/  LDL.LU R2, [R1+0x164] ;  /* 0x0001640001027983 */ /* 0x000ea20000300800 */
[----:B------:R-:W-:-:S03]  /*145e0*/  SEL R13, R40, R0, !P3 ;  /* 0x00000000280d7207 */ /* 0x000fc60005800000 */
[----:B------:R-:W2:Y:S04]  /*145f0*/  LDL.LU R0, [R1+0x74] ;  /* 0x0000740001007983 */ /* 0x000ea80000300800 */
[----:B------:R1:W-:Y:S01]  /*14600*/  STL [R1+0x8c], R4 ;  /* 0x00008c0401007387 */ /* 0x0003e20000100800 */
[----:B------:R-:W-:-:S03]  /*14610*/  SEL R45, R40, R7, !P3 ;  /* 0x00000007282d7207 */ /* 0x000fc60005800000 */
[----:B------:R-:W2:Y:S04]  /*14620*/  LDL.LU R7, [R1+0x180] ;  /* 0x0001800001077983 */ /* 0x000ea80000300800 */
[----:B------:R0:W-:Y:S04]  /*14630*/  STS.U8 [R3+UR6+0x80], R66 ;  /* 0x0000804203007988 */ /* 0x0001e80008000006 */
[----:B-1----:R-:W2:Y:S01]  /*14640*/  LDL.LU R4, [R1+0x70] ;  /* 0x0000700001047983 */ /* 0x002ea20000300800 */
[----:B0-----:R-:W-:Y:S01]  /*14650*/  IMAD R66, R13, UR29, RZ ;  /* 0x0000001d0d427c24 */ /* 0x001fe2000f8e02ff */
[----:B------:R-:W-:-:S02]  /*14660*/  SEL R13, R40, R9, !P3 ;  /* 0x00000009280d7207 */ /* 0x000fc40005800000 */
[----:B------:R-:W-:Y:S01]  /*14670*/  STS.U8 [R3+UR6+0x4080], R54 ;  /* 0x0040803603007988 */ /* 0x000fe20008000006 */
[----:B------:R-:W-:Y:S01]  /*14680*/  IMAD R53, R45, UR28, RZ ;  /* 0x0000001c2d357c24 */ /* 0x000fe2000f8e02ff */
[----:B------:R-:W0:Y:S02]  /*14690*/  LDCU UR28, c[0x0][0x3b0] ;  /* 0x00007600ff1c77ac */ /* 0x000e240008000800 */
[----:B------:R-:W2:Y:S01]  /*146a0*/  LDL.LU R9, [R1+0x17c] ;  /* 0x00017c0001097983 */ /* 0x000ea20000300800 */
[----:B------:R-:W-:Y:S01]  /*146b0*/  IMAD R59, R13, UR27, RZ ;  /* 0x0000001b0d3b7c24 */ /* 0x000fe2000f8e02ff */
[----:B------:R-:W1:Y:S01]  /*146c0*/  LDCU UR29, c[0x0][0x3b0] ;  /* 0x00007600ff1d77ac */ /* 0x000e620008000800 */
[----:B------:R-:W-:Y:S02]  /*146d0*/  IMAD R75, R75, UR55, RZ ;  /* 0x000000374b4b7c24 */ /* 0x000fe4000f8e02ff */
[----:B------:R-:W-:Y:S01]  /*146e0*/  IMAD R73, R73, UR54, RZ ;  /* 0x0000003649497c24 */ /* 0x000fe2000f8e02ff */
[----:B------:R-:W0:Y:S01]  /*146f0*/  LDCU UR27, c[0x0][0x3b0] ;  /* 0x00007600ff1b77ac */ /* 0x000e220008000800 */
[----:B---3--:R3:W-:Y:S04]  /*14700*/  STS.U8 [R3+UR6+0x480], R26 ;  /* 0x0004801a03007988 */ /* 0x0087e80008000006 */
[----:B---3--:R-:W3:Y:S01]  /*14710*/  LDL.LU R26, [R1+0x6c] ;  /* 0x00006c00011a7983 */ /* 0x008ee20000300800 */
[----:B------:R-:W-:-:S03]  /*14720*/  SEL R13, R40, R11, !P3 ;  /* 0x0000000b280d7207 */ /* 0x000fc60005800000 */
[----:B------:R0:W-:Y:S01]  /*14730*/  STS.U8 [R3+UR6+0x4480], R10 ;  /* 0x0044800a03007988 */ /* 0x0001e20008000006 */
[----:B------:R-:W-:Y:S01]  /*14740*/  SEL R45, R40, R89, !P3 ;  /* 0x00000059282d7207 */ /* 0x000fe20005800000 */
[----:B------:R-:W-:Y:S01]  /*14750*/  IMAD R13, R13, UR25, RZ ;  /* 0x000000190d0d7c24 */ /* 0x000fe2000f8e02ff */
[----:B------:R-:W1:Y:S01]  /*14760*/  LDCU UR25, c[0x0][0x3b0] ;  /* 0x00007600ff1977ac */ /* 0x000e620008000800 */
[----:B0-----:R-:W3:Y:S04]  /*14770*/  LDL.LU R10, [R1+0x190] ;  /* 0x00019000010a7983 */ /* 0x001ee80000300800 */
[----:B------:R-:W3:Y:S04]  /*14780*/  LDL.LU R11, [R1+0x68] ;  /* 0x00006800010b7983 */ /* 0x000ee80000300800 */
[----:B------:R-:W3:Y:S01]  /*14790*/  LDL.LU R50, [R1+0x18c] ;  /* 0x00018c0001327983 */ /* 0x000ee20000300800 */
[----:B------:R-:W-:-:S03]  /*147a0*/  IMAD R54, R45, UR26, RZ ;  /* 0x0000001a2d367c24 */ /* 0x000fc6000f8e02ff */
[----:B------:R-:W3:Y:S01]  /*147b0*/  LDL.LU R49, [R1+0x64] ;  /* 0x0000640001317983 */ /* 0x000ee20000300800 */
[C---:B----4-:R-:W-:Y:S01]  /*147c0*/  SEL R45, R40.reuse, R93, !P3 ;  /* 0x0000005d282d7207 */ /* 0x050fe20005800000 */
[----:B------:R-:W-:Y:S01]  /*147d0*/  IMAD R71, R71, UR53, RZ ;  /* 0x0000003547477c24 */ /* 0x000fe2000f8e02ff */
[----:B------:R-:W0:Y:S01]  /*147e0*/  LDCU UR26, c[0x0][0x3b0] ;  /* 0x00007600ff1a77ac */ /* 0x000e220008000800 */
[----:B------:R4:W-:Y:S04]  /*147f0*/  STL [R1+0x78], R13 ;  /* 0x0000780d01007387 */ /* 0x0009e80000100800 */
[----:B------:R-:W3:Y:S04]  /*14800*/  LDL.LU R76, [R1+0x1a4] ;  /* 0x0001a400014c7983 */ /* 0x000ee80000300800 */
[----:B------:R-:W3:Y:S04]  /*14810*/  LDL.LU R89, [R1+0x5c] ;  /* 0x00005c0001597983 */ /* 0x000ee80000300800 */
[----:B------:R-:W-:Y:S04]  /*14820*/  STS.U8 [R3+UR6+0x880], R92 ;  /* 0x0008805c03007988 */ /* 0x000fe80008000006 */
[----:B--2---:R2:W-:Y:S01]  /*14830*/  STS.U8 [R3+UR6+0x4880], R2 ;  /* 0x0048800203007988 */ /* 0x0045e20008000006 */
[----:B------:R-:W-:Y:S01]  /*14840*/  IMAD R45, R45, UR24, RZ ;  /* 0x000000182d2d7c24 */ /* 0x000fe2000f8e02ff */
[----:B------:R-:W0:Y:S01]  /*14850*/  LDCU UR24, c[0x0][0x3b0] ;  /* 0x00007600ff1877ac */ /* 0x000e220008000800 */
[C---:B----4-:R-:W-:Y:S01]  /*14860*/  SEL R13, R40.reuse, R0, !P3 ;  /* 0x00000000280d7207 */ /* 0x050fe20005800000 */
[----:B--2---:R-:W2:Y:S04]  /*14870*/  LDL.LU R2, [R1+0x1a0] ;  /* 0x0001a00001027983 */ /* 0x004ea80000300800 */
[----:B------:R-:W4:Y:S04]  /*14880*/  LDL.LU R0, [R1+0x50] ;  /* 0x0000500001007983 */ /* 0x000f280000300800 */
[----:B------:R-:W-:Y:S04]  /*14890*/  STL [R1+0x74], R45 ;  /* 0x0000742d01007387 */ /* 0x000fe80000100800 */
[----:B------:R0:W-:Y:S04]  /*148a0*/  STS.U8 [R3+UR6+0xc80], R7 ;  /* 0x000c800703007988 */ /* 0x0001e80008000006 */
[----:B0-----:R-:W2:Y:S01]  /*148b0*/  LDL.LU R7, [R1+0x1b4] ;  /* 0x0001b40001077983 */ /* 0x001ea20000300800 */
[C---:B------:R-:W-:Y:S01]  /*148c0*/  SEL R45, R40.reuse, R4, !P3 ;  /* 0x00000004282d7207 */ /* 0x040fe20005800000 */
[----:B------:R-:W-:Y:S01]  /*148d0*/  IMAD R4, R13, UR23, RZ ;  /* 0x000000170d047c24 */ /* 0x000fe2000f8e02ff */
[----:B------:R-:W0:Y:S01]  /*148e0*/  LDCU UR23, c[0x0][0x3b0] ;  /* 0x00007600ff1777ac */ /* 0x000e220008000800 */
[----:B------:R-:W2:Y:S02]  /*148f0*/  LDL.LU R92, [R1+0x20] ;  /* 0x00002000015c7983 */ /* 0x000ea40000300800 */
[----:B------:R-:W-:Y:S01]  /*14900*/  IMAD R45, R45, UR22, RZ ;  /* 0x000000162d2d7c24 */ /* 0x000fe2000f8e02ff */
[----:B------:R-:W0:Y:S01]  /*14910*/  LDCU UR22, c[0x0][0x3b0] ;  /* 0x00007600ff1677ac */ /* 0x000e220008000800 */
[----:B------:R0:W-:Y:S04]  /*14920*/  STL [R1+0x70], R4 ;  /* 0x0000700401007387 */ /* 0x0001e80000100800 */
[----:B------:R-:W2:Y:S04]  /*14930*/  LDL.LU R93, [R1+0x1b0] ;  /* 0x0001b000015d7983 */ /* 0x000ea80000300800 */
[----:B------:R0:W-:Y:S01]  /*14940*/  STS.U8 [R3+UR6+0x4c80], R9 ;  /* 0x004c800903007988 */ /* 0x0001e20008000006 */
[----:B---3--:R-:W-:-:S03]  /*14950*/  SEL R13, R40, R26, !P3 ;  /* 0x0000001a280d7207 */ /* 0x008fc60005800000 */
[----:B------:R-:W3:Y:S04]  /*14960*/  LDL.LU R26, [R1+0x1c] ;  /* 0x00001c00011a7983 */ /* 0x000ee80000300800 */
[----:B0-----:R-:W3:Y:S01]  /*14970*/  LDL.LU R4, [R1+0x1c4] ;  /* 0x0001c40001047983 */ /* 0x001ee20000300800 */
[----:B------:R-:W-:Y:S01]  /*14980*/  IMAD R13, R13, UR21, RZ ;  /* 0x000000150d0d7c24 */ /* 0x000fe2000f8e02ff */
[----:B------:R-:W0:Y:S02]  /*14990*/  LDCU UR21, c[0x0][0x3b0] ;  /* 0x00007600ff1577ac */ /* 0x000e240008000800 */
[----:B------:R-:W3:Y:S04]  /*149a0*/  LDL.LU R9, [R1+0x18] ;  /* 0x0000180001097983 */ /* 0x000ee80000300800 */
[----:B------:R1:W-:Y:S04]  /*149b0*/  STL [R1+0x6c], R45 ;  /* 0x00006c2d01007387 */ /* 0x0003e80000100800 */
[----:B------:R0:W-:Y:S01]  /*149c0*/  STS.U8 [R3+UR6+0x1080], R10 ;  /* 0x0010800a03007988 */ /* 0x0001e20008000006 */
[----:B-1----:R-:W-:-:S03]  /*149d0*/  SEL R45, R40, R11, !P3 ;  /* 0x0000000b282d7207 */ /* 0x002fc60005800000 */
[----:B0-----:R-:W3:Y:S02]  /*149e0*/  LDL.LU R10, [R1+0x1c0] ;  /* 0x0001c000010a7983 */ /* 0x001ee40000300800 */
[----:B------:R-:W-:Y:S01]  /*149f0*/  IMAD R45, R45, UR20, RZ ;  /* 0x000000142d2d7c24 */ /* 0x000fe2000f8e02ff */
[----:B------:R-:W0:Y:S01]  /*14a00*/  LDCU UR20, c[0x0][0x3b0] ;  /* 0x00007600ff1477ac */ /* 0x000e220008000800 */
[----:B------:R-:W3:Y:S04]  /*14a10*/  LDL.LU R11, [R1+0x1e0] ;  /* 0x0001e000010b7983 */ /* 0x000ee80000300800 */
[----:B------:R1:W-:Y:S01]  /*14a20*/  STL [R1+0x68], R13 ;  /* 0x0000680d01007387 */ /* 0x0003e20000100800 */
[----:B------:R-:W-:-:S03]  /*14a30*/  SEL R47, R40, R89, !P3 ;  /* 0x00000059282f7207 */ /* 0x000fc60005800000 */
[----:B------:R4:W-:Y:S01]  /*14a40*/  STL [R1+0x64], R45 ;  /* 0x0000642d01007387 */ /* 0x0009e20000100800 */
[----:B-1----:R-:W-:-:S03]  /*14a50*/  SEL R13, R40, R49, !P3 ;  /* 0x00000031280d7207 */ /* 0x002fc60005800000 */
[----:B------:R-:W-:Y:S02]  /*14a60*/  STS.U8 [R3+UR6+0x5080], R50 ;  /* 0x0050803203007988 */ /* 0x000fe40008000006 */
[----:B------:R-:W-:Y:S02]  /*14a70*/  IMAD R13, R13, UR19, RZ ;  /* 0x000000130d0d7c24 */ /* 0x000fe4000f8e02ff */
[----:B------:R-:W-:Y:S01]  /*14a80*/  STS.U8 [R3+UR6+0x1480], R76 ;  /* 0x0014804c03007988 */ /* 0x000fe20008000006 */
[----:B------:R-:W-:Y:S01]  /*14a90*/  SEL R89, R40, R22, !P3 ;  /* 0x0000001628597207 */ /* 0x000fe20005800000 */
[----:B------:R-:W-:Y:S01]  /*14aa0*/  IMAD R70, R70, UR52, RZ ;  /* 0x0000003446467c24 */ /* 0x000fe2000f8e02ff */
[----:B------:R-:W1:Y:S01]  /*14ab0*/  LDCU UR19, c[0x0][0x3b0] ;  /* 0x00007600ff1377ac */ /* 0x000e620008000800 */
[----:B------:R0:W-:Y:S01]  /*14ac0*/  STL [R1+0x5c], R13 ;  /* 0x00005c0d01007387 */ /* 0x0001e20000100800 */
[----:B----4-:R-:W-:Y:S01]  /*14ad0*/  SEL R45, R40, R0, !P3 ;  /* 0x00000000282d7207 */ /* 0x010fe20005800000 */
[----:B------:R-:W-:-:S02]  /*14ae0*/  IMAD R0, R47, UR18, RZ ;  /* 0x000000122f007c24 */ /* 0x000fc4000f8e02ff */
[----:B--2---:R2:W-:Y:S02]  /*14af0*/  STS.U8 [R3+UR6+0x5480], R2 ;  /* 0x0054800203007988 */ /* 0x0045e40008000006 */
[----:B------:R-:W-:Y:S02]  /*14b00*/  IMAD R45, R45, UR17, RZ ;  /* 0x000000112d2d7c24 */ /* 0x000fe4000f8e02ff */
[----:B------:R4:W-:Y:S01]  /*14b10*/  STL [R1+0x50], R0 ;  /* 0x0000500001007387 */ /* 0x0009e20000100800 */
[----:B0-----:R-:W-:-:S03]  /*14b20*/  SEL R13, R40, R92, !P3 ;  /* 0x0000005c280d7207 */ /* 0x001fc60005800000 */
[----:B--2---:R-:W2:Y:S01]  /*14b30*/  LDL.LU R2, [R1+0x14] ;  /* 0x0000140001027983 */ /* 0x004ea20000300800 */
[----:B------:R-:W-:Y:S01]  /*14b40*/  SEL R47, R40, R74, !P3 ;  /* 0x0000004a282f7207 */ /* 0x000fe20005800000 */
[----:B------:R-:W-:Y:S01]  /*14b50*/  IMAD R68, R68, UR51, RZ ;  /* 0x0000003344447c24 */ /* 0x000fe2000f8e02ff */
[----:B------:R-:W0:Y:S01]  /*14b60*/  LDCU UR18, c[0x0][0x3b0] ;  /* 0x00007600ff1277ac */ /* 0x000e220008000800 */
[----:B------:R1:W-:Y:S01]  /*14b70*/  STS.U8 [R3+UR6+0x1880], R7 ;  /* 0x0018800703007988 */ /* 0x0003e20008000006 */
[----:B------:R-:W-:Y:S02]  /*14b80*/  IMAD R67, R67, UR72, RZ ;  /* 0x0000004843437c24 */ /* 0x000fe4000f8e02ff */
[----:B------:R-:W-:Y:S01]  /*14b90*/  IMAD R65, R65, UR71, RZ ;  /* 0x0000004741417c24 */ /* 0x000fe2000f8e02ff */
[----:B----4-:R-:W4:Y:S01]  /*14ba0*/  LDL.LU R0, [R1+0x10] ;  /* 0x0000100001007983 */ /* 0x010f220000300800 */
[----:B------:R-:W-:Y:S01]  /*14bb0*/  IMAD R64, R64, UR76, RZ ;  /* 0x0000004c40407c24 */ /* 0x000fe2000f8e02ff */
[----:B------:R-:W0:Y:S02]  /*14bc0*/  LDCU UR17, c[0x0][0x3b0] ;  /* 0x00007600ff1177ac */ /* 0x000e240008000800 */
[----:B-1----:R-:W4:Y:S04]  /*14bd0*/  LDL.LU R7, [R1+0xc] ;  /* 0x00000c0001077983 */ /* 0x002f280000300800 */
[----:B------:R-:W-:Y:S04]  /*14be0*/  STL [R1+0x20], R45 ;  /* 0x0000202d01007387 */ /* 0x000fe80000100800 */
[----:B------:R1:W-:Y:S02]  /*14bf0*/  STS.U8 [R3+UR6+0x5880], R93 ;  /* 0x0058805d03007988 */ /* 0x0003e40008000006 */
[----:B-1----:R-:W-:Y:S01]  /*14c00*/  IMAD R93, R6, 0x67, RZ ;  /* 0x00000067065d7824 */ /* 0x002fe200078e02ff */
[C---:B---3--:R-:W-:Y:S01]  /*14c10*/  SEL R45, R40.reuse, R26, !P3 ;  /* 0x0000001a282d7207 */ /* 0x048fe20005800000 */
[----:B------:R-:W-:Y:S01]  /*14c20*/  IMAD R26, R13, UR13, RZ ;  /* 0x0000000d0d1a7c24 */ /* 0x000fe2000f8e02ff */
[----:B------:R-:W-:-:S02]  /*14c30*/  SEL R74, R40, R16, !P3 ;  /* 0x00000010284a7207 */ /* 0x000fc40005800000 */
[C---:B------:R-:W-:Y:S01]  /*14c40*/  SEL R92, R40.reuse, R23, !P3 ;  /* 0x00000017285c7207 */ /* 0x040fe20005800000 */
[----:B------:R1:W-:Y:S01]  /*14c50*/  STS.U8 [R3+UR6+0x1c80], R4 ;  /* 0x001c800403007988 */ /* 0x0003e20008000006 */
[C---:B--2---:R-:W-:Y:S02]  /*14c60*/  SEL R50, R40.reuse, R2, !P3 ;  /* 0x0000000228327207 */ /* 0x044fe40005800000 */
[C---:B------:R-:W-:Y:S01]  /*14c70*/  SEL R13, R40.reuse, R9, !P3 ;  /* 0x00000009280d7207 */ /* 0x040fe20005800000 */
[----:B------:R-:W-:Y:S01]  /*14c80*/  STS.U8 [R3+UR6+0x5c80], R10 ;  /* 0x005c800a03007988 */ /* 0x000fe20008000006 */
[----:B-1----:R-:W-:Y:S01]  /*14c90*/  IMAD R4, R45, UR12, RZ ;  /* 0x0000000c2d047c24 */ /* 0x002fe2000f8e02ff */
[----:B------:R-:W1:Y:S02]  /*14ca0*/  LDCU UR13, c[0x0][0x3b0] ;  /* 0x00007600ff0d77ac */ /* 0x000e640008000800 */
[----:B------:R2:W-:Y:S01]  /*14cb0*/  STS.U8 [R3+UR6+0x2080], R11 ;  /* 0x0020800b03007988 */ /* 0x0005e20008000006 */
[----:B----4-:R-:W-:-:S02]  /*14cc0*/  SEL R48, R40, R7, !P3 ;  /* 0x0000000728307207 */ /* 0x010fc40005800000 */
[C---:B------:R-:W-:Y:S01]  /*14cd0*/  SEL R49, R40.reuse, R0, !P3 ;  /* 0x0000000028317207 */ /* 0x040fe20005800000 */
[----:B--2---:R-:W-:Y:S01]  /*14ce0*/  IMAD R3, R13, UR11, RZ ;  /* 0x0000000b0d037c24 */ /* 0x004fe2000f8e02ff */
[----:B------:R-:W-:Y:S01]  /*14cf0*/  SEL R45, R40, R72, !P3 ;  /* 0x00000048282d7207 */ /* 0x000fe20005800000 */
[----:B------:R-:W-:Y:S01]  /*14d00*/  IMAD R11, R6, 0x6e, RZ ;  /* 0x0000006e060b7824 */ /* 0x000fe200078e02ff */
[----:B------:R2:W-:Y:S01]  /*14d10*/  STL [R1+0x18], R4 ;  /* 0x0000180401007387 */ /* 0x0005e20000100800 */
[C---:B------:R-:W-:Y:S02]  /*14d20*/  SEL R7, R40.reuse, R14, !P3 ;  /* 0x0000000e28077207 */ /* 0x040fe40005800000 */
[C---:B------:R-:W-:Y:S01]  /*14d30*/  SEL R2, R40.reuse, R21, !P3 ;  /* 0x0000001528027207 */ /* 0x040fe20005800000 */
[----:B------:R3:W-:Y:S01]  /*14d40*/  STL [R1+0x7c], R3 ;  /* 0x00007c0301007387 */ /* 0x0007e20000100800 */
[----:B------:R-:W-:Y:S01]  /*14d50*/  SEL R13, R40, R69, !P3 ;  /* 0x00000045280d7207 */ /* 0x000fe20005800000 */
[----:B------:R-:W-:Y:S01]  /*14d60*/  IMAD R50, R50, UR10, RZ ;  /* 0x0000000a32327c24 */ /* 0x000fe2000f8e02ff */
[C---:B------:R-:W-:Y:S01]  /*14d70*/  SEL R0, R40.reuse, R18, !P3 ;  /* 0x0000001228007207 */ /* 0x040fe20005800000 */
[----:B------:R4:W-:Y:S01]  /*14d80*/  STL [R1+0x1250], R93 ;  /* 0x0012505d01007387 */ /* 0x0009e20000100800 */
[----:B------:R-:W-:Y:S01]  /*14d90*/  IMAD R49, R49, UR49, RZ ;  /* 0x0000003131317c24 */ /* 0x000fe2000f8e02ff */
[----:B--2---:R-:W-:Y:S01]  /*14da0*/  SEL R4, R40, R17, !P3 ;  /* 0x0000001128047207 */ /* 0x004fe20005800000 */
[----:B------:R-:W-:Y:S01]  /*14db0*/  IMAD R48, R48, UR50, RZ ;  /* 0x0000003230307c24 */ /* 0x000fe2000f8e02ff */
[----:B------:R2:W-:Y:S01]  /*14dc0*/  STL [R1+0x1254], R11 ;  /* 0x0012540b01007387 */ /* 0x0005e20000100800 */
[C---:B------:R-:W-:Y:S01]  /*14dd0*/  SEL R69, R40.reuse, R15, !P3 ;  /* 0x0000000f28457207 */ /* 0x040fe20005800000 */
[----:B------:R-:W-:Y:S01]  /*14de0*/  IMAD R47, R47, UR70, RZ ;  /* 0x000000462f2f7c24 */ /* 0x000fe2000f8e02ff */
[C---:B---3--:R-:W-:Y:S01]  /*14df0*/  SEL R3, R40.reuse, R12, !P3 ;  /* 0x0000000c28037207 */ /* 0x048fe20005800000 */
[----:B------:R-:W-:Y:S01]  /*14e00*/  IMAD R63, R63, UR75, RZ ;  /* 0x0000004b3f3f7c24 */ /* 0x000fe2000f8e02ff */
[C---:B------:R-:W-:Y:S01]  /*14e10*/  SEL R72, R40.reuse, R24, !P3 ;  /* 0x0000001828487207 */ /* 0x040fe20005800000 */
[----:B------:R-:W-:Y:S01]  /*14e20*/  IMAD R45, R45, UR69, RZ ;  /* 0x000000452d2d7c24 */ /* 0x000fe2000f8e02ff */
[----:B----4-:R-:W-:Y:S01]  /*14e30*/  SEL R93, R40, R19, !P3 ;  /* 0x00000013285d7207 */ /* 0x010fe20005800000 */
[----:B------:R-:W-:Y:S01]  /*14e40*/  IMAD R13, R13, UR68, RZ ;  /* 0x000000440d0d7c24 */ /* 0x000fe2000f8e02ff */
[----:B------:R-:W3:Y:S01]  /*14e50*/  LDL.LU R19, [R1+0xec] ;  /* 0x0000ec0001137983 */ /* 0x000ee20000300800 */
[----:B------:R-:W-:Y:S01]  /*14e60*/  IMAD R62, R62, UR74, RZ ;  /* 0x0000004a3e3e7c24 */ /* 0x000fe2000f8e02ff */
[----:B------:R-:W4:Y:S02]  /*14e70*/  LDCU UR12, c[0x0][0x3b0] ;  /* 0x00007600ff0c77ac */ /* 0x000f240008000800 */
[----:B------:R-:W3:Y:S01]  /*14e80*/  LDL.LU R17, [R1+0xf4] ;  /* 0x0000f40001117983 */ /* 0x000ee20000300800 */
[----:B------:R-:W-:Y:S01]  /*14e90*/  IMAD R61, R61, UR73, RZ ;  /* 0x000000493d3d7c24 */ /* 0x000fe2000f8e02ff */
[----:B------:R-:W0:Y:S02]  /*14ea0*/  LDCU UR11, c[0x0][0x3b0] ;  /* 0x00007600ff0b77ac */ /* 0x000e240008000800 */
[----:B------:R-:W3:Y:S01]  /*14eb0*/  LDL.LU R14, [R1+0x108] ;  /* 0x00010800010e7983 */ /* 0x000ee20000300800 */
[----:B--2---:R-:W-:Y:S01]  /*14ec0*/  SEL R11, R40, R20, !P3 ;  /* 0x00000014280b7207 */ /* 0x004fe20005800000 */
[----:B------:R-:W-:Y:S01]  /*14ed0*/  IMAD R60, R60, UR5, RZ ;  /* 0x000000053c3c7c24 */ /* 0x000fe2000f8e02ff */
[----:B------:R-:W-:Y:S01]  /*14ee0*/  IADD3 R12, P0, PT, R90, R8, RZ ;  /* 0x000000085a0c7210 */ /* 0x000fe20007f1e0ff */
[----:B------:R-:W-:Y:S01]  /*14ef0*/  STL [R1+0xfe8], R40 ;  /* 0x000fe82801007387 */ /* 0x000fe20000100800 */
[----:B------:R-:W-:Y:S01]  /*14f00*/  IMAD R58, R58, UR4, RZ ;  /* 0x000000043a3a7c24 */ /* 0x000fe2000f8e02ff */
[----:B------:R-:W2:Y:S02]  /*14f10*/  LDCU UR4, c[0x0][0x3b0] ;  /* 0x00007600ff0477ac */ /* 0x000ea40008000800 */
[----:B------:R-:W2:Y:S01]  /*14f20*/  LDL.LU R20, [R1+0xe8] ;  /* 0x0000e80001147983 */ /* 0x000ea20000300800 */
[----:B------:R-:W-:Y:S01]  /*14f30*/  IMAD R57, R57, UR48, RZ ;  /* 0x0000003039397c24 */ /* 0x000fe2000f8e02ff */
[----:B------:R-:W0:Y:S02]  /*14f40*/  LDCU UR5, c[0x0][0x3b0] ;  /* 0x00007600ff0577ac */ /* 0x000e240008000800 */
[----:B------:R-:W2:Y:S01]  /*14f50*/  LDL.LU R15, [R1+0xe0] ;  /* 0x0000e000010f7983 */ /* 0x000ea20000300800 */
[----:B------:R-:W-:Y:S01]  /*14f60*/  IMAD R56, R56, UR47, RZ ;  /* 0x0000002f38387c24 */ /* 0x000fe2000f8e02ff */
[----:B------:R-:W0:Y:S02]  /*14f70*/  LDCU UR10, c[0x0][0x3b0] ;  /* 0x00007600ff0a77ac */ /* 0x000e240008000800 */
[----:B------:R1:W-:Y:S04]  /*14f80*/  STL [R1+0x3cc], R12 ;  /* 0x0003cc0c01007387 */ /* 0x0003e80000100800 */
[----:B------:R-:W2:Y:S01]  /*14f90*/  LDL.LU R16, [R1+0xdc] ;  /* 0x0000dc0001107983 */ /* 0x000ea20000300800 */
[----:B-1----:R-:W-:-:S02]  /*14fa0*/  LEA.HI.X.SX32 R12, R90, R5, 0x1, P0 ;  /* 0x000000055a0c7211 */ /* 0x002fc400000f0eff */
[----:B---3--:R-:W-:-:S05]  /*14fb0*/  IADD3 R18, P2, PT, R14, R8, RZ ;  /* 0x000000080e127210 */ /* 0x008fca0007f5e0ff */
[----:B------:R1:W-:Y:S04]  /*14fc0*/  STL [R1+0x3d4], R18 ;  /* 0x0003d41201007387 */ /* 0x0003e80000100800 */
[----:B------:R-:W-:Y:S04]  /*14fd0*/  STL [R1+0x1078], R90 ;  /* 0x0010785a01007387 */ /* 0x000fe80000100800 */
[----:B------:R3:W-:Y:S01]  /*14fe0*/  STL [R1+0x3c8], R12 ;  /* 0x0003c80c01007387 */ /* 0x0007e20000100800 */
[----:B-1----:R-:W-:-:S03]  /*14ff0*/  IADD3 R18, P0, PT, R91, R8, RZ ;  /* 0x000000085b127210 */ /* 0x002fc60007f1e0ff */
[----:B------:R-:W-:Y:S04]  /*15000*/  STL [R1+0x1080], R90 ;  /* 0x0010805a01007387 */ /* 0x000fe80000100800 */
[----:B------:R-:W-:Y:S01]  /*15010*/  STL [R1+0x1088], R90 ;  /* 0x0010885a01007387 */ /* 0x000fe20000100800 */
[----:B---3--:R-:W-:-:S03]  /*15020*/  LEA.HI.X.SX32 R12, R14, R5, 0x1, P2 ;  /* 0x000000050e0c7211 */ /* 0x008fc600010f0eff */
[----:B------:R-:W-:Y:S01]  /*15030*/  STL [R1+0x3dc], R18 ;  /* 0x0003dc1201007387 */ /* 0x000fe20000100800 */
[----:B------:R-:W-:-:S03]  /*15040*/  IADD3 R14, P2, PT, R17, R8, RZ ;  /* 0x00000008110e7210 */ /* 0x000fc60007f5e0ff */
[----:B------:R-:W3:Y:S04]  /*15050*/  LDL.LU R24, [R1+0xd8] ;  /* 0x0000d80001187983 */ /* 0x000ee80000300800 */
[----:B------:R1:W-:Y:S04]  /*15060*/  STL [R1+0x3d0], R12 ;  /* 0x0003d00c01007387 */ /* 0x0003e80000100800 */
[----:B------:R-:W-:Y:S04]  /*15070*/  STL [R1+0x3e4], R14 ;  /* 0x0003e40e01007387 */ /* 0x000fe80000100800 */
[----:B------:R-:W4:Y:S01]  /*15080*/  LDL.LU R22, [R1+0xcc] ;  /* 0x0000cc0001167983 */ /* 0x000f220000300800 */
[----:B-1----:R-:W-:-:S03]  /*15090*/  LEA.HI.X.SX32 R12, R91, R5, 0x1, P0 ;  /* 0x000000055b0c7211 */ /* 0x002fc600000f0eff */
[----:B------:R-:W4:Y:S04]  /*150a0*/  LDL.LU R23, [R1+0xf8] ;  /* 0x0000f80001177983 */ /* 0x000f280000300800 */
[----:B------:R1:W-:Y:S04]  /*150b0*/  STL [R1+0x3d8], R12 ;  /* 0x0003d80c01007387 */ /* 0x0003e80000100800 */
[----:B------:R-:W4:Y:S04]  /*150c0*/  LDL.LU R18, [R1+0xc0] ;  /* 0x0000c00001127983 */ /* 0x000f280000300800 */
[----:B------:R-:W-:Y:S01]  /*150d0*/  STL [R1+0x10ac], R91 ;  /* 0x0010ac5b01007387 */ /* 0x000fe20000100800 */
[----:B-1----:R-:W-:-:S03]  /*150e0*/  IADD3 R12, P0, PT, R25, R8, RZ ;  /* 0x00000008190c7210 */ /* 0x002fc60007f1e0ff */
[----:B------:R-:W-:Y:S01]  /*150f0*/  STL [R1+0x10b4], R91 ;  /* 0x0010b45b01007387 */ /* 0x000fe20000100800 */
[----:B------:R-:W-:-:S03]  /*15100*/  LEA.HI.X.SX32 R14, R17, R5, 0x1, P2 ;  /* 0x00000005110e7211 */ /* 0x000fc600010f0eff */
[----:B------:R-:W-:Y:S04]  /*15110*/  STL [R1+0x10bc], R91 ;  /* 0x0010bc5b01007387 */ /* 0x000fe80000100800 */
[----:B------:R-:W4:Y:S01]  /*15120*/  LDL.LU R21, [R1+0xa4] ;  /* 0x0000a40001157983 */ /* 0x000f220000300800 */
[----:B------:R-:W-:-:S03]  /*15130*/  IADD3 R17, P2, PT, R19, R8, RZ ;  /* 0x0000000813117210 */ /* 0x000fc60007f5e0ff */
[----:B------:R1:W-:Y:S01]  /*15140*/  STL [R1+0x40c], R12 ;  /* 0x00040c0c01007387 */ /* 0x0003e20000100800 */
[----:B------:R-:W-:-:S03]  /*15150*/  LEA.HI.X.SX32 R25, R25, R5, 0x1, P0 ;  /* 0x0000000519197211 */ /* 0x000fc600000f0eff */
[----:B-1----:R-:W4:Y:S04]  /*15160*/  LDL.LU R12, [R1+0xa0] ;  /* 0x0000a000010c7983 */ /* 0x002f280000300800 */
[----:B------:R1:W-:Y:S04]  /*15170*/  STL [R1+0x3e0], R14 ;  /* 0x0003e00e01007387 */ /* 0x0003e80000100800 */
[----:B-1----:R-:W4:Y:S04]  /*15180*/  LDL.LU R14, [R1+0x9c] ;  /* 0x00009c00010e7983 */ /* 0x002f280000300800 */
[----:B------:R1:W-:Y:S01]  /*15190*/  STL [R1+0x414], R17 ;  /* 0x0004141101007387 */ /* 0x0003e20000100800 */
[----:B------:R-:W-:-:S02]  /*151a0*/  LEA.HI.X.SX32 R90, R19, R5, 0x1, P2 ;  /* 0x00000005135a7211 */ /* 0x000fc400010f0eff */
[-C--:B--2---:R-:W-:Y:S01]  /*151b0*/  IADD3 R40, P2, PT, R15, R8.reuse, RZ ;  /* 0x000000080f287210 */ /* 0x084fe20007f5e0ff */
[----:B-1----:R-:W2:Y:S04]  /*151c0*/  LDL.LU R17, [R1+0x98] ;  /* 0x0000980001117983 */ /* 0x002ea80000300800 */
[----:B------:R1:W-:Y:S04]  /*151d0*/  STL [R1+0x3e8], R25 ;  /* 0x0003e81901007387 */ /* 0x0003e80000100800 */
[----:B------:R-:W2:Y:S01]  /*151e0*/  LDL.LU R19, [R1+0x90] ;  /* 0x0000900001137983 */ /* 0x000ea20000300800 */
[----:B-1----:R-:W-:-:S03]  /*151f0*/  IADD3 R25, P0, PT, R20, R8, RZ ;  /* 0x0000000814197210 */ /* 0x002fc60007f1e0ff */
[----:B------:R-:W-:Y:S04]  /*15200*/  STL [R1+0x410], R90 ;  /* 0x0004105a01007387 */ /* 0x000fe80000100800 */
[----:B------:R-:W-:Y:S04]  /*15210*/  STL [R1+0x41c], R25 ;  /* 0x00041c1901007387 */ /* 0x000fe80000100800 */
[----:B------:R1:W-:Y:S04]  /*15220*/  STL [R1+0x42c], R40 ;  /* 0x00042c2801007387 */ /* 0x0003e80000100800 */
[----:B------:R0:W-:Y:S01]  /*15230*/  STL [R1+0xffc], R25 ;  /* 0x000ffc1901007387 */ /* 0x0001e20000100800 */
[----:B-1----:R-:W-:-:S03]  /*15240*/  LEA.HI.X.SX32 R40, R20, R5, 0x1, P0 ;  /* 0x0000000514287211 */ /* 0x002fc600000f0eff */
[----:B------:R-:W2:Y:S01]  /*15250*/  LDL.LU R20, [R1+0x8c] ;  /* 0x00008c0001147983 */ /* 0x000ea20000300800 */
[----:B0-----:R-:W-:Y:S02]  /*15260*/  IADD3 R25, P0, PT, R16, R8, RZ ;  /* 0x0000000810197210 */ /* 0x001fe40007f1e0ff */
[----:B------:R-:W-:-:S03]  /*15270*/  LEA.HI.X.SX32 R15, R15, R5, 0x1, P2 ;  /* 0x000000050f0f7211 */ /* 0x000fc600010f0eff */
[----:B------:R3:W-:Y:S01]  /*15280*/  STL [R1+0x434], R25 ;  /* 0x0004341901007387 */ /* 0x0007e20000100800 */
[----:B------:R-:W-:-:S03]  /*15290*/  LEA.HI.X.SX32 R16, R16, R5, 0x1, P0 ;  /* 0x0000000510107211 */ /* 0x000fc600000f0eff */
[----:B------:R-:W-:Y:S04]  /*152a0*/  STL [R1+0x418], R40 ;  /* 0x0004182801007387 */ /* 0x000fe80000100800 */
[----:B------:R-:W-:Y:S04]  /*152b0*/  STL [R1+0x1004], R40 ;  /* 0x0010042801007387 */ /* 0x000fe80000100800 */
[----:B------:R4:W-:Y:S01]  /*152c0*/  STL [R1+0x428], R15 ;  /* 0x0004280f01007387 */ /* 0x0009e20000100800 */
[----:B---3--:R-:W-:-:S05]  /*152d0*/  IADD3 R25, P2, PT, R24, R8, RZ ;  /* 0x0000000818197210 */ /* 0x008fca0007f5e0ff */
[----:B------:R-:W-:Y:S04]  /*152e0*/  STL [R1+0x43c], R25 ;  /* 0x00043c1901007387 */ /* 0x000fe80000100800 */
[----:B------:R0:W-:Y:S01]  /*152f0*/  STL [R1+0x430], R16 ;  /* 0x0004301001007387 */ /* 0x0001e20000100800 */
[----:B----4-:R-:W-:Y:S02]  /*15300*/  IADD3 R15, P0, PT, R22, R8, RZ ;  /* 0x00000008160f7210 */ /* 0x010fe40007f1e0ff */
[----:B0-----:R-:W-:-:S03]  /*15310*/  LEA.HI.X.SX32 R16, R24, R5, 0x1, P2 ;  /* 0x0000000518107211 */ /* 0x001fc600010f0eff */
[----:B------:R0:W-:Y:S01]  /*15320*/  STL [R1+0x444], R15 ;  /* 0x0004440f01007387 */ /* 0x0001e20000100800 */
[----:B------:R-:W-:-:S03]  /*15330*/  IADD3 R24, P2, PT, R23, R8, RZ ;  /* 0x0000000817187210 */ /* 0x000fc60007f5e0ff */
[----:B------:R1:W-:Y:S01]  /*15340*/  STL [R1+0x438], R16 ;  /* 0x0004381001007387 */ /* 0x0003e20000100800 */
[----:B0-----:R-:W-:-:S03]  /*15350*/  LEA.HI.X.SX32 R15, R22, R5, 0x1, P0 ;  /* 0x00000005160f7211 */ /* 0x001fc600000f0eff */
[----:B------:R-:W-:Y:S01]  /*15360*/  STL [R1+0x44c], R24 ;  /* 0x00044c1801007387 */ /* 0x000fe20000100800 */
[----:B-1----:R-:W-:-:S03]  /*15370*/  IADD3 R16, P0, PT, R18, R8, RZ ;  /* 0x0000000812107210 */ /* 0x002fc60007f1e0ff */
[----:B------:R0:W-:Y:S04]  /*15380*/  STL [R1+0x440], R15 ;  /* 0x0004400f01007387 */ /* 0x0001e80000100800 */
[----:B------:R1:W-:Y:S01]  /*15390*/  STL [R1+0x454], R16 ;  /* 0x0004541001007387 */ /* 0x0003e20000100800 */
[-C--:B0-----:R-:W-:Y:S02]  /*153a0*/  LEA.HI.X.SX32 R15, R23, R5.reuse, 0x1, P2 ;  /* 0x00000005170f7211 */ /* 0x081fe400010f0eff */
[C---:B------:R-:W-:Y:S02]  /*153b0*/  IADD3 R22, P2, PT, R21.reuse, R8, RZ ;  /* 0x0000000815167210 */ /* 0x040fe40007f5e0ff */
[-C--:B-1----:R-:W-:Y:S01]  /*153c0*/  LEA.HI.X.SX32 R16, R18, R5.reuse, 0x1, P0 ;  /* 0x0000000512107211 */ /* 0x082fe200000f0eff */
[----:B------:R0:W-:Y:S01]  /*153d0*/  STL [R1+0x448], R15 ;  /* 0x0004480f01007387 */ /* 0x0001e20000100800 */
[----:B------:R-:W-:-:S03]  /*153e0*/  LEA.HI.X.SX32 R18, R21, R5, 0x1, P2 ;  /* 0x0000000515127211 */ /* 0x000fc600010f0eff */
[----:B------:R-:W-:Y:S04]  /*153f0*/  STL [R1+0x45c], R22 ;  /* 0x00045c1601007387 */ /* 0x000fe80000100800 */
[----:B------:R1:W-:Y:S01]  /*15400*/  STL [R1+0x450], R16 ;  /* 0x0004501001007387 */ /* 0x0003e20000100800 */
[----:B0-----:R-:W-:-:S05]  /*15410*/  IADD3 R15, P0, PT, R12, R8, RZ ;  /* 0x000000080c0f7210 */ /* 0x001fca0007f1e0ff */
[----:B------:R0:W-:Y:S01]  /*15420*/  STL [R1+0x46c], R15 ;  /* 0x00046c0f01007387 */ /* 0x0001e20000100800 */
[----:B-1----:R-:W-:-:S03]  /*15430*/  IADD3 R16, P2, PT, R14, R8, RZ ;  /* 0x000000080e107210 */ /* 0x002fc60007f5e0ff */
[----:B------:R-:W-:Y:S04]  /*15440*/  STL [R1+0x458], R18 ;  /* 0x0004581201007387 */ /* 0x000fe80000100800 */
[----:B------:R1:W-:Y:S01]  /*15450*/  STL [R1+0x474], R16 ;  /* 0x0004741001007387 */ /* 0x0003e20000100800 */
[-C--:B0-----:R-:W-:Y:S02]  /*15460*/  LEA.HI.X.SX32 R15, R12, R5.reuse, 0x1, P0 ;  /* 0x000000050c0f7211 */ /* 0x081fe400000f0eff */
[----:B------:R-:W-:Y:S02]  /*15470*/  LEA.HI.X.SX32 R14, R14, R5, 0x1, P2 ;  /* 0x000000050e0e7211 */ /* 0x000fe400010f0eff */
[-C--:B--2---:R-:W-:Y:S01]  /*15480*/  IADD3 R12, P0, PT, R17, R8.reuse, RZ ;  /* 0x00000008110c7210 */ /* 0x084fe20007f1e0ff */
[----:B-1----:R-:W2:Y:S04]  /*15490*/  LDL.LU R16, [R1+0x78] ;  /* 0x0000780001107983 */ /* 0x002ea80000300800 */
[----:B------:R-:W-:Y:S04]  /*154a0*/  STL [R1+0x468], R15 ;  /* 0x0004680f01007387 */ /* 0x000fe80000100800 */
[----:B------:R0:W-:Y:S04]  /*154b0*/  STL [R1+0x47c], R12 ;  /* 0x00047c0c01007387 */ /* 0x0001e80000100800 */
[----:B------:R-:W3:Y:S04]  /*154c0*/  LDL.LU R24, [R1+0x74] ;  /* 0x0000740001187983 */ /* 0x000ee80000300800 */
[----:B------:R1:W-:Y:S01]  /*154d0*/  STL [R1+0x470], R14 ;  /* 0x0004700e01007387 */ /* 0x0003e20000100800 */
[----:B0-----:R-:W-:-:S03]  /*154e0*/  IADD3 R12, P2, PT, R19, R8, RZ ;  /* 0x00000008130c7210 */ /* 0x001fc60007f5e0ff */
[----:B------:R-:W4:Y:S01]  /*154f0*/  LDL.LU R22, [R1+0x70] ;  /* 0x0000700001167983 */ /* 0x000f220000300800 */
[----:B-1----:R-:W-:-:S03]  /*15500*/  LEA.HI.X.SX32 R14, R17, R5, 0x1, P0 ;  /* 0x00000005110e7211 */ /* 0x002fc600000f0eff */
[----:B------:R0:W-:Y:S04]  /*15510*/  STL [R1+0x484], R12 ;  /* 0x0004840c01007387 */ /* 0x0001e80000100800 */
[----:B------:R1:W-:Y:S04]  /*15520*/  STL [R1+0x478], R14 ;  /* 0x0004780e01007387 */ /* 0x0003e80000100800 */
[----:B------:R-:W4:Y:S01]  /*15530*/  LDL.LU R23, [R1+0x6c] ;  /* 0x00006c0001177983 */ /* 0x000f220000300800 */
[----:B0-----:R-:W-:Y:S02]  /*15540*/  IADD3 R12, P0, PT, R20, R8, RZ ;  /* 0x00000008140c7210 */ /* 0x001fe40007f1e0ff */
[----:B-1----:R-:W-:-:S03]  /*15550*/  LEA.HI.X.SX32 R14, R19, R5, 0x1, P2 ;  /* 0x00000005130e7211 */ /* 0x002fc600010f0eff */
[----:B------:R0:W-:Y:S04]  /*15560*/  STL [R1+0x48c], R12 ;  /* 0x00048c0c01007387 */ /* 0x0001e80000100800 */
[----:B------:R-:W4:Y:S04]  /*15570*/  LDL.LU R18, [R1+0x68] ;  /* 0x0000680001127983 */ /* 0x000f280000300800 */
[----:B------:R1:W-:Y:S01]  /*15580*/  STL [R1+0x480], R14 ;  /* 0x0004800e01007387 */ /* 0x0003e20000100800 */
[----:B0-----:R-:W-:-:S03]  /*15590*/  IADD3 R12, P2, PT, R66, R8, RZ ;  /* 0x00000008420c7210 */ /* 0x001fc60007f5e0ff */
[----:B------:R-:W4:Y:S01]  /*155a0*/  LDL.LU R21, [R1+0x64] ;  /* 0x0000640001157983 */ /* 0x000f220000300800 */
[----:B-1----:R-:W-:-:S03]  /*155b0*/  LEA.HI.X.SX32 R14, R20, R5, 0x1, P0 ;  /* 0x00000005140e7211 */ /* 0x002fc600000f0eff */
[----:B------:R0:W-:Y:S01]  /*155c0*/  STL [R1+0x494], R12 ;  /* 0x0004940c01007387 */ /* 0x0001e20000100800 */
[----:B------:R-:W-:-:S03]  /*155d0*/  IADD3 R15, P0, PT, R53, R8, RZ ;  /* 0x00000008350f7210 */ /* 0x000fc60007f1e0ff */
[----:B0-----:R-:W4:Y:S04]  /*155e0*/  LDL.LU R12, [R1+0x5c] ;  /* 0x00005c00010c7983 */ /* 0x001f280000300800 */
[----:B------:R0:W-:Y:S01]  /*155f0*/  STL [R1+0x488], R14 ;  /* 0x0004880e01007387 */ /* 0x0001e20000100800 */
[----:B------:R-:W-:-:S03]  /*15600*/  LEA.HI.X.SX32 R19, R53, R5, 0x1, P0 ;  /* 0x0000000535137211 */ /* 0x000fc600000f0eff */
[----:B0-----:R-:W4:Y:S04]  /*15610*/  LDL.LU R14, [R1+0x50] ;  /* 0x00005000010e7983 */ /* 0x001f280000300800 */
[----:B------:R0:W-:Y:S04]  /*15620*/  STL [R1+0x49c], R15 ;  /* 0x00049c0f01007387 */ /* 0x0001e80000100800 */
[----:B------:R-:W4:Y:S01]  /*15630*/  LDL.LU R17, [R1+0x20] ;  /* 0x0000200001117983 */ /* 0x000f220000300800 */
[----:B0-----:R-:W-:-:S03]  /*15640*/  LEA.HI.X.SX32 R15, R66, R5, 0x1, P2 ;  /* 0x00000005420f7211 */ /* 0x001fc600010f0eff */
[----:B------:R-:W-:Y:S04]  /*15650*/  STL [R1+0x1124], R66 ;  /* 0x0011244201007387 */ /* 0x000fe80000100800 */
[----:B------:R0:W-:Y:S04]  /*15660*/  STL [R1+0x490], R15 ;  /* 0x0004900f01007387 */ /* 0x0001e80000100800 */
[----:B------:R-:W-:Y:S01]  /*15670*/  STL [R1+0x10e0], R53 ;  /* 0x0010e03501007387 */ /* 0x000fe20000100800 */
[----:B0-----:R-:W-:-:S05]  /*15680*/  IADD3 R15, P2, PT, R59, R8, RZ ;  /* 0x000000083b0f7210 */ /* 0x001fca0007f5e0ff */
[----:B------:R-:W-:Y:S04]  /*15690*/  STL [R1+0x4ac], R15 ;  /* 0x0004ac0f01007387 */ /* 0x000fe80000100800 */
[----:B------:R0:W-:Y:S04]  /*156a0*/  STL [R1+0x498], R19 ;  /* 0x0004981301007387 */ /* 0x0001e80000100800 */
[----:B0-----:R-:W4:Y:S04]  /*156b0*/  LDL.LU R19, [R1+0x18] ;  /* 0x0000180001137983 */ /* 0x001f280000300800 */
[----:B------:R-:W4:Y:S01]  /*156c0*/  LDL.LU R20, [R1+0x7c] ;  /* 0x00007c0001147983 */ /* 0x000f220000300800 */
[----:B------:R-:W-:-:S05]  /*156d0*/  IADD3 R15, P0, PT, R54, R8, RZ ;  /* 0x00000008360f7210 */ /* 0x000fca0007f1e0ff */
[----:B------:R0:W-:Y:S04]  /*156e0*/  STL [R1+0x4b4], R15 ;  /* 0x0004b40f01007387 */ /* 0x0001e80000100800 */
[----:B------:R-:W-:Y:S01]  /*156f0*/  STL [R1+0x10e4], R59 ;  /* 0x0010e43b01007387 */ /* 0x000fe20000100800 */
[----:B0-----:R-:W-:-:S05]  /*15700*/  LEA.HI.X.SX32 R15, R59, R5, 0x1, P2 ;  /* 0x000000053b0f7211 */ /* 0x001fca00010f0eff */
[----:B------:R0:W-:Y:S04]  /*15710*/  STL [R1+0x4a8], R15 ;  /* 0x0004a80f01007387 */ /* 0x0001e80000100800 */
[----:B------:R-:W-:Y:S01]  /*15720*/  STL [R1+0x1120], R54 ;  /* 0x0011203601007387 */ /* 0x000fe20000100800 */
[----:B0-----:R-:W-:Y:S02]  /*15730*/  LEA.HI.X.SX32 R15, R54, R5, 0x1, P0 ;  /* 0x00000005360f7211 */ /* 0x001fe400000f0eff */
[----:B--2---:R-:W-:-:S05]  /*15740*/  IADD3 R25, P2, PT, R16, R8, RZ ;  /* 0x0000000810197210 */ /* 0x004fca0007f5e0ff */
[----:B------:R3:W-:Y:S04]  /*15750*/  STL [R1+0x4bc], R25 ;  /* 0x0004bc1901007387 */ /* 0x0007e80000100800 */
[----:B------:R0:W-:Y:S01]  /*15760*/  STL [R1+0x4b0], R15 ;  /* 0x0004b00f01007387 */ /* 0x0001e20000100800 */
[----:B---3--:R-:W-:Y:S02]  /*15770*/  IADD3 R25, P0, PT, R24, R8, RZ ;  /* 0x0000000818197210 */ /* 0x008fe40007f1e0ff */
[----:B0-----:R-:W-:-:S03]  /*15780*/  LEA.HI.X.SX32 R15, R16, R5, 0x1, P2 ;  /* 0x00000005100f7211 */ /* 0x001fc600010f0eff */
[----:B------:R4:W-:Y:S01]  /*15790*/  STL [R1+0x4c4], R25 ;  /* 0x0004c41901007387 */ /* 0x0009e20000100800 */
[----:B------:R-:W-:-:S03]  /*157a0*/  LEA.HI.X.SX32 R16, R24, R5, 0x1, P0 ;  /* 0x0000000518107211 */ /* 0x000fc600000f0eff */
[----:B------:R0:W-:Y:S01]  /*157b0*/  STL [R1+0x4b8], R15 ;  /* 0x0004b80f01007387 */ /* 0x0001e20000100800 */
[-C--:B----4-:R-:W-:Y:S02]  /*157c0*/  IADD3 R25, P2, PT, R22, R8.reuse, RZ ;  /* 0x0000000816197210 */ /* 0x090fe40007f5e0ff */
[----:B0-----:R-:W-:-:S03]  /*157d0*/  IADD3 R15, P0, PT, R23, R8, RZ ;  /* 0x00000008170f7210 */ /* 0x001fc60007f1e0ff */
[----:B------:R-:W-:Y:S04]  /*157e0*/  STL [R1+0x4cc], R25 ;  /* 0x0004cc1901007387 */ /* 0x000fe80000100800 */
[----:B------:R0:W-:Y:S04]  /*157f0*/  STL [R1+0x4c0], R16 ;  /* 0x0004c01001007387 */ /* 0x0001e80000100800 */
[----:B------:R1:W-:Y:S01]  /*15800*/  STL [R1+0x4d4], R15 ;  /* 0x0004d40f01007387 */ /* 0x0003e20000100800 */
[----:B0-----:R-:W-:Y:S02]  /*15810*/  LEA.HI.X.SX32 R16, R22, R5, 0x1, P2 ;  /* 0x0000000516107211 */ /* 0x001fe400010f0eff */
[----:B------:R-:W-:-:S02]  /*15820*/  IADD3 R22, P2, PT, R18, R8, RZ ;  /* 0x0000000812167210 */ /* 0x000fc40007f5e0ff */
[----:B-1----:R-:W-:Y:S01]  /*15830*/  LEA.HI.X.SX32 R15, R23, R5, 0x1, P0 ;  /* 0x00000005170f7211 */ /* 0x002fe200000f0eff */
[----:B------:R0:W-:Y:S04]  /*15840*/  STL [R1+0x4c8], R16 ;  /* 0x0004c81001007387 */ /* 0x0001e80000100800 */
[----:B------:R-:W-:Y:S04]  /*15850*/  STL [R1+0x4dc], R22 ;  /* 0x0004dc1601007387 */ /* 0x000fe80000100800 */
[----:B------:R1:W-:Y:S01]  /*15860*/  STL [R1+0x4d0], R15 ;  /* 0x0004d00f01007387 */ /* 0x0003e20000100800 */
[----:B0-----:R-:W-:-:S02]  /*15870*/  IADD3 R16, P0, PT, R21, R8, RZ ;  /* 0x0000000815107210 */ /* 0x001fc40007f1e0ff */
[----:B-1----:R-:W-:-:S03]  /*15880*/  LEA.HI.X.SX32 R15, R18, R5, 0x1, P2 ;  /* 0x00000005120f7211 */ /* 0x002fc600010f0eff */
[----:B------:R0:W-:Y:S01]  /*15890*/  STL [R1+0x4ec], R16 ;  /* 0x0004ec1001007387 */ /* 0x0001e20000100800 */
[----:B------:R-:W-:-:S03]  /*158a0*/  IADD3 R18, P2, PT, R12, R8, RZ ;  /* 0x000000080c127210 */ /* 0x000fc60007f5e0ff */
[----:B------:R1:W-:Y:S01]  /*158b0*/  STL [R1+0x4d8], R15 ;  /* 0x0004d80f01007387 */ /* 0x0003e20000100800 */
[-C--:B------:R-:W-:Y:S02]  /*158c0*/  LEA.HI.X.SX32 R12, R12, R5.reuse, 0x1, P2 ;  /* 0x000000050c0c7211 */ /* 0x080fe400010f0eff */
[----:B0-----:R-:W-:Y:S01]  /*158d0*/  LEA.HI.X.SX32 R16, R21, R5, 0x1, P0 ;  /* 0x0000000515107211 */ /* 0x001fe200000f0eff */
[----:B------:R-:W-:Y:S01]  /*158e0*/  STL [R1+0x4f4], R18 ;  /* 0x0004f41201007387 */ /* 0x000fe20000100800 */
[----:B-1----:R-:W-:-:S03]  /*158f0*/  IADD3 R15, P0, PT, R14, R8, RZ ;  /* 0x000000080e0f7210 */ /* 0x002fc60007f1e0ff */
[----:B------:R-:W-:Y:S04]  /*15900*/  STL [R1+0x4e8], R16 ;  /* 0x0004e81001007387 */ /* 0x000fe80000100800 */
[----:B------:R0:W-:Y:S01]  /*15910*/  STL [R1+0x4fc], R15 ;  /* 0x0004fc0f01007387 */ /* 0x0001e20000100800 */
[----:B------:R-:W-:-:S03]  /*15920*/  LEA.HI.X.SX32 R14, R14, R5, 0x1, P0 ;  /* 0x000000050e0e7211 */ /* 0x000fc600000f0eff */
[----:B------:R1:W-:Y:S01]  /*15930*/  STL [R1+0x4f0], R12 ;  /* 0x0004f00c01007387 */ /* 0x0003e20000100800 */
[-C--:B0-----:R-:W-:Y:S02]  /*15940*/  IADD3 R15, P2, PT, R17, R8.reuse, RZ ;  /* 0x00000008110f7210 */ /* 0x081fe40007f5e0ff */
[----:B-1----:R-:W-:-:S03]  /*15950*/  IADD3 R12, P0, PT, R26, R8, RZ ;  /* 0x000000081a0c7210 */ /* 0x002fc60007f1e0ff */
[----:B------:R0:W-:Y:S04]  /*15960*/  STL [R1+0x504], R15 ;  /* 0x0005040f01007387 */ /* 0x0001e80000100800 */
[----:B------:R-:W-:Y:S04]  /*15970*/  STL [R1+0x4f8], R14 ;  /* 0x0004f80e01007387 */ /* 0x000fe80000100800 */
[----:B------:R1:W-:Y:S01]  /*15980*/  STL [R1+0x50c], R12 ;  /* 0x00050c0c01007387 */ /* 0x0003e20000100800 */
[----:B0-----:R-:W-:-:S05]  /*15990*/  LEA.HI.X.SX32 R15, R17, R5, 0x1, P2 ;  /* 0x00000005110f7211 */ /* 0x001fca00010f0eff */
[----:B------:R-:W-:Y:S01]  /*159a0*/  STL [R1+0x500], R15 ;  /* 0x0005000f01007387 */ /* 0x000fe20000100800 */
[----:B-1----:R-:W-:Y:S02]  /*159b0*/  LEA.HI.X.SX32 R12, R26, R5, 0x1, P0 ;  /* 0x000000051a0c7211 */ /* 0x002fe400000f0eff */
[-C--:B------:R-:W-:Y:S02]  /*159c0*/  IADD3 R14, P2, PT, R19, R8.reuse, RZ ;  /* 0x00000008130e7210 */ /* 0x080fe40007f5e0ff */
[----:B------:R-:W-:-:S03]  /*159d0*/  IADD3 R26, P0, PT, R20, R8, RZ ;  /* 0x00000008141a7210 */ /* 0x000fc60007f1e0ff */
[----:B------:R0:W-:Y:S04]  /*159e0*/  STL [R1+0x514], R14 ;  /* 0x0005140e01007387 */ /* 0x0001e80000100800 */
[----:B------:R1:W-:Y:S01]  /*159f0*/  STL [R1+0x508], R12 ;  /* 0x0005080c01007387 */ /* 0x0003e20000100800 */
[----:B0-----:R-:W-:-:S03]  /*15a00*/  LEA.HI.X.SX32 R14, R19, R5, 0x1, P2 ;  /* 0x00000005130e7211 */ /* 0x001fc600010f0eff */
[----:B------:R-:W-:Y:S01]  /*15a10*/  STL [R1+0x51c], R26 ;  /* 0x00051c1a01007387 */ /* 0x000fe20000100800 */
[----:B-1----:R-:W-:-:S03]  /*15a20*/  IADD3 R12, P2, PT, R50, R8, RZ ;  /* 0x00000008320c7210 */ /* 0x002fc60007f5e0ff */
[----:B------:R-:W-:Y:S04]  /*15a30*/  STL [R1+0x510], R14 ;  /* 0x0005100e01007387 */ /* 0x000fe80000100800 */
[----:B------:R-:W-:Y:S04]  /*15a40*/  STL [R1+0xff0], R26 ;  /* 0x000ff01a01007387 */ /* 0x000fe80000100800 */
[----:B------:R0:W-:Y:S02]  /*15a50*/  STL [R1+0x52c], R12 ;  /* 0x00052c0c01007387 */ /* 0x0001e40000100800 */
[----:B0-----:R-:W-:-:S02]  /*15a60*/  LEA.HI.X.SX32 R12, R20, R5, 0x1, P0 ;  /* 0x00000005140c7211 */ /* 0x001fc400000f0eff */
[----:B------:R-:W-:-:S03]  /*15a70*/  IADD3 R14, P0, PT, R49, R8, RZ ;  /* 0x00000008310e7210 */ /* 0x000fc60007f1e0ff */
[----:B------:R0:W-:Y:S04]  /*15a80*/  STL [R1+0x518], R12 ;  /* 0x0005180c01007387 */ /* 0x0001e80000100800 */
[----:B------:R1:W-:Y:S01]  /*15a90*/  STL [R1+0x534], R14 ;  /* 0x0005340e01007387 */ /* 0x0003e20000100800 */
[----:B0-----:R-:W-:-:S03]  /*15aa0*/  LEA.HI.X.SX32 R12, R50, R5, 0x1, P2 ;  /* 0x00000005320c7211 */ /* 0x001fc600010f0eff */
[----:B------:R-:W-:Y:S01]  /*15ab0*/  STL [R1+0x1040], R50 ;  /* 0x0010403201007387 */ /* 0x000fe20000100800 */
[----:B-1----:R-:W-:-:S03]  /*15ac0*/  IADD3 R14, P2, PT, R48, R8, RZ ;  /* 0x00000008300e7210 */ /* 0x002fc60007f5e0ff */
[----:B------:R0:W-:Y:S04]  /*15ad0*/  STL [R1+0x528], R12 ;  /* 0x0005280c01007387 */ /* 0x0001e80000100800 */
[----:B------:R-:W-:Y:S01]  /*15ae0*/  STL [R1+0x1008], R49 ;  /* 0x0010083101007387 */ /* 0x000fe20000100800 */
[----:B0-----:R-:W-:-:S03]  /*15af0*/  LEA.HI.X.SX32 R12, R49, R5, 0x1, P0 ;  /* 0x00000005310c7211 */ /* 0x001fc600000f0eff */
[----:B------:R0:W-:Y:S04]  /*15b00*/  STL [R1+0x53c], R14 ;  /* 0x00053c0e01007387 */ /* 0x0001e80000100800 */
[----:B------:R1:W-:Y:S01]  /*15b10*/  STL [R1+0x530], R12 ;  /* 0x0005300c01007387 */ /* 0x0003e20000100800 */
[----:B0-----:R-:W-:Y:S02]  /*15b20*/  IADD3 R14, P0, PT, R47, R8, RZ ;  /* 0x000000082f0e7210 */ /* 0x001fe40007f1e0ff */
[----:B-1----:R-:W-:-:S03]  /*15b30*/  LEA.HI.X.SX32 R12, R48, R5, 0x1, P2 ;  /* 0x00000005300c7211 */ /* 0x002fc600010f0eff */
[----:B------:R0:W-:Y:S04]  /*15b40*/  STL [R1+0x544], R14 ;  /* 0x0005440e01007387 */ /* 0x0001e80000100800 */
[----:B------:R-:W-:Y:S04]  /*15b50*/  STL [R1+0x111c], R48 ;  /* 0x00111c3001007387 */ /* 0x000fe80000100800 */
[----:B------:R1:W-:Y:S01]  /*15b60*/  STL [R1+0x538], R12 ;  /* 0x0005380c01007387 */ /* 0x0003e20000100800 */
[----:B0-----:R-:W-:-:S03]  /*15b70*/  IADD3 R14, P2, PT, R45, R8, RZ ;  /* 0x000000082d0e7210 */ /* 0x001fc60007f5e0ff */
[----:B------:R-:W-:Y:S01]  /*15b80*/  STL [R1+0x10dc], R47 ;  /* 0x0010dc2f01007387 */ /* 0x000fe20000100800 */
[----:B-1----:R-:W-:-:S03]  /*15b90*/  LEA.HI.X.SX32 R12, R47, R5, 0x1, P0 ;  /* 0x000000052f0c7211 */ /* 0x002fc600000f0eff */
[----:B------:R0:W-:Y:S04]  /*15ba0*/  STL [R1+0x54c], R14 ;  /* 0x00054c0e01007387 */ /* 0x0001e80000100800 */
[----:B------:R1:W-:Y:S01]  /*15bb0*/  STL [R1+0x540], R12 ;  /* 0x0005400c01007387 */ /* 0x0003e20000100800 */
[----:B0-----:R-:W-:Y:S02]  /*15bc0*/  IADD3 R14, P0, PT, R13, R8, RZ ;  /* 0x000000080d0e7210 */ /* 0x001fe40007f1e0ff */
[----:B-1----:R-:W-:-:S03]  /*15bd0*/  LEA.HI.X.SX32 R12, R45, R5, 0x1, P2 ;  /* 0x000000052d0c7211 */ /* 0x002fc600010f0eff */
[----:B------:R0:W-:Y:S04]  /*15be0*/  STL [R1+0x554], R14 ;  /* 0x0005540e01007387 */ /* 0x0001e80000100800 */
[----:B------:R-:W-:Y:S04]  /*15bf0*/  STL [R1+0x1068], R45 ;  /* 0x0010682d01007387 */ /* 0x000fe80000100800 */
[----:B------:R1:W-:Y:S01]  /*15c00*/  STL [R1+0x548], R12 ;  /* 0x0005480c01007387 */ /* 0x0003e20000100800 */
[----:B0-----:R-:W-:Y:S02]  /*15c10*/  IADD3 R14, P2, PT, R88, R8, RZ ;  /* 0x00000008580e7210 */ /* 0x001fe40007f5e0ff */
[----:B-1----:R-:W-:-:S03]  /*15c20*/  LEA.HI.X.SX32 R12, R13, R5, 0x1, P0 ;  /* 0x000000050d0c7211 */ /* 0x002fc600000f0eff */
[----:B------:R-:W-:Y:S01]  /*15c30*/  STL [R1+0x56c], R14 ;  /* 0x00056c0e01007387 */ /* 0x000fe20000100800 */
        /* <DEDUP_REMOVED lines=10> */
[----:B------:R-:W-:Y:S04]  /*15ce0*/  STL [R1+0x1130], R87 ;  /* 0x0011305701007387 */ /* 0x000fe80000100800 */
[----:B------:R1:W-:Y:S01]  /*15cf0*/  STL [R1+0x570], R12 ;  /* 0x0005700c01007387 */ /* 0x0003e20000100800 */
[----:B0-----:R-:W-:-:S03]  /*15d00*/  IADD3 R13, P0, PT, R85, R8, RZ ;  /* 0x00000008550d7210 */ /* 0x001fc60007f1e0ff */
[----:B------:R-:W-:Y:S04]  /*15d10*/  STL [R1+0x1138], R87 ;  /* 0x0011385701007387 */ /* 0x000fe80000100800 */
[----:B------:R-:W-:Y:S01]  /*15d20*/  STL [R1+0x1140], R87 ;  /* 0x0011405701007387 */ /* 0x000fe20000100800 */
[----:B-1----:R-:W-:-:S03]  /*15d30*/  LEA.HI.X.SX32 R12, R86, R5, 0x1, P2 ;  /* 0x00000005560c7211 */ /* 0x002fc600010f0eff */
[----:B------:R-:W-:Y:S04]  /*15d40*/  STL [R1+0x1148], R87 ;  /* 0x0011485701007387 */ /* 0x000fe80000100800 */
[----:B------:R-:W-:Y:S04]  /*15d50*/  STL [R1+0x116c], R87 ;  /* 0x00116c5701007387 */ /* 0x000fe80000100800 */
[----:B------:R-:W-:Y:S04]  /*15d60*/  STL [R1+0x1184], R87 ;  /* 0x0011845701007387 */ /* 0x000fe80000100800 */
[----:B------:R0:W-:Y:S04]  /*15d70*/  STL [R1+0x584], R13 ;  /* 0x0005840d01007387 */ /* 0x0001e80000100800 */
[----:B------:R-:W-:Y:S04]  /*15d80*/  STL [R1+0x10ec], R86 ;  /* 0x0010ec5601007387 */ /* 0x000fe80000100800 */
[----:B------:R-:W-:Y:S01]  /*15d90*/  STL [R1+0x10f4], R86 ;  /* 0x0010f45601007387 */ /* 0x000fe20000100800 */
[----:B0-----:R-:W-:-:S03]  /*15da0*/  IADD3 R13, P2, PT, R84, R8, RZ ;  /* 0x00000008540d7210 */ /* 0x001fc60007f5e0ff */
[----:B------:R0:W-:Y:S04]  /*15db0*/  STL [R1+0x578], R12 ;  /* 0x0005780c01007387 */ /* 0x0001e80000100800 */
[----:B------:R-:W-:Y:S04]  /*15dc0*/  STL [R1+0x10fc], R86 ;  /* 0x0010fc5601007387 */ /* 0x000fe80000100800 */
[----:B------:R-:W-:Y:S01]  /*15dd0*/  STL [R1+0x1110], R86 ;  /* 0x0011105601007387 */ /* 0x000fe20000100800 */
[----:B0-----:R-:W-:-:S03]  /*15de0*/  LEA.HI.X.SX32 R12, R85, R5, 0x1, P0 ;  /* 0x00000005550c7211 */ /* 0x001fc600000f0eff */
[----:B------:R-:W-:Y:S04]  /*15df0*/  STL [R1+0x10b0], R85 ;  /* 0x0010b05501007387 */ /* 0x000fe80000100800 */
[----:B------:R0:W-:Y:S04]  /*15e00*/  STL [R1+0x58c], R13 ;  /* 0x00058c0d01007387 */ /* 0x0001e80000100800 */
[----:B------:R-:W-:Y:S04]  /*15e10*/  STL [R1+0x10b8], R85 ;  /* 0x0010b85501007387 */ /* 0x000fe80000100800 */
[----:B------:R1:W-:Y:S01]  /*15e20*/  STL [R1+0x580], R12 ;  /* 0x0005800c01007387 */ /* 0x0003e20000100800 */
[----:B0-----:R-:W-:-:S03]  /*15e30*/  IADD3 R13, P0, PT, R83, R8, RZ ;  /* 0x00000008530d7210 */ /* 0x001fc60007f1e0ff */
[----:B------:R-:W-:Y:S04]  /*15e40*/  STL [R1+0x10c0], R85 ;  /* 0x0010c05501007387 */ /* 0x000fe80000100800 */
[----:B------:R0:W-:Y:S01]  /*15e50*/  STL [R1+0x594], R13 ;  /* 0x0005940d01007387 */ /* 0x0001e20000100800 */
[----:B-1----:R-:W-:-:S03]  /*15e60*/  LEA.HI.X.SX32 R12, R84, R5, 0x1, P2 ;  /* 0x00000005540c7211 */ /* 0x002fc600010f0eff */
[----:B------:R-:W-:Y:S04]  /*15e70*/  STL [R1+0x107c], R84 ;  /* 0x00107c5401007387 */ /* 0x000fe80000100800 */
[----:B------:R-:W-:Y:S01]  /*15e80*/  STL [R1+0x1084], R84 ;  /* 0x0010845401007387 */ /* 0x000fe20000100800 */
[----:B0-----:R-:W-:-:S03]  /*15e90*/  IADD3 R13, P2, PT, R82, R8, RZ ;  /* 0x00000008520d7210 */ /* 0x001fc60007f5e0ff */
[----:B------:R0:W-:Y:S04]  /*15ea0*/  STL [R1+0x588], R12 ;  /* 0x0005880c01007387 */ /* 0x0001e80000100800 */
[----:B------:R-:W-:Y:S04]  /*15eb0*/  STL [R1+0x1098], R84 ;  /* 0x0010985401007387 */ /* 0x000fe80000100800 */
[----:B------:R-:W-:Y:S01]  /*15ec0*/  STL [R1+0x104c], R83 ;  /* 0x00104c5301007387 */ /* 0x000fe20000100800 */
[----:B0-----:R-:W-:-:S03]  /*15ed0*/  LEA.HI.X.SX32 R12, R83, R5, 0x1, P0 ;  /* 0x00000005530c7211 */ /* 0x001fc600000f0eff */
[----:B------:R0:W-:Y:S04]  /*15ee0*/  STL [R1+0x5ac], R13 ;  /* 0x0005ac0d01007387 */ /* 0x0001e80000100800 */
[----:B------:R-:W-:Y:S04]  /*15ef0*/  STL [R1+0x1060], R83 ;  /* 0x0010605301007387 */ /* 0x000fe80000100800 */
[----:B------:R1:W-:Y:S01]  /*15f00*/  STL [R1+0x590], R12 ;  /* 0x0005900c01007387 */ /* 0x0003e20000100800 */
[----:B0-----:R-:W-:-:S05]  /*15f10*/  IADD3 R13, P0, PT, R81, R8, RZ ;  /* 0x00000008510d7210 */ /* 0x001fca0007f1e0ff */
[----:B------:R0:W-:Y:S01]  /*15f20*/  STL [R1+0x5b4], R13 ;  /* 0x0005b40d01007387 */ /* 0x0001e20000100800 */
[----:B-1----:R-:W-:-:S03]  /*15f30*/  LEA.HI.X.SX32 R12, R82, R5, 0x1, P2 ;  /* 0x00000005520c7211 */ /* 0x002fc600010f0eff */
[----:B------:R-:W-:Y:S04]  /*15f40*/  STL [R1+0x1024], R82 ;  /* 0x0010245201007387 */ /* 0x000fe80000100800 */
[----:B------:R1:W-:Y:S01]  /*15f50*/  STL [R1+0x5a8], R12 ;  /* 0x0005a80c01007387 */ /* 0x0003e20000100800 */
[----:B0-----:R-:W-:-:S03]  /*15f60*/  IADD3 R13, P2, PT, R80, R8, RZ ;  /* 0x00000008500d7210 */ /* 0x001fc60007f5e0ff */
[----:B------:R-:W-:Y:S01]  /*15f70*/  STL [R1+0x112c], R81 ;  /* 0x00112c5101007387 */ /* 0x000fe20000100800 */
[----:B-1----:R-:W-:-:S03]  /*15f80*/  LEA.HI.X.SX32 R12, R81, R5, 0x1, P0 ;  /* 0x00000005510c7211 */ /* 0x002fc600000f0eff */
        /* <DEDUP_REMOVED lines=18> */
[----:B------:R1:W-:Y:S01]  /*160b0*/  STL [R1+0x5c0], R12 ;  /* 0x0005c00c01007387 */ /* 0x0003e20000100800 */
[----:B0-----:R-:W-:Y:S02]  /*160c0*/  IADD3 R13, P0, PT, R77, R8, RZ ;  /* 0x000000084d0d7210 */ /* 0x001fe40007f1e0ff */
[----:B-1----:R-:W-:-:S03]  /*160d0*/  LEA.HI.X.SX32 R12, R78, R5, 0x1, P2 ;  /* 0x000000054e0c7211 */ /* 0x002fc600010f0eff */
[----:B------:R0:W-:Y:S01]  /*160e0*/  STL [R1+0x5d4], R13 ;  /* 0x0005d40d01007387 */ /* 0x0001e20000100800 */
[----:B------:R-:W-:-:S03]  /*160f0*/  IADD3 R66, P2, PT, R75, R8, RZ ;  /* 0x000000084b427210 */ /* 0x000fc60007f5e0ff */
[----:B------:R-:W-:Y:S04]  /*16100*/  STL [R1+0x108c], R78 ;  /* 0x00108c4e01007387 */ /* 0x000fe80000100800 */
[----:B------:R1:W-:Y:S01]  /*16110*/  STL [R1+0x5c8], R12 ;  /* 0x0005c80c01007387 */ /* 0x0003e20000100800 */
[----:B0-----:R-:W-:-:S03]  /*16120*/  LEA.HI.X.SX32 R13, R77, R5, 0x1, P0 ;  /* 0x000000054d0d7211 */ /* 0x001fc600000f0eff */
[----:B------:R-:W-:Y:S04]  /*16130*/  STL [R1+0x1050], R77 ;  /* 0x0010504d01007387 */ /* 0x000fe80000100800 */
[----:B------:R0:W-:Y:S01]  /*16140*/  STL [R1+0x5d0], R13 ;  /* 0x0005d00d01007387 */ /* 0x0001e20000100800 */
[----:B-1----:R-:W-:-:S03]  /*16150*/  IADD3 R12, P0, PT, R73, R8, RZ ;  /* 0x00000008490c7210 */ /* 0x002fc60007f1e0ff */
[----:B------:R-:W-:Y:S04]  /*16160*/  STL [R1+0x5ec], R66 ;  /* 0x0005ec4201007387 */ /* 0x000fe80000100800 */
[----:B------:R1:W-:Y:S04]  /*16170*/  STL [R1+0x114c], R66 ;  /* 0x00114c4201007387 */ /* 0x0003e80000100800 */
[----:B------:R2:W-:Y:S04]  /*16180*/  STL [R1+0x5f4], R12 ;  /* 0x0005f40c01007387 */ /* 0x0005e80000100800 */
[----:B------:R-:W-:Y:S01]  /*16190*/  STL [R1+0x100c], R36 ;  /* 0x00100c2401007387 */ /* 0x000fe20000100800 */
[-C--:B0-----:R-:W-:Y:S01]  /*161a0*/  LEA.HI.X.SX32 R13, R73, R5.reuse, 0x1, P0 ;  /* 0x00000005490d7211 */ /* 0x081fe200000f0eff */
[----:B------:R-:W-:Y:S01]  /*161b0*/  IMAD R14, R33, UR32, RZ ;  /* 0x00000020210e7c24 */ /* 0x000fe2000f8e02ff */
[----:B-1----:R-:W0:Y:S01]  /*161c0*/  LDC R66, c[0x0][0x3a0] ;  /* 0x0000e800ff427b82 */ /* 0x002e220000000800 */
[----:B--2---:R-:W-:Y:S01]  /*161d0*/  LEA.HI.X.SX32 R12, R75, R5, 0x1, P2 ;  /* 0x000000054b0c7211 */ /* 0x004fe200010f0eff */
[----:B------:R-:W-:Y:S04]  /*161e0*/  STL [R1+0x1150], R75 ;  /* 0x0011504b01007387 */ /* 0x000fe80000100800 */
[----:B------:R-:W-:Y:S04]  /*161f0*/  STL [R1+0x118c], R75 ;  /* 0x00118c4b01007387 */ /* 0x000fe80000100800 */
[----:B------:R1:W-:Y:S04]  /*16200*/  STL [R1+0x5e8], R12 ;  /* 0x0005e80c01007387 */ /* 0x0003e80000100800 */
[----:B------:R-:W-:Y:S04]  /*16210*/  STL [R1+0x11a4], R75 ;  /* 0x0011a44b01007387 */ /* 0x000fe80000100800 */
[----:B------:R-:W-:Y:S01]  /*16220*/  STL [R1+0x11bc], R75 ;  /* 0x0011bc4b01007387 */ /* 0x000fe20000100800 */
[----:B-1----:R-:W-:-:S03]  /*16230*/  IADD3 R12, P2, PT, R71, R8, RZ ;  /* 0x00000008470c7210 */ /* 0x002fc60007f5e0ff */
[----:B------:R-:W-:Y:S04]  /*16240*/  STL [R1+0x11d4], R75 ;  /* 0x0011d44b01007387 */ /* 0x000fe80000100800 */
[----:B------:R-:W-:Y:S04]  /*16250*/  STL [R1+0x11e4], R75 ;  /* 0x0011e44b01007387 */ /* 0x000fe80000100800 */
[----:B------:R-:W-:Y:S04]  /*16260*/  STL [R1+0x1104], R73 ;  /* 0x0011044901007387 */ /* 0x000fe80000100800 */
[----:B------:R1:W-:Y:S04]  /*16270*/  STL [R1+0x5fc], R12 ;  /* 0x0005fc0c01007387 */ /* 0x0003e80000100800 */
[----:B------:R2:W-:Y:S01]  /*16280*/  STL [R1+0x5f0], R13 ;  /* 0x0005f00d01007387 */ /* 0x0005e20000100800 */
[----:B-1----:R-:W-:-:S03]  /*16290*/  IADD3 R12, P0, PT, R70, R8, RZ ;  /* 0x00000008460c7210 */ /* 0x002fc60007f1e0ff */
[----:B------:R-:W-:Y:S01]  /*162a0*/  STL [R1+0x1010], R35 ;  /* 0x0010102301007387 */ /* 0x000fe20000100800 */
[----:B--2---:R-:W-:-:S03]  /*162b0*/  LEA.HI.X.SX32 R13, R71, R5, 0x1, P2 ;  /* 0x00000005470d7211 */ /* 0x004fc600010f0eff */
[----:B------:R1:W-:Y:S04]  /*162c0*/  STL [R1+0x604], R12 ;  /* 0x0006040c01007387 */ /* 0x0003e80000100800 */
[----:B------:R-:W-:Y:S01]  /*162d0*/  STL [R1+0x10c8], R71 ;  /* 0x0010c84701007387 */ /* 0x000fe20000100800 */
[----:B-1----:R-:W-:-:S03]  /*162e0*/  IADD3 R12, P2, PT, R68, R8, RZ ;  /* 0x00000008440c7210 */ /* 0x002fc60007f5e0ff */
[----:B------:R1:W-:Y:S04]  /*162f0*/  STL [R1+0x5f8], R13 ;  /* 0x0005f80d01007387 */ /* 0x0003e80000100800 */
[----:B------:R-:W-:Y:S04]  /*16300*/  STL [R1+0x1090], R70 ;  /* 0x0010904601007387 */ /* 0x000fe80000100800 */
[----:B------:R2:W-:Y:S01]  /*16310*/  STL [R1+0x60c], R12 ;  /* 0x00060c0c01007387 */ /* 0x0005e20000100800 */
[----:B-1----:R-:W-:-:S05]  /*16320*/  LEA.HI.X.SX32 R13, R70, R5, 0x1, P0 ;  /* 0x00000005460d7211 */ /* 0x002fca00000f0eff */
[----:B------:R-:W-:Y:S01]  /*16330*/  STL [R1+0x600], R13 ;  /* 0x0006000d01007387 */ /* 0x000fe20000100800 */
[----:B--2---:R-:W-:-:S03]  /*16340*/  IADD3 R12, P0, PT, R67, R8, RZ ;  /* 0x00000008430c7210 */ /* 0x004fc60007f1e0ff */
[----:B------:R-:W-:Y:S04]  /*16350*/  STL [R1+0x1014], R34 ;  /* 0x0010142201007387 */ /* 0x000fe80000100800 */
[----:B------:R1:W-:Y:S04]  /*16360*/  STL [R1+0x614], R12 ;  /* 0x0006140c01007387 */ /* 0x0003e80000100800 */
[----:B------:R-:W-:Y:S01]  /*16370*/  STL [R1+0x1054], R68 ;  /* 0x0010544401007387 */ /* 0x000fe20000100800 */
[----:B-1----:R-:W-:Y:S02]  /*16380*/  LEA.HI.X.SX32 R12, R68, R5, 0x1, P2 ;  /* 0x00000005440c7211 */ /* 0x002fe400010f0eff */
[----:B------:R-:W-:-:S03]  /*16390*/  IADD3 R13, P2, PT, R65, R8, RZ ;  /* 0x00000008410d7210 */ /* 0x000fc60007f5e0ff */
[----:B------:R1:W-:Y:S04]  /*163a0*/  STL [R1+0x608], R12 ;  /* 0x0006080c01007387 */ /* 0x0003e80000100800 */
[----:B------:R-:W-:Y:S01]  /*163b0*/  STL [R1+0x1028], R67 ;  /* 0x0010284301007387 */ /* 0x000fe20000100800 */
[----:B-1----:R-:W-:-:S03]  /*163c0*/  LEA.HI.X.SX32 R12, R67, R5, 0x1, P0 ;  /* 0x00000005430c7211 */ /* 0x002fc600000f0eff */
[----:B------:R-:W-:Y:S01]  /*163d0*/  STL [R1+0x62c], R13 ;  /* 0x00062c0d01007387 */ /* 0x000fe20000100800 */
[----:B------:R-:W-:-:S03]  /*163e0*/  IADD3 R59, P0, PT, R64, R8, RZ ;  /* 0x00000008403b7210 */ /* 0x000fc60007f1e0ff */
[----:B------:R1:W-:Y:S04]  /*163f0*/  STL [R1+0x610], R12 ;  /* 0x0006100c01007387 */ /* 0x0003e80000100800 */
[----:B------:R-:W-:Y:S01]  /*16400*/  STL [R1+0x1018], R33 ;  /* 0x0010182101007387 */ /* 0x000fe20000100800 */
[----:B-1----:R-:W-:-:S03]  /*16410*/  LEA.HI.X.SX32 R12, R65, R5, 0x1, P2 ;  /* 0x00000005410c7211 */ /* 0x002fc600010f0eff */
[----:B------:R1:W-:Y:S04]  /*16420*/  STL [R1+0x10e8], R65 ;  /* 0x0010e84101007387 */ /* 0x0003e80000100800 */
[----:B------:R-:W-:Y:S04]  /*16430*/  STL [R1+0x634], R59 ;  /* 0x0006343b01007387 */ /* 0x000fe80000100800 */
[----:B------:R2:W-:Y:S01]  /*16440*/  STL [R1+0x628], R12 ;  /* 0x0006280c01007387 */ /* 0x0005e20000100800 */
[----:B-1----:R-:W-:-:S03]  /*16450*/  LEA.HI.X.SX32 R65, R64, R5, 0x1, P0 ;  /* 0x0000000540417211 */ /* 0x002fc600000f0eff */
[----:B------:R-:W-:Y:S01]  /*16460*/  STL [R1+0x1108], R59 ;  /* 0x0011083b01007387 */ /* 0x000fe20000100800 */
[----:B--2---:R-:W-:-:S03]  /*16470*/  IADD3 R12, P2, PT, R63, R8, RZ ;  /* 0x000000083f0c7210 */ /* 0x004fc60007f5e0ff */
[----:B------:R-:W-:Y:S04]  /*16480*/  STL [R1+0x10cc], R64 ;  /* 0x0010cc4001007387 */ /* 0x000fe80000100800 */
[----:B------:R1:W-:Y:S04]  /*16490*/  STL [R1+0x63c], R12 ;  /* 0x00063c0c01007387 */ /* 0x0003e80000100800 */
[----:B------:R-:W-:Y:S01]  /*164a0*/  STL [R1+0x630], R65 ;  /* 0x0006304101007387 */ /* 0x000fe20000100800 */
[----:B-1----:R-:W-:-:S05]  /*164b0*/  IADD3 R12, P0, PT, R62, R8, RZ ;  /* 0x000000083e0c7210 */ /* 0x002fca0007f1e0ff */
[----:B------:R1:W-:Y:S04]  /*164c0*/  STL [R1+0x644], R12 ;  /* 0x0006440c01007387 */ /* 0x0003e80000100800 */
[----:B------:R-:W-:Y:S01]  /*164d0*/  STL [R1+0x110c], R65 ;  /* 0x00110c4101007387 */ /* 0x000fe20000100800 */
[----:B-1----:R-:W-:-:S03]  /*164e0*/  LEA.HI.X.SX32 R12, R63, R5, 0x1, P2 ;  /* 0x000000053f0c7211 */ /* 0x002fc600010f0eff */
[----:B------:R-:W-:Y:S01]  /*164f0*/  STL [R1+0x101c], R32 ;  /* 0x00101c2001007387 */ /* 0x000fe20000100800 */
[----:B------:R-:W-:-:S03]  /*16500*/  IADD3 R18, P2, PT, R61, R8, RZ ;  /* 0x000000083d127210 */ /* 0x000fc60007f5e0ff */
[----:B------:R-:W-:Y:S04]  /*16510*/  STL [R1+0x1094], R63 ;  /* 0x0010943f01007387 */ /* 0x000fe80000100800 */
[----:B------:R1:W-:Y:S04]  /*16520*/  STL [R1+0x638], R12 ;  /* 0x0006380c01007387 */ /* 0x0003e80000100800 */
[----:B------:R-:W-:Y:S04]  /*16530*/  STL [R1+0x1058], R62 ;  /* 0x0010583e01007387 */ /* 0x000fe80000100800 */
[----:B------:R2:W-:Y:S01]  /*16540*/  STL [R1+0x64c], R18 ;  /* 0x00064c1201007387 */ /* 0x0005e20000100800 */
[----:B-1----:R-:W-:-:S02]  /*16550*/  LEA.HI.X.SX32 R12, R62, R5, 0x1, P0 ;  /* 0x000000053e0c7211 */ /* 0x002fc400000f0eff */
[----:B------:R-:W-:-:S03]  /*16560*/  IADD3 R33, P0, PT, R60, R8, RZ ;  /* 0x000000083c217210 */ /* 0x000fc60007f1e0ff */
[----:B------:R-:W-:Y:S01]  /*16570*/  STL [R1+0x640], R12 ;  /* 0x0006400c01007387 */ /* 0x000fe20000100800 */
[----:B--2---:R-:W-:-:S03]  /*16580*/  LEA.HI.X.SX32 R18, R61, R5, 0x1, P2 ;  /* 0x000000053d127211 */ /* 0x004fc600010f0eff */
[----:B------:R-:W-:Y:S01]  /*16590*/  STL [R1+0x102c], R31 ;  /* 0x00102c1f01007387 */ /* 0x000fe20000100800 */
[----:B------:R-:W-:Y:S01]  /*165a0*/  IADD3 R54, P2, PT, R58, R8, RZ ;  /* 0x000000083a367210 */ /* 0x000fe20007f5e0ff */
[----:B------:R-:W-:Y:S02]  /*165b0*/  IMAD R13, R32, UR31, RZ ;  /* 0x0000001f200d7c24 */ /* 0x000fe4000f8e02ff */
[----:B------:R-:W-:Y:S01]  /*165c0*/  STL [R1+0x1030], R61 ;  /* 0x0010303d01007387 */ /* 0x000fe20000100800 */
[----:B------:R-:W-:-:S03]  /*165d0*/  LEA.HI.X.SX32 R32, R60, R5, 0x1, P0 ;  /* 0x000000053c207211 */ /* 0x000fc600000f0eff */
[----:B------:R-:W-:Y:S01]  /*165e0*/  STL [R1+0x648], R18 ;  /* 0x0006481201007387 */ /* 0x000fe20000100800 */
[----:B------:R-:W-:-:S03]  /*165f0*/  IADD3 R53, P0, PT, R57, R8, RZ ;  /* 0x0000000839357210 */ /* 0x000fc60007f1e0ff */
[----:B------:R-:W-:Y:S01]  /*16600*/  STL [R1+0x654], R33 ;  /* 0x0006542101007387 */ /* 0x000fe20000100800 */
[----:B------:R-:W-:-:S03]  /*16610*/  LEA.HI.X.SX32 R19, R58, R5, 0x1, P2 ;  /* 0x000000053a137211 */ /* 0x000fc600010f0eff */
[----:B------:R-:W-:Y:S04]  /*16620*/  STL [R1+0x1034], R33 ;  /* 0x0010342101007387 */ /* 0x000fe80000100800 */
[----:B------:R-:W-:Y:S04]  /*16630*/  STL [R1+0x1158], R60 ;  /* 0x0011583c01007387 */ /* 0x000fe80000100800 */
[----:B------:R-:W-:Y:S04]  /*16640*/  STL [R1+0x66c], R54 ;  /* 0x00066c3601007387 */ /* 0x000fe80000100800 */
[----:B------:R-:W-:Y:S01]  /*16650*/  STL [R1+0x115c], R54 ;  /* 0x00115c3601007387 */ /* 0x000fe20000100800 */
[----:B------:R-:W-:-:S03]  /*16660*/  IADD3 R20, P2, PT, R56, R8, RZ ;  /* 0x0000000838147210 */ /* 0x000fc60007f5e0ff */
[----:B------:R-:W-:Y:S01]  /*16670*/  STL [R1+0x1038], R30 ;  /* 0x0010381e01007387 */ /* 0x000fe20000100800 */
[----:B------:R-:W-:-:S03]  /*16680*/  IMAD R55, R55, UR46, RZ ;  /* 0x0000002e37377c24 */ /* 0x000fc6000f8e02ff */
[----:B------:R-:W-:Y:S04]  /*16690*/  STL [R1+0x674], R53 ;  /* 0x0006743501007387 */ /* 0x000fe80000100800 */
[----:B------:R-:W-:Y:S04]  /*166a0*/  STL [R1+0x1114], R53 ;  /* 0x0011143501007387 */ /* 0x000fe80000100800 */
[----:B------:R1:W-:Y:S04]  /*166b0*/  STL [R1+0x668], R19 ;  /* 0x0006681301007387 */ /* 0x0003e80000100800 */
[----:B------:R-:W-:Y:S04]  /*166c0*/  STL [R1+0x10d0], R58 ;  /* 0x0010d03a01007387 */ /* 0x000fe80000100800 */
[----:B------:R-:W-:Y:S01]  /*166d0*/  STL [R1+0x650], R32 ;  /* 0x0006502001007387 */ /* 0x000fe20000100800 */
[----:B-1----:R-:W-:-:S03]  /*166e0*/  LEA.HI.X.SX32 R19, R57, R5, 0x1, P0 ;  /* 0x0000000539137211 */ /* 0x002fc600000f0eff */
[----:B------:R-:W-:Y:S04]  /*166f0*/  STL [R1+0x103c], R32 ;  /* 0x00103c2001007387 */ /* 0x000fe80000100800 */
[----:B------:R-:W-:Y:S04]  /*16700*/  STL [R1+0x109c], R57 ;  /* 0x00109c3901007387 */ /* 0x000fe80000100800 */
[----:B------:R1:W-:Y:S01]  /*16710*/  STL [R1+0x67c], R20 ;  /* 0x00067c1401007387 */ /* 0x0003e20000100800 */
[----:B------:R-:W-:-:S03]  /*16720*/  IMAD R52, R52, UR45, RZ ;  /* 0x0000002d34347c24 */ /* 0x000fc6000f8e02ff */
[----:B------:R-:W-:Y:S01]  /*16730*/  STL [R1+0x670], R19 ;  /* 0x0006701301007387 */ /* 0x000fe20000100800 */
[----:B-1----:R-:W-:-:S03]  /*16740*/  IADD3 R20, P0, PT, R55, R8, RZ ;  /* 0x0000000837147210 */ /* 0x002fc60007f1e0ff */
[----:B------:R-:W-:Y:S04]  /*16750*/  STL [R1+0x1044], R29 ;  /* 0x0010441d01007387 */ /* 0x000fe80000100800 */
[----:B------:R1:W-:Y:S01]  /*16760*/  STL [R1+0x684], R20 ;  /* 0x0006841401007387 */ /* 0x0003e20000100800 */
[----:B------:R-:W-:-:S03]  /*16770*/  IMAD R51, R51, UR44, RZ ;  /* 0x0000002c33337c24 */ /* 0x000fc6000f8e02ff */
[----:B------:R2:W-:Y:S01]  /*16780*/  STL [R1+0x1048], R56 ;  /* 0x0010483801007387 */ /* 0x0005e20000100800 */
[----:B-1----:R-:W-:Y:S01]  /*16790*/  LEA.HI.X.SX32 R20, R56, R5, 0x1, P2 ;  /* 0x0000000538147211 */ /* 0x002fe200010f0eff */
[----:B------:R-:W-:Y:S01]  /*167a0*/  IMAD R46, R46, UR43, RZ ;  /* 0x0000002b2e2e7c24 */ /* 0x000fe2000f8e02ff */
[----:B------:R-:W-:-:S03]  /*167b0*/  IADD3 R21, P2, PT, R52, R8, RZ ;  /* 0x0000000834157210 */ /* 0x000fc60007f5e0ff */
[----:B------:R1:W-:Y:S01]  /*167c0*/  STL [R1+0x678], R20 ;  /* 0x0006781401007387 */ /* 0x0003e20000100800 */
[----:B------:R-:W-:Y:S01]  /*167d0*/  IMAD R16, R35, UR34, RZ ;  /* 0x0000002223107c24 */ /* 0x000fe2000f8e02ff */
[-C--:B--2---:R-:W-:Y:S02]  /*167e0*/  LEA.HI.X.SX32 R56, R52, R5.reuse, 0x1, P2 ;  /* 0x0000000534387211 */ /* 0x084fe400010f0eff */
[----:B------:R-:W-:Y:S01]  /*167f0*/  STL [R1+0x105c], R55 ;  /* 0x00105c3701007387 */ /* 0x000fe20000100800 */
[-C--:B------:R-:W-:Y:S02]  /*16800*/  IADD3 R48, P2, PT, R46, R8.reuse, RZ ;  /* 0x000000082e307210 */ /* 0x080fe40007f5e0ff */
[----:B-1----:R-:W-:Y:S01]  /*16810*/  LEA.HI.X.SX32 R20, R55, R5, 0x1, P0 ;  /* 0x0000000537147211 */ /* 0x002fe200000f0eff */
[----:B------:R-:W-:Y:S01]  /*16820*/  STL [R1+0x68c], R21 ;  /* 0x00068c1501007387 */ /* 0x000fe20000100800 */
[----:B------:R-:W-:Y:S01]  /*16830*/  IADD3 R35, P0, PT, R51, R8, RZ ;  /* 0x0000000833237210 */ /* 0x000fe20007f1e0ff */
[----:B------:R-:W-:-:S02]  /*16840*/  IMAD R44, R44, UR42, RZ ;  /* 0x0000002a2c2c7c24 */ /* 0x000fc4000f8e02ff */
[----:B------:R-:W-:Y:S04]  /*16850*/  STL [R1+0x680], R20 ;  /* 0x0006801401007387 */ /* 0x000fe80000100800 */
[----:B------:R-:W-:Y:S01]  /*16860*/  STL [R1+0x1064], R28 ;  /* 0x0010641c01007387 */ /* 0x000fe20000100800 */
[----:B------:R-:W-:-:S03]  /*16870*/  IMAD R15, R34, UR33, RZ ;  /* 0x00000021220f7c24 */ /* 0x000fc6000f8e02ff */
[----:B------:R-:W-:Y:S01]  /*16880*/  STL [R1+0x10d4], R52 ;  /* 0x0010d43401007387 */ /* 0x000fe20000100800 */
[----:B------:R-:W-:-:S03]  /*16890*/  LEA.HI.X.SX32 R34, R51, R5, 0x1, P0 ;  /* 0x0000000533227211 */ /* 0x000fc600000f0eff */
[----:B------:R-:W-:Y:S01]  /*168a0*/  STL [R1+0x694], R35 ;  /* 0x0006942301007387 */ /* 0x000fe20000100800 */
[----:B------:R-:W-:-:S03]  /*168b0*/  IADD3 R47, P0, PT, R44, R8, RZ ;  /* 0x000000082c2f7210 */ /* 0x000fc60007f1e0ff */
[----:B------:R-:W-:Y:S01]  /*168c0*/  STL [R1+0x106c], R35 ;  /* 0x00106c2301007387 */ /* 0x000fe20000100800 */
[----:B------:R-:W-:-:S03]  /*168d0*/  IMAD R43, R43, UR41, RZ ;  /* 0x000000292b2b7c24 */ /* 0x000fc6000f8e02ff */
[----:B------:R-:W-:Y:S01]  /*168e0*/  STL [R1+0x6ac], R48 ;  /* 0x0006ac3001007387 */ /* 0x000fe20000100800 */
[----:B------:R-:W-:-:S03]  /*168f0*/  LEA.HI.X.SX32 R22, R46, R5, 0x1, P2 ;  /* 0x000000052e167211 */ /* 0x000fc600010f0eff */
[----:B------:R-:W-:Y:S04]  /*16900*/  STL [R1+0x1164], R48 ;  /* 0x0011643001007387 */ /* 0x000fe80000100800 */
[----:B------:R-:W-:Y:S04]  /*16910*/  STL [R1+0x1190], R48 ;  /* 0x0011903001007387 */ /* 0x000fe80000100800 */
[----:B------:R-:W-:Y:S01]  /*16920*/  STL [R1+0x10a0], R51 ;  /* 0x0010a03301007387 */ /* 0x000fe20000100800 */
[----:B------:R-:W-:-:S03]  /*16930*/  IMAD R42, R42, UR40, RZ ;  /* 0x000000282a2a7c24 */ /* 0x000fc6000f8e02ff */
[----:B------:R-:W-:Y:S01]  /*16940*/  STL [R1+0x688], R56 ;  /* 0x0006883801007387 */ /* 0x000fe20000100800 */
[----:B------:R-:W-:-:S03]  /*16950*/  IADD3 R23, P2, PT, R43, R8, RZ ;  /* 0x000000082b177210 */ /* 0x000fc60007f5e0ff */
[----:B------:R-:W-:Y:S04]  /*16960*/  STL [R1+0x1070], R56 ;  /* 0x0010703801007387 */ /* 0x000fe80000100800 */
[----:B------:R-:W-:Y:S04]  /*16970*/  STL [R1+0x10a8], R46 ;  /* 0x0010a82e01007387 */ /* 0x000fe80000100800 */
[----:B------:R-:W-:Y:S04]  /*16980*/  STL [R1+0x6b4], R47 ;  /* 0x0006b42f01007387 */ /* 0x000fe80000100800 */
[----:B------:R1:W-:Y:S04]  /*16990*/  STL [R1+0x6a8], R22 ;  /* 0x0006a81601007387 */ /* 0x0003e80000100800 */
[----:B------:R-:W-:Y:S01]  /*169a0*/  STL [R1+0x1118], R47 ;  /* 0x0011182f01007387 */ /* 0x000fe20000100800 */
[----:B------:R-:W-:-:S03]  /*169b0*/  IMAD R41, R41, UR39, RZ ;  /* 0x0000002729297c24 */ /* 0x000fc6000f8e02ff */
[----:B------:R-:W-:Y:S01]  /*169c0*/  STL [R1+0x690], R34 ;  /* 0x0006902201007387 */ /* 0x000fe20000100800 */
[----:B-1----:R-:W-:-:S03]  /*169d0*/  LEA.HI.X.SX32 R22, R44, R5, 0x1, P0 ;  /* 0x000000052c167211 */ /* 0x002fc600000f0eff */
[----:B------:R1:W-:Y:S01]  /*169e0*/  STL [R1+0x1074], R34 ;  /* 0x0010742201007387 */ /* 0x0003e20000100800 */
[-C--:B------:R-:W-:Y:S01]  /*169f0*/  IADD3 R56, P0, PT, R42, R8.reuse, RZ ;  /* 0x000000082a387210 */ /* 0x080fe20007f1e0ff */
[----:B------:R-:W-:Y:S02]  /*16a00*/  IMAD R21, R27, UR26, RZ ;  /* 0x0000001a1b157c24 */ /* 0x000fe4000f8e02ff */
[----:B------:R-:W-:Y:S01]  /*16a10*/  STL [R1+0x10a4], R44 ;  /* 0x0010a42c01007387 */ /* 0x000fe20000100800 */
[----:B------:R-:W-:Y:S01]  /*16a20*/  IMAD R27, R11, UR25, RZ ;  /* 0x000000190b1b7c24 */ /* 0x000fe2000f8e02ff */
[----:B------:R-:W-:Y:S02]  /*16a30*/  LEA.HI.X.SX32 R46, R43, R5, 0x1, P2 ;  /* 0x000000052b2e7211 */ /* 0x000fe400010f0eff */
[----:B------:R-:W-:Y:S04]  /*16a40*/  STL [R1+0x6bc], R23 ;  /* 0x0006bc1701007387 */ /* 0x000fe80000100800 */
[----:B------:R2:W-:Y:S01]  /*16a50*/  STL [R1+0x6b0], R22 ;  /* 0x0006b01601007387 */ /* 0x0005e20000100800 */
[----:B------:R-:W-:-:S03]  /*16a60*/  IADD3 R50, P2, PT, R41, R8, RZ ;  /* 0x0000000829327210 */ /* 0x000fc60007f5e0ff */
[----:B------:R-:W3:Y:S01]  /*16a70*/  LDL.LU R11, [R1+0x1254] ;  /* 0x00125400010b7983 */ /* 0x000ee20000300800 */
[----:B------:R-:W-:-:S03]  /*16a80*/  IMAD R39, R39, UR38, RZ ;  /* 0x0000002627277c24 */ /* 0x000fc6000f8e02ff */
[----:B------:R4:W-:Y:S01]  /*16a90*/  STL [R1+0x10d8], R43 ;  /* 0x0010d82b01007387 */ /* 0x0009e20000100800 */
[----:B-1----:R-:W-:-:S03]  /*16aa0*/  LEA.HI.X.SX32 R34, R42, R5, 0x1, P0 ;  /* 0x000000052a227211 */ /* 0x002fc600000f0eff */
[----:B------:R-:W-:Y:S01]  /*16ab0*/  STL [R1+0x6c4], R56 ;  /* 0x0006c43801007387 */ /* 0x000fe20000100800 */
[----:B------:R-:W-:-:S03]  /*16ac0*/  IMAD R24, R93, UR24, RZ ;  /* 0x000000185d187c24 */ /* 0x000fc6000f8e02ff */
[----:B------:R-:W-:Y:S04]  /*16ad0*/  STL [R1+0x1168], R56 ;  /* 0x0011683801007387 */ /* 0x000fe80000100800 */
[----:B------:R-:W-:Y:S04]  /*16ae0*/  STL [R1+0x1174], R42 ;  /* 0x0011742a01007387 */ /* 0x000fe80000100800 */
[----:B------:R-:W-:Y:S01]  /*16af0*/  STL [R1+0x6b8], R46 ;  /* 0x0006b82e01007387 */ /* 0x000fe20000100800 */
[----:B------:R-:W-:-:S03]  /*16b00*/  IMAD R38, R38, UR37, RZ ;  /* 0x0000002526267c24 */ /* 0x000fc6000f8e02ff */
[----:B------:R-:W-:Y:S01]  /*16b10*/  STL [R1+0x1188], R46 ;  /* 0x0011882e01007387 */ /* 0x000fe20000100800 */
[----:B------:R-:W-:-:S03]  /*16b20*/  IADD3 R49, P0, PT, R39, R8, RZ ;  /* 0x0000000827317210 */ /* 0x000fc60007f1e0ff */
[----:B------:R-:W3:Y:S01]  /*16b30*/  LDL.LU R93, [R1+0x1250] ;  /* 0x00125000015d7983 */ /* 0x000ee20000300800 */
[----:B------:R-:W-:-:S03]  /*16b40*/  IMAD R19, R29, UR28, RZ ;  /* 0x0000001c1d137c24 */ /* 0x000fc6000f8e02ff */
[----:B------:R-:W-:Y:S01]  /*16b50*/  STL [R1+0x6cc], R50 ;  /* 0x0006cc3201007387 */ /* 0x000fe20000100800 */
[----:B------:R-:W-:-:S03]  /*16b60*/  LEA.HI.X.SX32 R29, R41, R5, 0x1, P2 ;  /* 0x00000005291d7211 */ /* 0x000fc600010f0eff */
[----:B------:R-:W-:Y:S04]  /*16b70*/  STL [R1+0x1194], R50 ;  /* 0x0011943201007387 */ /* 0x000fe80000100800 */
[----:B------:R-:W-:Y:S01]  /*16b80*/  STL [R1+0x6c0], R34 ;  /* 0x0006c02201007387 */ /* 0x000fe20000100800 */
[----:B------:R-:W-:-:S03]  /*16b90*/  IADD3 R47, P2, PT, R38, R8, RZ ;  /* 0x00000008262f7210 */ /* 0x000fc60007f5e0ff */
[----:B------:R-:W-:Y:S04]  /*16ba0*/  STL [R1+0x1198], R34 ;  /* 0x0011982201007387 */ /* 0x000fe80000100800 */
[----:B------:R-:W-:Y:S04]  /*16bb0*/  STL [R1+0x11c0], R34 ;  /* 0x0011c02201007387 */ /* 0x000fe80000100800 */
[----:B------:R-:W-:Y:S01]  /*16bc0*/  STL [R1+0x119c], R41 ;  /* 0x00119c2901007387 */ /* 0x000fe20000100800 */
[----:B------:R-:W-:-:S03]  /*16bd0*/  IMAD R37, R37, UR36, RZ ;  /* 0x0000002425257c24 */ /* 0x000fc6000f8e02ff */
[----:B------:R-:W-:Y:S01]  /*16be0*/  STL [R1+0x6d4], R49 ;  /* 0x0006d43101007387 */ /* 0x000fe20000100800 */
[----:B------:R-:W-:-:S03]  /*16bf0*/  IMAD R17, R36, UR35, RZ ;  /* 0x0000002324117c24 */ /* 0x000fc6000f8e02ff */
[----:B------:R-:W-:Y:S01]  /*16c00*/  STL [R1+0x11a0], R49 ;  /* 0x0011a03101007387 */ /* 0x000fe20000100800 */
[----:B------:R-:W-:-:S03]  /*16c10*/  LEA.HI.X.SX32 R36, R39, R5, 0x1, P0 ;  /* 0x0000000527247211 */ /* 0x000fc600000f0eff */
[----:B------:R-:W-:Y:S01]  /*16c20*/  STL [R1+0x11a8], R39 ;  /* 0x0011a82701007387 */ /* 0x000fe20000100800 */
[----:B--2---:R-:W-:-:S03]  /*16c30*/  LEA.HI.X.SX32 R22, R38, R5, 0x1, P2 ;  /* 0x0000000526167211 */ /* 0x004fc600010f0eff */
[----:B------:R-:W-:Y:S01]  /*16c40*/  STL [R1+0x6c8], R29 ;  /* 0x0006c81d01007387 */ /* 0x000fe20000100800 */
[----:B------:R-:W-:-:S03]  /*16c50*/  IMAD R23, R4, UR23, RZ ;  /* 0x0000001704177c24 */ /* 0x000fc6000f8e02ff */
[----:B------:R-:W-:Y:S01]  /*16c60*/  STL [R1+0x11ac], R29 ;  /* 0x0011ac1d01007387 */ /* 0x000fe20000100800 */
[----:B------:R-:W-:-:S03]  /*16c70*/  IADD3 R52, P0, PT, R37, R8, RZ ;  /* 0x0000000825347210 */ /* 0x000fc60007f1e0ff */
[----:B------:R-:W-:Y:S04]  /*16c80*/  STL [R1+0x6ec], R47 ;  /* 0x0006ec2f01007387 */ /* 0x000fe80000100800 */
[----:B------:R-:W-:Y:S04]  /*16c90*/  STL [R1+0x11b0], R47 ;  /* 0x0011b02f01007387 */ /* 0x000fe80000100800 */
[----:B------:R-:W-:Y:S04]  /*16ca0*/  STL [R1+0x11d8], R47 ;  /* 0x0011d82f01007387 */ /* 0x000fe80000100800 */
[----:B------:R-:W2:Y:S01]  /*16cb0*/  LDL.LU R4, [R1+0x124c] ;  /* 0x00124c0001047983 */ /* 0x000ea20000300800 */
[----:B------:R-:W-:-:S03]  /*16cc0*/  IADD3 R51, P2, PT, R17, R8, RZ ;  /* 0x0000000811337210 */ /* 0x000fc60007f5e0ff */
[----:B------:R-:W-:Y:S04]  /*16cd0*/  STL [R1+0x11b4], R38 ;  /* 0x0011b42601007387 */ /* 0x000fe80000100800 */
[----:B------:R-:W-:Y:S01]  /*16ce0*/  STL [R1+0x6d0], R36 ;  /* 0x0006d02401007387 */ /* 0x000fe20000100800 */
[----:B----4-:R-:W-:-:S03]  /*16cf0*/  LEA.HI.X.SX32 R43, R37, R5, 0x1, P0 ;  /* 0x00000005252b7211 */ /* 0x010fc600000f0eff */
[----:B------:R1:W-:Y:S04]  /*16d00*/  STL [R1+0x6e8], R22 ;  /* 0x0006e81601007387 */ /* 0x0003e80000100800 */
[----:B------:R-:W-:Y:S01]  /*16d10*/  STL [R1+0x11b8], R36 ;  /* 0x0011b82401007387 */ /* 0x000fe20000100800 */
[----:B------:R-:W-:-:S03]  /*16d20*/  IADD3 R45, P0, PT, R16, R8, RZ ;  /* 0x00000008102d7210 */ /* 0x000fc60007f1e0ff */
[----:B------:R-:W-:Y:S04]  /*16d30*/  STL [R1+0x6f4], R52 ;  /* 0x0006f43401007387 */ /* 0x000fe80000100800 */
[----:B------:R-:W-:Y:S01]  /*16d40*/  STL [R1+0x11c4], R52 ;  /* 0x0011c43401007387 */ /* 0x000fe20000100800 */
[----:B------:R-:W-:-:S03]  /*16d50*/  LEA.HI.X.SX32 R44, R17, R5, 0x1, P2 ;  /* 0x00000005112c7211 */ /* 0x000fc600010f0eff */
[----:B------:R-:W-:Y:S04]  /*16d60*/  STL [R1+0x11c8], R37 ;  /* 0x0011c82501007387 */ /* 0x000fe80000100800 */
[----:B------:R-:W-:Y:S01]  /*16d70*/  STL [R1+0x11e8], R37 ;  /* 0x0011e82501007387 */ /* 0x000fe20000100800 */
[----:B------:R-:W-:-:S03]  /*16d80*/  IMAD R18, R30, UR29, RZ ;  /* 0x0000001d1e127c24 */ /* 0x000fc6000f8e02ff */
[----:B------:R-:W-:Y:S01]  /*16d90*/  STL [R1+0x6fc], R51 ;  /* 0x0006fc3301007387 */ /* 0x000fe20000100800 */
[----:B------:R-:W-:-:S03]  /*16da0*/  IADD3 R30, P2, PT, R15, R8, RZ ;  /* 0x000000080f1e7210 */ /* 0x000fc60007f5e0ff */
[----:B------:R-:W-:Y:S04]  /*16db0*/  STL [R1+0x11cc], R51 ;  /* 0x0011cc3301007387 */ /* 0x000fe80000100800 */
[----:B------:R-:W-:Y:S01]  /*16dc0*/  STL [R1+0x6f0], R43 ;  /* 0x0006f02b01007387 */ /* 0x000fe20000100800 */
[----:B------:R-:W-:-:S03]  /*16dd0*/  LEA.HI.X.SX32 R35, R16, R5, 0x1, P0 ;  /* 0x0000000510237211 */ /* 0x000fc600000f0eff */
[----:B------:R-:W-:Y:S01]  /*16de0*/  STL [R1+0x11d0], R43 ;  /* 0x0011d02b01007387 */ /* 0x000fe20000100800 */
[----:B-1----:R-:W-:-:S03]  /*16df0*/  IMAD R22, R7, UR22, RZ ;  /* 0x0000001607167c24 */ /* 0x002fc6000f8e02ff */
[----:B------:R-:W-:Y:S01]  /*16e00*/  STL [R1+0x704], R45 ;  /* 0x0007042d01007387 */ /* 0x000fe20000100800 */
[----:B------:R-:W-:-:S03]  /*16e10*/  IMAD R16, R3, UR21, RZ ;  /* 0x0000001503107c24 */ /* 0x000fc6000f8e02ff */
[----:B------:R-:W-:Y:S01]  /*16e20*/  STL [R1+0x11dc], R45 ;  /* 0x0011dc2d01007387 */ /* 0x000fe20000100800 */
[----:B------:R-:W-:-:S03]  /*16e30*/  IADD3 R7, P0, PT, R14, R8, RZ ;  /* 0x000000080e077210 */ /* 0x000fc60007f1e0ff */
[----:B------:R-:W-:Y:S01]  /*16e40*/  STL [R1+0x6f8], R44 ;  /* 0x0006f82c01007387 */ /* 0x000fe20000100800 */
[----:B------:R-:W-:-:S03]  /*16e50*/  LEA.HI.X.SX32 R32, R15, R5, 0x1, P2 ;  /* 0x000000050f207211 */ /* 0x000fc600010f0eff */
[----:B------:R-:W-:Y:S04]  /*16e60*/  STL [R1+0x11e0], R44 ;  /* 0x0011e02c01007387 */ /* 0x000fe80000100800 */
[----:B------:R-:W4:Y:S01]  /*16e70*/  LDL.LU R3, [R1+0x1248] ;  /* 0x0012480001037983 */ /* 0x000f220000300800 */
[----:B------:R-:W-:-:S03]  /*16e80*/  IMAD R12, R31, UR30, RZ ;  /* 0x0000001e1f0c7c24 */ /* 0x000fc6000f8e02ff */
[----:B------:R-:W-:Y:S01]  /*16e90*/  STL [R1+0x70c], R30 ;  /* 0x00070c1e01007387 */ /* 0x000fe20000100800 */
[----:B------:R-:W-:-:S03]  /*16ea0*/  IADD3 R86, P2, PT, R13, R8, RZ ;  /* 0x000000080d567210 */ /* 0x000fc60007f5e0ff */
[----:B------:R-:W-:Y:S04]  /*16eb0*/  STL [R1+0x11ec], R30 ;  /* 0x0011ec1e01007387 */ /* 0x000fe80000100800 */
[----:B------:R-:W-:Y:S01]  /*16ec0*/  STL [R1+0x700], R35 ;  /* 0x0007002301007387 */ /* 0x000fe20000100800 */
[----:B------:R-:W-:-:S03]  /*16ed0*/  LEA.HI.X.SX32 R40, R14, R5, 0x1, P0 ;  /* 0x000000050e287211 */ /* 0x000fc600000f0eff */
[----:B------:R-:W-:Y:S04]  /*16ee0*/  STL [R1+0x11f0], R35 ;  /* 0x0011f02301007387 */ /* 0x000fe80000100800 */
[----:B------:R-:W-:Y:S01]  /*16ef0*/  STL [R1+0x714], R7 ;  /* 0x0007140701007387 */ /* 0x000fe20000100800 */
[----:B------:R-:W-:-:S03]  /*16f00*/  IADD3 R64, P0, PT, R12, R8, RZ ;  /* 0x000000080c407210 */ /* 0x000fc60007f1e0ff */
[----:B------:R1:W-:Y:S01]  /*16f10*/  STL [R1+0x11f4], R7 ;  /* 0x0011f40701007387 */ /* 0x0003e20000100800 */
[----:B------:R-:W-:-:S03]  /*16f20*/  IMAD R14, R2, UR20, RZ ;  /* 0x00000014020e7c24 */ /* 0x000fc6000f8e02ff */
[----:B------:R-:W-:Y:S01]  /*16f30*/  STL [R1+0x708], R32 ;  /* 0x0007082001007387 */ /* 0x000fe20000100800 */
[----:B------:R-:W-:-:S03]  /*16f40*/  LEA.HI.X.SX32 R53, R13, R5, 0x1, P2 ;  /* 0x000000050d357211 */ /* 0x000fc600010f0eff */
[----:B------:R-:W-:Y:S04]  /*16f50*/  STL [R1+0x11f8], R32 ;  /* 0x0011f82001007387 */ /* 0x000fe80000100800 */
[----:B------:R-:W-:Y:S04]  /*16f60*/  STL [R1+0x724], R86 ;  /* 0x0007245601007387 */ /* 0x000fe80000100800 */
[----:B------:R-:W-:Y:S04]  /*16f70*/  STL [R1+0x11fc], R86 ;  /* 0x0011fc5601007387 */ /* 0x000fe80000100800 */
[----:B------:R-:W2:Y:S04]  /*16f80*/  LDL.LU R2, [R1+0x1244] ;  /* 0x0012440001027983 */ /* 0x000ea80000300800 */
[----:B------:R-:W-:Y:S04]  /*16f90*/  STL [R1+0x710], R40 ;  /* 0x0007102801007387 */ /* 0x000fe80000100800 */
[----:B------:R-:W-:Y:S01]  /*16fa0*/  STL [R1+0x1200], R40 ;  /* 0x0012002801007387 */ /* 0x000fe20000100800 */
[----:B------:R-:W-:-:S03]  /*16fb0*/  IMAD R13, R0, UR19, RZ ;  /* 0x00000013000d7c24 */ /* 0x000fc6000f8e02ff */
[----:B------:R-:W-:Y:S04]  /*16fc0*/  STL [R1+0x72c], R64 ;  /* 0x00072c4001007387 */ /* 0x000fe80000100800 */
[----:B------:R-:W-:Y:S04]  /*16fd0*/  STL [R1+0x1204], R64 ;  /* 0x0012044001007387 */ /* 0x000fe80000100800 */
[----:B------:R-:W-:Y:S04]  /*16fe0*/  STL [R1+0x720], R53 ;  /* 0x0007203501007387 */ /* 0x000fe80000100800 */
[----:B------:R-:W-:Y:S04]  /*16ff0*/  STL [R1+0x1218], R53 ;  /* 0x0012183501007387 */ /* 0x000fe80000100800 */
[----:B------:R-:W1:Y:S01]  /*17000*/  LDL.LU R0, [R1+0x1240] ;  /* 0x0012400001007983 */ /* 0x000e620000300800 */
[----:B------:R-:W-:Y:S01]  /*17010*/  IADD3 R84, P2, PT, R18, R8, RZ ;  /* 0x0000000812547210 */ /* 0x000fe20007f5e0ff */
[----:B------:R-:W-:Y:S01]  /*17020*/  IMAD R20, R28, UR27, RZ ;  /* 0x0000001b1c147c24 */ /* 0x000fe2000f8e02ff */
[----:B------:R-:W-:-:S02]  /*17030*/  LEA.HI.X.SX32 R58, R12, R5, 0x1, P0 ;  /* 0x000000050c3a7211 */ /* 0x000fc400000f0eff */
[CC--:B------:R-:W-:Y:S01]  /*17040*/  IADD3 R83, P0, PT, R19.reuse, R8.reuse, RZ ;  /* 0x0000000813537210 */ /* 0x0c0fe20007f1e0ff */
[----:B------:R-:W-:Y:S01]  /*17050*/  STL [R1+0x734], R84 ;  /* 0x0007345401007387 */ /* 0x000fe20000100800 */
[-C--:B------:R-:W-:Y:S02]  /*17060*/  LEA.HI.X.SX32 R57, R18, R5.reuse, 0x1, P2 ;  /* 0x0000000512397211 */ /* 0x080fe400010f0eff */
[CC--:B------:R-:W-:Y:S01]  /*17070*/  IADD3 R61, P2, PT, R20.reuse, R8.reuse, RZ ;  /* 0x00000008143d7210 */ /* 0x0c0fe20007f5e0ff */
[----:B------:R-:W-:Y:S01]  /*17080*/  STL [R1+0x121c], R84 ;  /* 0x00121c5401007387 */ /* 0x000fe20000100800 */
[-C--:B------:R-:W-:Y:S02]  /*17090*/  LEA.HI.X.SX32 R28, R19, R5.reuse, 0x1, P0 ;  /* 0x00000005131c7211 */ /* 0x080fe400000f0eff */
[----:B------:R-:W-:Y:S01]  /*170a0*/  IADD3 R25, P0, PT, R21, R8, RZ ;  /* 0x0000000815197210 */ /* 0x000fe20007f1e0ff */
[----:B------:R-:W-:Y:S01]  /*170b0*/  STL [R1+0x728], R58 ;  /* 0x0007283a01007387 */ /* 0x000fe20000100800 */
[----:B------:R-:W-:-:S03]  /*170c0*/  LEA.HI.X.SX32 R33, R20, R5, 0x1, P2 ;  /* 0x0000000514217211 */ /* 0x000fc600010f0eff */
[----:B------:R-:W-:Y:S01]  /*170d0*/  STL [R1+0x1220], R58 ;  /* 0x0012203a01007387 */ /* 0x000fe20000100800 */
[----:B------:R-:W-:-:S03]  /*170e0*/  IADD3 R59, P2, PT, R27, R8, RZ ;  /* 0x000000081b3b7210 */ /* 0x000fc60007f5e0ff */
        /* <DEDUP_REMOVED lines=12> */
[----:B------:R-:W-:Y:S04]  /*171b0*/  STL [R1+0x738], R28 ;  /* 0x0007381c01007387 */ /* 0x000fe80000100800 */
[----:B------:R-:W-:Y:S01]  /*171c0*/  STL [R1+0x1230], R28 ;  /* 0x0012301c01007387 */ /* 0x000fe20000100800 */
[----:B------:R-:W-:-:S03]  /*171d0*/  LEA.HI.X.SX32 R63, R23, R5, 0x1, P2 ;  /* 0x00000005173f7211 */ /* 0x000fc600010f0eff */
[----:B------:R-:W-:Y:S01]  /*171e0*/  STL [R1+0x74c], R25 ;  /* 0x00074c1901007387 */ /* 0x000fe20000100800 */
[----:B------:R-:W-:-:S03]  /*171f0*/  IMAD R15, R72, UR13, RZ ;  /* 0x0000000d480f7c24 */ /* 0x000fc6000f8e02ff */
[----:B------:R-:W-:Y:S01]  /*17200*/  STL [R1+0x1234], R25 ;  /* 0x0012341901007387 */ /* 0x000fe20000100800 */
[----:B------:R-:W-:-:S03]  /*17210*/  IADD3 R67, P2, PT, R16, R8, RZ ;  /* 0x0000000810437210 */ /* 0x000fc60007f5e0ff */
[----:B------:R-:W-:Y:S01]  /*17220*/  STL [R1+0x1238], R21 ;  /* 0x0012381501007387 */ /* 0x000fe20000100800 */
[----:B------:R-:W-:Y:S01]  /*17230*/  LEA.HI.X.SX32 R55, R22, R5, 0x1, P0 ;  /* 0x0000000516377211 */ /* 0x000fe200000f0eff */
[----:B------:R-:W-:Y:S02]  /*17240*/  IMAD R12, R92, UR18, RZ ;  /* 0x000000125c0c7c24 */ /* 0x000fe4000f8e02ff */
[----:B------:R-:W-:Y:S01]  /*17250*/  STL [R1+0x740], R33 ;  /* 0x0007402101007387 */ /* 0x000fe20000100800 */
[----:B------:R-:W-:-:S03]  /*17260*/  IADD3 R72, P0, PT, R14, R8, RZ ;  /* 0x000000080e487210 */ /* 0x000fc60007f1e0ff */
[----:B------:R-:W-:Y:S01]  /*17270*/  STL [R1+0x123c], R33 ;  /* 0x00123c2101007387 */ /* 0x000fe20000100800 */
[----:B------:R-:W-:-:S03]  /*17280*/  IMAD R18, R74, UR12, RZ ;  /* 0x0000000c4a127c24 */ /* 0x000fc6000f8e02ff */
[----:B------:R-:W-:Y:S01]  /*17290*/  STL [R1+0x75c], R59 ;  /* 0x00075c3b01007387 */ /* 0x000fe20000100800 */
[----:B------:R-:W-:-:S03]  /*172a0*/  LEA.HI.X.SX32 R31, R16, R5, 0x1, P2 ;  /* 0x00000005101f7211 */ /* 0x000fc600010f0eff */
[----:B------:R-:W-:Y:S01]  /*172b0*/  STL [R1+0x748], R20 ;  /* 0x0007481401007387 */ /* 0x000fe20000100800 */
[----:B------:R-:W-:Y:S01]  /*172c0*/  IMAD R17, R89, UR17, RZ ;  /* 0x0000001159117c24 */ /* 0x000fe2000f8e02ff */
[----:B------:R-:W-:Y:S02]  /*172d0*/  IADD3 R80, P2, PT, R13, R8, RZ ;  /* 0x000000080d507210 */ /* 0x000fe40007f5e0ff */
        /* <DEDUP_REMOVED lines=11> */
[C---:B------:R-:W-:Y:S01]  /*17390*/  IMAD R9, R6.reuse, 0x66, RZ ;  /* 0x0000006606097824 */ /* 0x040fe200078e02ff */
[----:B------:R-:W-:Y:S02]  /*173a0*/  IADD3 R77, P0, PT, R15, R8, RZ ;  /* 0x000000080f4d7210 */ /* 0x000fe40007f1e0ff */
[----:B------:R-:W-:Y:S01]  /*173b0*/  STL [R1+0x77c], R67 ;  /* 0x00077c4301007387 */ /* 0x000fe20000100800 */
[----:B------:R-:W-:-:S03]  /*173c0*/  IMAD R75, R6, 0x66, RZ ;  /* 0x00000066064b7824 */ /* 0x000fc600078e02ff */
[----:B------:R-:W-:Y:S01]  /*173d0*/  STL [R1+0x770], R55 ;  /* 0x0007703701007387 */ /* 0x000fe20000100800 */
[----:B------:R-:W-:Y:S01]  /*173e0*/  IMAD R14, R69, UR11, RZ ;  /* 0x0000000b450e7c24 */ /* 0x000fe2000f8e02ff */
[-C--:B------:R-:W-:Y:S01]  /*173f0*/  LEA.HI.X.SX32 R78, R17, R5.reuse, 0x1, P2 ;  /* 0x00000005114e7211 */ /* 0x080fe200010f0eff */
[----:B------:R-:W-:Y:S01]  /*17400*/  IMAD R10, R6, 0x6f, RZ ;  /* 0x0000006f060a7824 */ /* 0x000fe200078e02ff */
[----:B------:R-:W-:Y:S01]  /*17410*/  STL [R1+0x784], R72 ;  /* 0x0007844801007387 */ /* 0x000fe20000100800 */
[-C--:B------:R-:W-:Y:S01]  /*17420*/  IADD3 R88, P2, PT, R18, R8.reuse, RZ ;  /* 0x0000000812587210 */ /* 0x080fe20007f5e0ff */
[C---:B------:R-:W-:Y:S01]  /*17430*/  IMAD R81, R6.reuse, 0x76, RZ ;  /* 0x0000007606517824 */ /* 0x040fe200078e02ff */
[-C--:B------:R-:W-:Y:S01]  /*17440*/  LEA.HI.X.SX32 R68, R15, R5.reuse, 0x1, P0 ;  /* 0x000000050f447211 */ /* 0x080fe200000f0eff */
[----:B------:R-:W-:Y:S01]  /*17450*/  STL [R1+0x778], R31 ;  /* 0x0007781f01007387 */ /* 0x000fe20000100800 */
[----:B------:R-:W-:Y:S01]  /*17460*/  SHF.R.S32.HI R75, RZ, 0x1f, R75 ;  /* 0x0000001fff4b7819 */ /* 0x000fe2000001144b */
[----:B------:R-:W-:Y:S01]  /*17470*/  IMAD R76, R6, 0x77, RZ ;  /* 0x00000077064c7824 */ /* 0x000fe200078e02ff */
[----:B---3--:R-:W-:Y:S01]  /*17480*/  SHF.R.S32.HI R12, RZ, 0x1f, R93 ;  /* 0x0000001fff0c7819 */ /* 0x008fe2000001145d */
[----:B------:R-:W-:Y:S01]  /*17490*/  STL [R1+0x794], R80 ;  /* 0x0007945001007387 */ /* 0x000fe20000100800 */
[----:B------:R-:W-:Y:S01]  /*174a0*/  IADD3 R69, P6, PT, R14, R8, RZ ;  /* 0x000000080e457210 */ /* 0x000fe20007fde0ff */
[----:B------:R-:W3:Y:S02]  /*174b0*/  LDCU UR11, c[0x0][0x3b0] ;  /* 0x00007600ff0b77ac */ /* 0x000ee40008000800 */
[----:B------:R-:W-:Y:S04]  /*174c0*/  STL [R1+0x780], R74 ;  /* 0x0007804a01007387 */ /* 0x000fe80000100800 */
[----:B------:R-:W-:Y:S01]  /*174d0*/  STL [R1+0x79c], R91 ;  /* 0x00079c5b01007387 */ /* 0x000fe20000100800 */
[----:B------:R-:W-:-:S03]  /*174e0*/  LEA.HI.X.SX32 R82, R18, R5, 0x1, P2 ;  /* 0x0000000512527211 */ /* 0x000fc600010f0eff */
[----:B------:R-:W-:Y:S04]  /*174f0*/  STL [R1+0x790], R73 ;  /* 0x0007904901007387 */ /* 0x000fe80000100800 */
[----:B------:R-:W-:Y:S01]  /*17500*/  STL [R1+0x7a4], R90 ;  /* 0x0007a45a01007387 */ /* 0x000fe20000100800 */
[----:B------:R-:W-:-:S03]  /*17510*/  LEA.HI.X.SX32 R26, R14, R5, 0x1, P6 ;  /* 0x000000050e1a7211 */ /* 0x000fc600030f0eff */
[----:B------:R-:W-:Y:S01]  /*17520*/  STL [R1+0x798], R85 ;  /* 0x0007985501007387 */ /* 0x000fe20000100800 */
[----:B------:R-:W-:-:S03]  /*17530*/  SHF.R.S32.HI R13, RZ, 0x1f, R11 ;  /* 0x0000001fff0d7819 */ /* 0x000fc6000001140b */
[----:B------:R-:W-:Y:S04]  /*17540*/  STL [R1+0x7ac], R77 ;  /* 0x0007ac4d01007387 */ /* 0x000fe80000100800 */
[----:B------:R-:W-:Y:S04]  /*17550*/  STL [R1+0x7a0], R78 ;  /* 0x0007a04e01007387 */ /* 0x000fe80000100800 */
[----:B------:R-:W-:Y:S04]  /*17560*/  STL [R1+0x7b4], R88 ;  /* 0x0007b45801007387 */ /* 0x000fe80000100800 */
[----:B------:R-:W-:Y:S04]  /*17570*/  STL [R1+0x7a8], R68 ;  /* 0x0007a84401007387 */ /* 0x000fe80000100800 */
[----:B------:R-:W-:Y:S01]  /*17580*/  STL [R1+0x7bc], R69 ;  /* 0x0007bc4501007387 */ /* 0x000fe20000100800 */
[----:B------:R-:W-:-:S02]  /*17590*/  SHF.R.S32.HI R14, RZ, 0x1f, R10 ;  /* 0x0000001fff0e7819 */ /* 0x000fc4000001140a */
[-C--:B-1----:R-:W-:Y:S02]  /*175a0*/  IADD3 R7, P0, PT, R9, R0.reuse, RZ ;  /* 0x0000000009077210 */ /* 0x082fe40007f1e0ff */
[----:B------:R-:W-:-:S03]  /*175b0*/  IADD3 R51, P2, PT, R93, R0, RZ ;  /* 0x000000005d337210 */ /* 0x000fc60007f5e0ff */
[--C-:B--2---:R-:W-:Y:S01]  /*175c0*/  IMAD.X R44, R75, 0x1, R2.reuse, P0 ;  /* 0x000000014b2c7824 */ /* 0x104fe200000e0602 */
[-C--:B------:R-:W-:Y:S01]  /*175d0*/  IADD3 R38, P0, PT, R11, R0.reuse, RZ ;  /* 0x000000000b267210 */ /* 0x080fe20007f1e0ff */
[----:B------:R1:W-:Y:S01]  /*175e0*/  STL [R1+0x34c], R7 ;  /* 0x00034c0701007387 */ /* 0x0003e20000100800 */
[--C-:B------:R-:W-:Y:S01]  /*175f0*/  IMAD.X R43, R12, 0x1, R2.reuse, P2 ;  /* 0x000000010c2b7824 */ /* 0x100fe200010e0602 */
[----:B------:R-:W-:Y:S02]  /*17600*/  IADD3 R41, P2, PT, R10, R0, RZ ;  /* 0x000000000a297210 */ /* 0x000fe40007f5e0ff */
[----:B------:R-:W-:Y:S01]  /*17610*/  STL [R1+0x7b0], R82 ;  /* 0x0007b05201007387 */ /* 0x000fe20000100800 */
[----:B------:R-:W-:-:S03]  /*17620*/  IMAD.X R36, R13, 0x1, R2, P0 ;  /* 0x000000010d247824 */ /* 0x000fc600000e0602 */
[----:B------:R-:W-:Y:S04]  /*17630*/  STL [R1+0x7b8], R26 ;  /* 0x0007b81a01007387 */ /* 0x000fe80000100800 */
[----:B------:R-:W-:Y:S04]  /*17640*/  STL [R1+0x35c], R51 ;  /* 0x00035c3301007387 */ /* 0x000fe80000100800 */
[----:B------:R-:W-:Y:S04]  /*17650*/  STL [R1+0x348], R44 ;  /* 0x0003482c01007387 */ /* 0x000fe80000100800 */
[----:B------:R-:W-:Y:S01]  /*17660*/  STL [R1+0x36c], R38 ;  /* 0x00036c2601007387 */ /* 0x000fe20000100800 */
[----:B----4-:R-:W-:-:S03]  /*17670*/  IADD3 R47, P0, PT, R9, R3, RZ ;  /* 0x00000003092f7210 */ /* 0x010fc60007f1e0ff */
[----:B------:R-:W-:Y:S04]  /*17680*/  STL [R1+0x358], R43 ;  /* 0x0003582b01007387 */ /* 0x000fe80000100800 */
[----:B------:R-:W-:Y:S04]  /*17690*/  STL [R1+0x37c], R41 ;  /* 0x00037c2901007387 */ /* 0x000fe80000100800 */
[----:B------:R-:W-:Y:S01]  /*176a0*/  STL [R1+0x368], R36 ;  /* 0x0003682401007387 */ /* 0x000fe20000100800 */
[----:B------:R-:W-:-:S03]  /*176b0*/  IADD3 R87, P6, PT, R81, R0, RZ ;  /* 0x0000000051577210 */ /* 0x000fc60007fde0ff */
[----:B------:R-:W2:Y:S01]  /*176c0*/  LDL.LU R89, [R1+0x390] ;  /* 0x0003900001597983 */ /* 0x000ea20000300800 */
[----:B------:R-:W-:-:S03]  /*176d0*/  IMAD.X R49, R14, 0x1, R2, P2 ;  /* 0x000000010e317824 */ /* 0x000fc600010e0602 */
[----:B------:R-:W4:Y:S04]  /*176e0*/  LDL.LU R9, [R1+0x3a4] ;  /* 0x0003a40001097983 */ /* 0x000f280000300800 */
[----:B------:R-:W3:Y:S01]  /*176f0*/  LDL.LU R92, [R1+0x3a0] ;  /* 0x0003a000015c7983 */ /* 0x000ee20000300800 */
[----:B------:R-:W-:-:S03]  /*17700*/  IADD3 R34, P2, PT, R93, R3, RZ ;  /* 0x000000035d227210 */ /* 0x000fc60007f5e0ff */
[----:B------:R-:W-:Y:S04]  /*17710*/  STL [R1+0x38c], R87 ;  /* 0x00038c5701007387 */ /* 0x000fe80000100800 */
[----:B------:R-:W-:Y:S04]  /*17720*/  STL [R1+0x378], R49 ;  /* 0x0003783101007387 */ /* 0x000fe80000100800 */
[----:B------:R-:W-:Y:S04]  /*17730*/  STL [R1+0x354], R47 ;  /* 0x0003542f01007387 */ /* 0x000fe80000100800 */
[----:B------:R-:W3:Y:S01]  /*17740*/  LDL.LU R93, [R1+0x3a8] ;  /* 0x0003a800015d7983 */ /* 0x000ee20000300800 */
[----:B------:R-:W-:-:S02]  /*17750*/  IMAD.X R45, R75, 0x1, R4, P0 ;  /* 0x000000014b2d7824 */ /* 0x000fc400000e0604 */
[----:B------:R-:W0:Y:S01]  /*17760*/  S2R R75, SR_TID.X ;  /* 0x00000000004b7919 */ /* 0x000e220000002100 */
[----:B------:R-:W-:Y:S02]  /*17770*/  SHF.R.S32.HI R15, RZ, 0x1f, R81 ;  /* 0x0000001fff0f7819 */ /* 0x000fe40000011451 */
[-C--:B------:R-:W-:Y:S01]  /*17780*/  IADD3 R39, P0, PT, R11, R3.reuse, RZ ;  /* 0x000000030b277210 */ /* 0x080fe20007f1e0ff */
[----:B------:R-:W-:Y:S02]  /*17790*/  IMAD.X R52, R12, 0x1, R4, P2 ;  /* 0x000000010c347824 */ /* 0x000fe400010e0604 */
[----:B------:R-:W-:Y:S01]  /*177a0*/  IMAD.X R46, R15, 0x1, R2, P6 ;  /* 0x000000010f2e7824 */ /* 0x000fe200030e0602 */
[----:B------:R-:W-:Y:S01]  /*177b0*/  SHF.R.S32.HI R16, RZ, 0x1f, R76 ;  /* 0x0000001fff107819 */ /* 0x000fe2000001144c */
[----:B------:R-:W-:Y:S01]  /*177c0*/  IMAD.X R29, R13, 0x1, R4, P0 ;  /* 0x000000010d1d7824 */ /* 0x000fe200000e0604 */
[----:B------:R-:W-:Y:S02]  /*177d0*/  IADD3 R11, P2, PT, R76, R0, RZ ;  /* 0x000000004c0b7210 */ /* 0x000fe40007f5e0ff */
[----:B------:R-:W-:Y:S01]  /*177e0*/  IADD3 R48, P0, PT, R10, R3, RZ ;  /* 0x000000030a307210 */ /* 0x000fe20007f1e0ff */
[----:B------:R-:W-:Y:S02]  /*177f0*/  STL [R1+0x388], R46 ;  /* 0x0003882e01007387 */ /* 0x000fe40000100800 */
[----:B------:R-:W-:-:S02]  /*17800*/  IMAD.X R10, R16, 0x1, R2, P2 ;  /* 0x00000001100a7824 */ /* 0x000fc400010e0602 */
[----:B------:R-:W-:Y:S01]  /*17810*/  STL [R1+0x364], R34 ;  /* 0x0003642201007387 */ /* 0x000fe20000100800 */
[----:B------:R-:W-:-:S03]  /*17820*/  IMAD.X R50, R14, 0x1, R4, P0 ;  /* 0x000000010e327824 */ /* 0x000fc600000e0604 */
[----:B------:R-:W-:Y:S01]  /*17830*/  STL [R1+0x350], R45 ;  /* 0x0003502d01007387 */ /* 0x000fe20000100800 */
[----:B------:R-:W-:-:S03]  /*17840*/  IADD3 R60, P0, PT, R81, R3, RZ ;  /* 0x00000003513c7210 */ /* 0x000fc60007f1e0ff */
[----:B------:R-:W-:Y:S04]  /*17850*/  STL [R1+0x374], R39 ;  /* 0x0003742701007387 */ /* 0x000fe80000100800 */
[----:B------:R-:W-:Y:S04]  /*17860*/  STL [R1+0x360], R52 ;  /* 0x0003603401007387 */ /* 0x000fe80000100800 */
[----:B------:R-:W-:Y:S01]  /*17870*/  STL [R1+0x39c], R11 ;  /* 0x00039c0b01007387 */ /* 0x000fe20000100800 */
[----:B0-----:R-:W-:-:S03]  /*17880*/  LOP3.LUT R75, R75, 0x7f, RZ, 0xc0, !PT ;  /* 0x0000007f4b4b7812 */ /* 0x001fc600078ec0ff */
[----:B------:R-:W-:Y:S01]  /*17890*/  STL [R1+0x370], R29 ;  /* 0x0003701d01007387 */ /* 0x000fe20000100800 */
[----:B------:R-:W-:-:S03]  /*178a0*/  LOP3.LUT R30, R75, 0x10, RZ, 0x3c, !PT ;  /* 0x000000104b1e7812 */ /* 0x000fc600078e3cff */
[----:B------:R-:W-:Y:S04]  /*178b0*/  STL [R1+0x384], R48 ;  /* 0x0003843001007387 */ /* 0x000fe80000100800 */
[----:B------:R-:W-:Y:S04]  /*178c0*/  STL [R1+0x398], R10 ;  /* 0x0003980a01007387 */ /* 0x000fe80000100800 */
[----:B------:R-:W-:Y:S04]  /*178d0*/  STL [R1+0x380], R50 ;  /* 0x0003803201007387 */ /* 0x000fe80000100800 */
[----:B------:R-:W-:Y:S04]  /*178e0*/  STL [R1+0x394], R60 ;  /* 0x0003943c01007387 */ /* 0x000fe80000100800 */
[----:B------:R-:W3:Y:S04]  /*178f0*/  LDL.LU R75, [R1+0x5dc] ;  /* 0x0005dc00014b7983 */ /* 0x000ee80000300800 */
[----:B-1----:R-:W3:Y:S04]  /*17900*/  LDL.LU R7, [R1+0x664] ;  /* 0x0006640001077983 */ /* 0x002ee80000300800 */
[----:B------:R-:W3:Y:S04]  /*17910*/  LDL.LU R57, [R1+0x660] ;  /* 0x0006600001397983 */ /* 0x000ee80000300800 */
[----:B------:R-:W3:Y:S04]  /*17920*/  LDL.LU R19, [R1+0x6d8] ;  /* 0x0006d80001137983 */ /* 0x000ee80000300800 */
[----:B------:R-:W3:Y:S04]  /*17930*/  LDL.LU R53, [R1+0x6a0] ;  /* 0x0006a00001357983 */ /* 0x000ee80000300800 */
[----:B------:R-:W3:Y:S04]  /*17940*/  LDL.LU R40, [R1+0x128] ;  /* 0x0001280001287983 */ /* 0x000ee80000300800 */
[----:B------:R-:W3:Y:S04]  /*17950*/  LDL.LU R35, [R1+0x124] ;  /* 0x0001240001237983 */ /* 0x000ee80000300800 */
[----:B--2---:R-:W-:Y:S04]  /*17960*/  STS.U8 [R30+UR6+0x6080], R89 ;  /* 0x006080591e007988 */ /* 0x004fe80008000006 */
[----:B----4-:R0:W-:Y:S04]  /*17970*/  STS.U8 [R30+UR6+0x2480], R9 ;  /* 0x002480091e007988 */ /* 0x0101e80008000006 */
[----:B---3--:R1:W-:Y:S01]  /*17980*/  STS.U8 [R30+UR6+0x6480], R92 ;  /* 0x0064805c1e007988 */ /* 0x0083e20008000006 */
[----:B0-----:R-:W-:Y:S01]  /*17990*/  IMAD.X R9, R15, 0x1, R4, P0 ;  /* 0x000000010f097824 */ /* 0x001fe200000e0604 */
[----:B------:R-:W-:-:S02]  /*179a0*/  IADD3 R54, P0, PT, R76, R3, RZ ;  /* 0x000000034c367210 */ /* 0x000fc40007f1e0ff */
[----:B------:R-:W2:Y:S04]  /*179b0*/  LDL.LU R76, [R1+0x120] ;  /* 0x00012000014c7983 */ /* 0x000ea80000300800 */
[----:B------:R-:W3:Y:S04]  /*179c0*/  LDL.LU R89, [R1+0x11c] ;  /* 0x00011c0001597983 */ /* 0x000ee80000300800 */
[----:B-1----:R-:W4:Y:S04]  /*179d0*/  LDL.LU R92, [R1+0x114] ;  /* 0x00011400015c7983 */ /* 0x002f280000300800 */
[----:B------:R0:W-:Y:S04]  /*179e0*/  STS.U8 [R30+UR6+0x2880], R93 ;  /* 0x0028805d1e007988 */ /* 0x0001e80008000006 */
[----:B0-----:R-:W4:Y:S01]  /*179f0*/  LDL.LU R93, [R1+0x110] ;  /* 0x00011000015d7983 */ /* 0x001f220000300800 */
[----:B------:R-:W-:-:S02]  /*17a00*/  VIADD R17, R66, 0xffffff91 ;  /* 0xffffff9142117836 */ /* 0x000fc40000000000 */
[----:B------:R-:W-:Y:S01]  /*17a10*/  IMAD R18, R6, 0x7e, RZ ;  /* 0x0000007e06127824 */ /* 0x000fe200078e02ff */
[----:B------:R-:W4:Y:S01]  /*17a20*/  LDL.LU R83, [R1+0x1d4] ;  /* 0x0001d40001537983 */ /* 0x000f220000300800 */
[----:B------:R-:W-:Y:S01]  /*17a30*/  IMAD.X R56, R16, 0x1, R4, P0 ;  /* 0x0000000110387824 */ /* 0x000fe200000e0604 */
[----:B------:R-:W-:Y:S02]  /*17a40*/  ISETP.GE.U32.AND P6, PT, R17, 0x7fffff12, PT ;  /* 0x7fffff121100780c */ /* 0x000fe40003fc6070 */
[----:B------:R-:W-:Y:S01]  /*17a50*/  SHF.R.S32.HI R17, RZ, 0x1f, R18 ;  /* 0x0000001fff117819 */ /* 0x000fe20000011412 */
[----:B------:R-:W4:Y:S01]  /*17a60*/  LDL.LU R58, [R1+0x1d0] ;  /* 0x0001d000013a7983 */ /* 0x000f220000300800 */
[----:B------:R-:W-:-:S03]  /*17a70*/  IADD3 R81, P0, PT, R18, R0, RZ ;  /* 0x0000000012517210 */ /* 0x000fc60007f1e0ff */
[----:B------:R-:W4:Y:S02]  /*17a80*/  LDL.LU R84, [R1+0x208] ;  /* 0x0002080001547983 */ /* 0x000f240000300800 */
[----:B------:R-:W-:Y:S02]  /*17a90*/  IMAD.X R42, R17, 0x1, R2, P0 ;  /* 0x00000001112a7824 */ /* 0x000fe400000e0602 */
[----:B------:R-:W4:Y:S04]  /*17aa0*/  LDL.LU R64, [R1+0x204] ;  /* 0x0002040001407983 */ /* 0x000f280000300800 */
[----:B------:R-:W4:Y:S04]  /*17ab0*/  LDL.LU R86, [R1+0x240] ;  /* 0x0002400001567983 */ /* 0x000f280000300800 */
[----:B------:R-:W4:Y:S04]  /*17ac0*/  LDL.LU R37, [R1+0x23c] ;  /* 0x00023c0001257983 */ /* 0x000f280000300800 */
[----:B------:R-:W-:Y:S04]  /*17ad0*/  STL [R1+0x390], R9 ;  /* 0x0003900901007387 */ /* 0x000fe80000100800 */
[----:B------:R-:W-:Y:S04]  /*17ae0*/  STL [R1+0x3a4], R54 ;  /* 0x0003a43601007387 */ /* 0x000fe80000100800 */
[----:B------:R-:W-:Y:S04]  /*17af0*/  STL [R1+0x3a0], R56 ;  /* 0x0003a03801007387 */ /* 0x000fe80000100800 */
[----:B------:R-:W-:Y:S04]  /*17b00*/  STL [R1+0x3ac], R81 ;  /* 0x0003ac5101007387 */ /* 0x000fe80000100800 */
[----:B------:R-:W-:Y:S04]  /*17b10*/  STL [R1+0x3a8], R42 ;  /* 0x0003a82a01007387 */ /* 0x000fe80000100800 */
[----:B------:R0:W-:Y:S04]  /*17b20*/  STS.U8 [R30+UR6+0x6880], R75 ;  /* 0x0068804b1e007988 */ /* 0x0001e80008000006 */
[----:B------:R-:W4:Y:S04]  /*17b30*/  LDL.LU R32, [R1+0x268] ;  /* 0x0002680001207983 */ /* 0x000f280000300800 */
[----:B0-----:R-:W4:Y:S04]  /*17b40*/  LDL.LU R75, [R1+0x264] ;  /* 0x00026400014b7983 */ /* 0x001f280000300800 */
[----:B------:R0:W-:Y:S04]  /*17b50*/  STS.U8 [R30+UR6+0x2c80], R7 ;  /* 0x002c80071e007988 */ /* 0x0001e80008000006 */
[----:B------:R-:W-:Y:S04]  /*17b60*/  STS.U8 [R30+UR6+0x6c80], R57 ;  /* 0x006c80391e007988 */ /* 0x000fe80008000006 */
[----:B------:R-:W-:Y:S04]  /*17b70*/  STS.U8 [R30+UR6+0x3080], R19 ;  /* 0x003080131e007988 */ /* 0x000fe80008000006 */
[----:B------:R-:W-:Y:S04]  /*17b80*/  STS.U8 [R30+UR6+0x7080], R53 ;  /* 0x007080351e007988 */ /* 0x000fe80008000006 */
[----:B------:R-:W-:Y:S04]  /*17b90*/  STS.U8 [R30+UR6+0x3480], R40 ;  /* 0x003480281e007988 */ /* 0x000fe80008000006 */
[----:B------:R-:W-:Y:S04]  /*17ba0*/  STS.U8 [R30+UR6+0x7480], R35 ;  /* 0x007480231e007988 */ /* 0x000fe80008000006 */
[----:B0-----:R-:W4:Y:S04]  /*17bb0*/  LDL.LU R7, [R1+0x290] ;  /* 0x0002900001077983 */ /* 0x001f280000300800 */
[----:B--2---:R0:W-:Y:S04]  /*17bc0*/  STS.U8 [R30+UR6+0x3880], R76 ;  /* 0x0038804c1e007988 */ /* 0x0041e80008000006 */
[----:B---3--:R1:W-:Y:S04]  /*17bd0*/  STS.U8 [R30+UR6+0x7880], R89 ;  /* 0x007880591e007988 */ /* 0x0083e80008000006 */
[----:B----4-:R2:W-:Y:S04]  /*17be0*/  STS.U8 [R30+UR6+0x3c80], R92 ;  /* 0x003c805c1e007988 */ /* 0x0105e80008000006 */
[----:B0-----:R-:W3:Y:S04]  /*17bf0*/  LDL.LU R76, [R1+0x28c] ;  /* 0x00028c00014c7983 */ /* 0x001ee80000300800 */
[----:B-1----:R-:W4:Y:S04]  /*17c00*/  LDL.LU R89, [R1+0x2b4] ;  /* 0x0002b40001597983 */ /* 0x002f280000300800 */
[----:B--2---:R-:W2:Y:S04]  /*17c10*/  LDL.LU R92, [R1+0x2b0] ;  /* 0x0002b000015c7983 */ /* 0x004ea80000300800 */
[----:B------:R-:W2:Y:S04]  /*17c20*/  LDL.LU R53, [R1+0x3b8] ;  /* 0x0003b80001357983 */ /* 0x000ea80000300800 */
[----:B------:R-:W2:Y:S04]  /*17c30*/  LDL.LU R40, [R1+0x3b4] ;  /* 0x0003b40001287983 */ /* 0x000ea80000300800 */
[----:B------:R0:W-:Y:S04]  /*17c40*/  STS.U8 [R30+UR6+0x7c80], R93 ;  /* 0x007c805d1e007988 */ /* 0x0001e80008000006 */
[----:B------:R-:W2:Y:S04]  /*17c50*/  LDL.LU R35, [R1+0x3fc] ;  /* 0x0003fc0001237983 */ /* 0x000ea80000300800 */
[----:B0-----:R-:W2:Y:S04]  /*17c60*/  LDL.LU R30, [R1+0x3f8] ;  /* 0x0003f800011e7983 */ /* 0x001ea80000300800 */
[----:B------:R-:W2:Y:S01]  /*17c70*/  LDL.LU R93, [R1+0x4a0] ;  /* 0x0004a000015d7983 */ /* 0x000ea20000300800 */
[----:B------:R-:W0:Y:S01]  /*17c80*/  S2R R19, SR_TID.X ;  /* 0x0000000000137919 */ /* 0x000e220000002100 */
[----:B------:R-:W-:-:S05]  /*17c90*/  VIADD R12, R66, 0xffffff98 ;  /* 0xffffff98420c7836 */ /* 0x000fca0000000000 */
[----:B------:R-:W-:Y:S02]  /*17ca0*/  ISETP.GE.U32.AND P0, PT, R12, 0x7fffff19, PT ;  /* 0x7fffff190c00780c */ /* 0x000fe40003f06070 */
[----:B0-----:R-:W-:-:S04]  /*17cb0*/  LOP3.LUT R19, R19, 0x7f, RZ, 0xc0, !PT ;  /* 0x0000007f13137812 */ /* 0x001fc800078ec0ff */
[----:B------:R-:W-:-:S05]  /*17cc0*/  LOP3.LUT R12, R19, 0x20, RZ, 0x3c, !PT ;  /* 0x00000020130c7812 */ /* 0x000fca00078e3cff */
[----:B------:R-:W-:Y:S04]  /*17cd0*/  STS.U8 [R12+UR6+0x100], R83 ;  /* 0x000100530c007988 */ /* 0x000fe80008000006 */
[----:B------:R-:W-:Y:S04]  /*17ce0*/  STS.U8 [R12+UR6+0x4100], R58 ;  /* 0x0041003a0c007988 */ /* 0x000fe80008000006 */
[----:B------:R-:W-:Y:S04]  /*17cf0*/  STS.U8 [R12+UR6+0x500], R84 ;  /* 0x000500540c007988 */ /* 0x000fe80008000006 */
[----:B------:R-:W-:Y:S04]  /*17d00*/  STS.U8 [R12+UR6+0x4500], R64 ;  /* 0x004500400c007988 */ /* 0x000fe80008000006 */
[----:B------:R-:W-:Y:S04]  /*17d10*/  STS.U8 [R12+UR6+0x900], R86 ;  /* 0x000900560c007988 */ /* 0x000fe80008000006 */
[----:B------:R0:W-:Y:S04]  /*17d20*/  STS.U8 [R12+UR6+0x4900], R37 ;  /* 0x004900250c007988 */ /* 0x0001e80008000006 */
[----:B------:R-:W-:Y:S04]  /*17d30*/  STS.U8 [R12+UR6+0xd00], R32 ;  /* 0x000d00200c007988 */ /* 0x000fe80008000006 */
[----:B------:R1:W-:Y:S04]  /*17d40*/  STS.U8 [R12+UR6+0x4d00], R75 ;  /* 0x004d004b0c007988 */ /* 0x0003e80008000006 */
[----:B0-----:R-:W2:Y:S04]  /*17d50*/  LDL.LU R37, [R1+0x464] ;  /* 0x0004640001257983 */ /* 0x001ea80000300800 */
[----:B-1----:R-:W2:Y:S04]  /*17d60*/  LDL.LU R75, [R1+0x560] ;  /* 0x00056000014b7983 */ /* 0x002ea80000300800 */
[----:B------:R-:W2:Y:S04]  /*17d70*/  LDL.LU R25, [R1+0x55c] ;  /* 0x00055c0001197983 */ /* 0x000ea80000300800 */
[----:B------:R-:W2:Y:S04]  /*17d80*/  LDL.LU R28, [R1+0x5e4] ;  /* 0x0005e400011c7983 */ /* 0x000ea80000300800 */
[----:B------:R-:W2:Y:S04]  /*17d90*/  LDL.LU R61, [R1+0x5e0] ;  /* 0x0005e000013d7983 */ /* 0x000ea80000300800 */
[----:B------:R-:W2:Y:S04]  /*17da0*/  LDL.LU R57, [R1+0x69c] ;  /* 0x00069c0001397983 */ /* 0x000ea80000300800 */
[----:B------:R-:W2:Y:S04]  /*17db0*/  LDL.LU R83, [R1+0x698] ;  /* 0x0006980001537983 */ /* 0x000ea80000300800 */
[----:B------:R-:W2:Y:S04]  /*17dc0*/  LDL.LU R64, [R1+0x104] ;  /* 0x0001040001407983 */ /* 0x000ea80000300800 */
[----:B------:R-:W2:Y:S04]  /*17dd0*/  LDL.LU R86, [R1+0x100] ;  /* 0x0001000001567983 */ /* 0x000ea80000300800 */
[----:B------:R0:W-:Y:S04]  /*17de0*/  STS.U8 [R12+UR6+0x1100], R7 ;  /* 0x001100070c007988 */ /* 0x0001e80008000006 */
[----:B------:R-:W2:Y:S04]  /*17df0*/  LDL.LU R32, [R1+0xfc] ;  /* 0x0000fc0001207983 */ /* 0x000ea80000300800 */
[----:B0-----:R-:W2:Y:S04]  /*17e00*/  LDL.LU R7, [R1+0xe4] ;  /* 0x0000e40001077983 */ /* 0x001ea80000300800 */
[----:B---3--:R0:W-:Y:S04]  /*17e10*/  STS.U8 [R12+UR6+0x5100], R76 ;  /* 0x0051004c0c007988 */ /* 0x0081e80008000006 */
[----:B----4-:R1:W-:Y:S04]  /*17e20*/  STS.U8 [R12+UR6+0x1500], R89 ;  /* 0x001500590c007988 */ /* 0x0103e80008000006 */
[----:B--2---:R2:W-:Y:S04]  /*17e30*/  STS.U8 [R12+UR6+0x5500], R92 ;  /* 0x0055005c0c007988 */ /* 0x0045e80008000006 */
[----:B0-----:R-:W3:Y:S04]  /*17e40*/  LDL.LU R76, [R1+0xd4] ;  /* 0x0000d400014c7983 */ /* 0x001ee80000300800 */
[----:B-1----:R-:W4:Y:S04]  /*17e50*/  LDL.LU R89, [R1+0xd0] ;  /* 0x0000d00001597983 */ /* 0x002f280000300800 */
[----:B--2---:R-:W2:Y:S04]  /*17e60*/  LDL.LU R92, [R1+0xc8] ;  /* 0x0000c800015c7983 */ /* 0x004ea80000300800 */
[----:B------:R0:W-:Y:S04]  /*17e70*/  STS.U8 [R12+UR6+0x1900], R53 ;  /* 0x001900350c007988 */ /* 0x0001e80008000006 */
[----:B------:R-:W2:Y:S04]  /*17e80*/  LDL.LU R58, [R1+0xc4] ;  /* 0x0000c400013a7983 */ /* 0x000ea80000300800 */
[----:B------:R1:W-:Y:S04]  /*17e90*/  STS.U8 [R12+UR6+0x5900], R40 ;  /* 0x005900280c007988 */ /* 0x0003e80008000006 */
[----:B------:R-:W2:Y:S04]  /*17ea0*/  LDL.LU R84, [R1+0x1dc] ;  /* 0x0001dc0001547983 */ /* 0x000ea80000300800 */
[----:B------:R1:W-:Y:S04]  /*17eb0*/  STS.U8 [R12+UR6+0x1d00], R35 ;  /* 0x001d00230c007988 */ /* 0x0003e80008000006 */
[----:B0-----:R-:W2:Y:S04]  /*17ec0*/  LDL.LU R53, [R1+0x1d8] ;  /* 0x0001d80001357983 */ /* 0x001ea80000300800 */
[----:B------:R-:W-:Y:S04]  /*17ed0*/  STS.U8 [R12+UR6+0x5d00], R30 ;  /* 0x005d001e0c007988 */ /* 0x000fe80008000006 */
[----:B-1----:R-:W2:Y:S04]  /*17ee0*/  LDL.LU R40, [R1+0x214] ;  /* 0x0002140001287983 */ /* 0x002ea80000300800 */
[----:B------:R0:W-:Y:S04]  /*17ef0*/  STS.U8 [R12+UR6+0x2100], R93 ;  /* 0x0021005d0c007988 */ /* 0x0001e80008000006 */
[----:B------:R-:W2:Y:S04]  /*17f00*/  LDL.LU R35, [R1+0x20c] ;  /* 0x00020c0001237983 */ /* 0x000ea80000300800 */
[----:B0-----:R-:W2:Y:S04]  /*17f10*/  LDL.LU R93, [R1+0x248] ;  /* 0x00024800015d7983 */ /* 0x001ea80000300800 */
[----:B------:R-:W2:Y:S01]  /*17f20*/  LDL.LU R30, [R1+0x244] ;  /* 0x00024400011e7983 */ /* 0x000ea20000300800 */
[----:B------:R-:W-:-:S05]  /*17f30*/  VIADD R13, R66, 0xffffff99 ;  /* 0xffffff99420d7836 */ /* 0x000fca0000000000 */
[----:B------:R-:W-:Y:S02]  /*17f40*/  ISETP.GE.U32.AND P2, PT, R13, 0x7fffff1a, PT ;  /* 0x7fffff1a0d00780c */ /* 0x000fe40003f46070 */
[C---:B------:R-:W-:Y:S01]  /*17f50*/  LOP3.LUT R13, R19.reuse, 0x30, RZ, 0x3c, !PT ;  /* 0x00000030130d7812 */ /* 0x040fe200078e3cff */
[----:B------:R0:W-:Y:S04]  /*17f60*/  STS.U8 [R12+UR6+0x6100], R37 ;  /* 0x006100250c007988 */ /* 0x0001e80008000006 */
[----:B------:R1:W-:Y:S04]  /*17f70*/  STS.U8 [R12+UR6+0x2500], R75 ;  /* 0x0025004b0c007988 */ /* 0x0003e80008000006 */
[----:B------:R-:W-:Y:S04]  /*17f80*/  STS.U8 [R12+UR6+0x6500], R25 ;  /* 0x006500190c007988 */ /* 0x000fe80008000006 */
[----:B------:R-:W-:Y:S04]  /*17f90*/  STS.U8 [R12+UR6+0x2900], R28 ;  /* 0x0029001c0c007988 */ /* 0x000fe80008000006 */
[----:B------:R-:W-:Y:S04]  /*17fa0*/  STS.U8 [R12+UR6+0x6900], R61 ;  /* 0x0069003d0c007988 */ /* 0x000fe80008000006 */
[----:B0-----:R-:W2:Y:S04]  /*17fb0*/  LDL.LU R37, [R1+0x270] ;  /* 0x0002700001257983 */ /* 0x001ea80000300800 */
[----:B------:R-:W-:Y:S04]  /*17fc0*/  STS.U8 [R12+UR6+0x2d00], R57 ;  /* 0x002d00390c007988 */ /* 0x000fe80008000006 */
[----:B------:R-:W-:Y:S04]  /*17fd0*/  STS.U8 [R12+UR6+0x6d00], R83 ;  /* 0x006d00530c007988 */ /* 0x000fe80008000006 */
[----:B------:R-:W-:Y:S04]  /*17fe0*/  STS.U8 [R12+UR6+0x3100], R64 ;  /* 0x003100400c007988 */ /* 0x000fe80008000006 */
[----:B------:R-:W-:Y:S04]  /*17ff0*/  STS.U8 [R12+UR6+0x7100], R86 ;  /* 0x007100560c007988 */ /* 0x000fe80008000006 */
[----:B------:R-:W-:Y:S04]  /*18000*/  STS.U8 [R12+UR6+0x3500], R32 ;  /* 0x003500200c007988 */ /* 0x000fe80008000006 */
[----:B-1----:R-:W2:Y:S04]  /*18010*/  LDL.LU R75, [R1+0x26c] ;  /* 0x00026c00014b7983 */ /* 0x002ea80000300800 */
[----:B------:R-:W-:Y:S04]  /*18020*/  STS.U8 [R12+UR6+0x7500], R7 ;  /* 0x007500070c007988 */ /* 0x000fe80008000006 */
[----:B---3--:R0:W-:Y:S04]  /*18030*/  STS.U8 [R12+UR6+0x3900], R76 ;  /* 0x0039004c0c007988 */ /* 0x0081e80008000006 */
[----:B----4-:R1:W-:Y:S04]  /*18040*/  STS.U8 [R12+UR6+0x7900], R89 ;  /* 0x007900590c007988 */ /* 0x0103e80008000006 */
[----:B--2---:R2:W-:Y:S04]  /*18050*/  STS.U8 [R12+UR6+0x3d00], R92 ;  /* 0x003d005c0c007988 */ /* 0x0045e80008000006 */
[----:B0-----:R-:W3:Y:S04]  /*18060*/  LDL.LU R76, [R1+0x29c] ;  /* 0x00029c00014c7983 */ /* 0x001ee80000300800 */
[----:B-1----:R-:W4:Y:S04]  /*18070*/  LDL.LU R89, [R1+0x294] ;  /* 0x0002940001597983 */ /* 0x002f280000300800 */
[----:B------:R-:W4:Y:S04]  /*18080*/  LDL.LU R64, [R1+0x2bc] ;  /* 0x0002bc0001407983 */ /* 0x000f280000300800 */
[----:B------:R-:W-:Y:S04]  /*18090*/  STS.U8 [R12+UR6+0x7d00], R58 ;  /* 0x007d003a0c007988 */ /* 0x000fe80008000006 */
[----:B------:R-:W4:Y:S04]  /*180a0*/  LDL.LU R86, [R1+0x2b8] ;  /* 0x0002b80001567983 */ /* 0x000f280000300800 */
[----:B------:R-:W-:Y:S04]  /*180b0*/  STS.U8 [R13+UR6+0x180], R84 ;  /* 0x000180540d007988 */ /* 0x000fe80008000006 */
[----:B------:R-:W4:Y:S04]  /*180c0*/  LDL.LU R32, [R1+0x3c0] ;  /* 0x0003c00001207983 */ /* 0x000f280000300800 */
[----:B------:R-:W-:Y:S04]  /*180d0*/  STS.U8 [R13+UR6+0x4180], R53 ;  /* 0x004180350d007988 */ /* 0x000fe80008000006 */
[----:B------:R-:W4:Y:S04]  /*180e0*/  LDL.LU R7, [R1+0x3bc] ;  /* 0x0003bc0001077983 */ /* 0x000f280000300800 */
[----:B------:R-:W-:Y:S04]  /*180f0*/  STS.U8 [R13+UR6+0x580], R40 ;  /* 0x000580280d007988 */ /* 0x000fe80008000006 */
[----:B--2---:R-:W2:Y:S04]  /*18100*/  LDL.LU R92, [R1+0x404] ;  /* 0x00040400015c7983 */ /* 0x004ea80000300800 */
[----:B------:R-:W-:Y:S04]  /*18110*/  STS.U8 [R13+UR6+0x4580], R35 ;  /* 0x004580230d007988 */ /* 0x000fe80008000006 */
[----:B------:R0:W-:Y:S04]  /*18120*/  STS.U8 [R13+UR6+0x980], R93 ;  /* 0x0009805d0d007988 */ /* 0x0001e80008000006 */
[----:B0-----:R-:W2:Y:S04]  /*18130*/  LDL.LU R93, [R1+0x400] ;  /* 0x00040000015d7983 */ /* 0x001ea80000300800 */
[----:B------:R-:W2:Y:S04]  /*18140*/  LDL.LU R35, [R1+0x4e0] ;  /* 0x0004e00001237983 */ /* 0x000ea80000300800 */
        /* <DEDUP_REMOVED lines=10> */
[----:B------:R0:W-:Y:S04]  /*181f0*/  STS.U8 [R13+UR6+0xd80], R37 ;  /* 0x000d80250d007988 */ /* 0x0001e80008000006 */
[----:B0-----:R-:W2:Y:S04]  /*18200*/  LDL.LU R37, [R1+0xb4] ;  /* 0x0000b40001257983 */ /* 0x001ea80000300800 */
[----:B------:R0:W-:Y:S04]  /*18210*/  STS.U8 [R13+UR6+0x4d80], R75 ;  /* 0x004d804b0d007988 */ /* 0x0001e80008000006 */
[----:B0-----:R-:W2:Y:S04]  /*18220*/  LDL.LU R75, [R1+0xb0] ;  /* 0x0000b000014b7983 */ /* 0x001ea80000300800 */
[----:B---3--:R0:W-:Y:S04]  /*18230*/  STS.U8 [R13+UR6+0x1180], R76 ;  /* 0x0011804c0d007988 */ /* 0x0081e80008000006 */
[----:B----4-:R1:W-:Y:S04]  /*18240*/  STS.U8 [R13+UR6+0x5180], R89 ;  /* 0x005180590d007988 */ /* 0x0103e80008000006 */
[----:B------:R3:W-:Y:S04]  /*18250*/  STS.U8 [R13+UR6+0x1580], R64 ;  /* 0x001580400d007988 */ /* 0x0007e80008000006 */
[----:B0-----:R-:W4:Y:S04]  /*18260*/  LDL.LU R76, [R1+0xac] ;  /* 0x0000ac00014c7983 */ /* 0x001f280000300800 */
[----:B-1----:R-:W4:Y:S04]  /*18270*/  LDL.LU R89, [R1+0xa8] ;  /* 0x0000a80001597983 */ /* 0x002f280000300800 */
[----:B------:R-:W4:Y:S04]  /*18280*/  LDL.LU R84, [R1+0x60] ;  /* 0x0000600001547983 */ /* 0x000f280000300800 */
[----:B------:R0:W-:Y:S04]  /*18290*/  STS.U8 [R13+UR6+0x5580], R86 ;  /* 0x005580560d007988 */ /* 0x0001e80008000006 */
[----:B------:R-:W4:Y:S04]  /*182a0*/  LDL.LU R53, [R1+0x58] ;  /* 0x0000580001357983 */ /* 0x000f280000300800 */
[----:B------:R1:W-:Y:S04]  /*182b0*/  STS.U8 [R13+UR6+0x1980], R32 ;  /* 0x001980200d007988 */ /* 0x0003e80008000006 */
[----:B---3--:R-:W3:Y:S04]  /*182c0*/  LDL.LU R64, [R1+0x1e8] ;  /* 0x0001e80001407983 */ /* 0x008ee80000300800 */
[----:B------:R-:W-:Y:S04]  /*182d0*/  STS.U8 [R13+UR6+0x5980], R7 ;  /* 0x005980070d007988 */ /* 0x000fe80008000006 */
[----:B0-----:R-:W3:Y:S04]  /*182e0*/  LDL.LU R86, [R1+0x1e4] ;  /* 0x0001e40001567983 */ /* 0x001ee80000300800 */
[----:B--2---:R0:W-:Y:S04]  /*182f0*/  STS.U8 [R13+UR6+0x1d80], R92 ;  /* 0x001d805c0d007988 */ /* 0x0041e80008000006 */
[----:B-1----:R-:W2:Y:S04]  /*18300*/  LDL.LU R32, [R1+0x220] ;  /* 0x0002200001207983 */ /* 0x002ea80000300800 */
[----:B0-----:R-:W2:Y:S04]  /*18310*/  LDL.LU R92, [R1+0x21c] ;  /* 0x00021c00015c7983 */ /* 0x001ea80000300800 */
[----:B------:R0:W-:Y:S04]  /*18320*/  STS.U8 [R13+UR6+0x5d80], R93 ;  /* 0x005d805d0d007988 */ /* 0x0001e80008000006 */
[----:B------:R-:W2:Y:S04]  /*18330*/  LDL.LU R7, [R1+0x250] ;  /* 0x0002500001077983 */ /* 0x000ea80000300800 */
[----:B0-----:R-:W2:Y:S04]  /*18340*/  LDL.LU R93, [R1+0x24c] ;  /* 0x00024c00015d7983 */ /* 0x001ea80000300800 */
[----:B------:R0:W-:Y:S04]  /*18350*/  STS.U8 [R13+UR6+0x2180], R35 ;  /* 0x002180230d007988 */ /* 0x0001e80008000006 */
[----:B------:R-:W-:Y:S04]  /*18360*/  STS.U8 [R13+UR6+0x6180], R21 ;  /* 0x006180150d007988 */ /* 0x000fe80008000006 */
[----:B------:R-:W-:Y:S04]  /*18370*/  STS.U8 [R13+UR6+0x2580], R25 ;  /* 0x002580190d007988 */ /* 0x000fe80008000006 */
[----:B------:R-:W-:Y:S04]  /*18380*/  STS.U8 [R13+UR6+0x6580], R28 ;  /* 0x0065801c0d007988 */ /* 0x000fe80008000006 */
[----:B------:R-:W-:Y:S04]  /*18390*/  STS.U8 [R13+UR6+0x2980], R61 ;  /* 0x0029803d0d007988 */ /* 0x000fe80008000006 */
[----:B------:R-:W-:Y:S04]  /*183a0*/  STS.U8 [R13+UR6+0x6980], R57 ;  /* 0x006980390d007988 */ /* 0x000fe80008000006 */
[----:B------:R-:W-:Y:S04]  /*183b0*/  STS.U8 [R13+UR6+0x2d80], R83 ;  /* 0x002d80530d007988 */ /* 0x000fe80008000006 */
[----:B------:R-:W-:Y:S04]  /*183c0*/  STS.U8 [R13+UR6+0x6d80], R58 ;  /* 0x006d803a0d007988 */ /* 0x000fe80008000006 */
[----:B------:R-:W-:Y:S04]  /*183d0*/  STS.U8 [R13+UR6+0x3180], R40 ;  /* 0x003180280d007988 */ /* 0x000fe80008000006 */
[----:B0-----:R-:W2:Y:S04]  /*183e0*/  LDL.LU R35, [R1+0x278] ;  /* 0x0002780001237983 */ /* 0x001ea80000300800 */
[----:B------:R0:W-:Y:S04]  /*183f0*/  STS.U8 [R13+UR6+0x7180], R30 ;  /* 0x0071801e0d007988 */ /* 0x0001e80008000006 */
[----:B------:R1:W-:Y:S04]  /*18400*/  STS.U8 [R13+UR6+0x3580], R37 ;  /* 0x003580250d007988 */ /* 0x0003e80008000006 */
[----:B0-----:R-:W2:Y:S04]  /*18410*/  LDL.LU R30, [R1+0x274] ;  /* 0x00027400011e7983 */ /* 0x001ea80000300800 */
[----:B------:R-:W2:Y:S04]  /*18420*/  LDL.LU R40, [R1+0x2a4] ;  /* 0x0002a40001287983 */ /* 0x000ea80000300800 */
[----:B-1----:R-:W2:Y:S01]  /*18430*/  LDL.LU R37, [R1+0x2a0] ;  /* 0x0002a00001257983 */ /* 0x002ea20000300800 */
[----:B------:R-:W-:-:S03]  /*18440*/  LOP3.LUT R12, R19, 0x40, RZ, 0x3c, !PT ;  /* 0x00000040130c7812 */ /* 0x000fc600078e3cff */
[----:B------:R0:W-:Y:S04]  /*18450*/  STS.U8 [R13+UR6+0x7580], R75 ;  /* 0x0075804b0d007988 */ /* 0x0001e80008000006 */
[----:B0-----:R-:W2:Y:S04]  /*18460*/  LDL.LU R75, [R1+0x2c4] ;  /* 0x0002c400014b7983 */ /* 0x001ea80000300800 */
[----:B----4-:R0:W-:Y:S04]  /*18470*/  STS.U8 [R13+UR6+0x3980], R76 ;  /* 0x0039804c0d007988 */ /* 0x0101e80008000006 */
[----:B------:R1:W-:Y:S04]  /*18480*/  STS.U8 [R13+UR6+0x7980], R89 ;  /* 0x007980590d007988 */ /* 0x0003e80008000006 */
[----:B------:R-:W-:Y:S04]  /*18490*/  STS.U8 [R13+UR6+0x3d80], R84 ;  /* 0x003d80540d007988 */ /* 0x000fe80008000006 */
[----:B0-----:R-:W4:Y:S04]  /*184a0*/  LDL.LU R76, [R1+0x2c0] ;  /* 0x0002c000014c7983 */ /* 0x001f280000300800 */
[----:B------:R-:W-:Y:S04]  /*184b0*/  STS.U8 [R13+UR6+0x7d80], R53 ;  /* 0x007d80350d007988 */ /* 0x000fe80008000006 */
[----:B-1----:R-:W4:Y:S04]  /*184c0*/  LDL.LU R89, [R1+0x3ec] ;  /* 0x0003ec0001597983 */ /* 0x002f280000300800 */
[----:B---3--:R-:W-:Y:S04]  /*184d0*/  STS.U8 [R12+UR6+0x200], R64 ;  /* 0x000200400c007988 */ /* 0x008fe80008000006 */
[----:B------:R-:W-:Y:S04]  /*184e0*/  STS.U8 [R12+UR6+0x4200], R86 ;  /* 0x004200560c007988 */ /* 0x000fe80008000006 */
[----:B--2---:R-:W-:Y:S04]  /*184f0*/  STS.U8 [R12+UR6+0x600], R32 ;  /* 0x000600200c007988 */ /* 0x004fe80008000006 */
[----:B------:R0:W-:Y:S04]  /*18500*/  STS.U8 [R12+UR6+0x4600], R92 ;  /* 0x0046005c0c007988 */ /* 0x0001e80008000006 */
[----:B------:R-:W-:Y:S04]  /*18510*/  STS.U8 [R12+UR6+0xa00], R7 ;  /* 0x000a00070c007988 */ /* 0x000fe80008000006 */
[----:B0-----:R-:W2:Y:S04]  /*18520*/  LDL.LU R92, [R1+0x3c4] ;  /* 0x0003c400015c7983 */ /* 0x001ea80000300800 */
[----:B------:R0:W-:Y:S04]  /*18530*/  STS.U8 [R12+UR6+0x4a00], R93 ;  /* 0x004a005d0c007988 */ /* 0x0001e80008000006 */
[----:B0-----:R-:W3:Y:S04]  /*18540*/  LDL.LU R93, [R1+0x420] ;  /* 0x00042000015d7983 */ /* 0x001ee80000300800 */
[----:B------:R-:W3:Y:S04]  /*18550*/  LDL.LU R33, [R1+0x408] ;  /* 0x0004080001217983 */ /* 0x000ee80000300800 */
        /* <DEDUP_REMOVED lines=10> */
[----:B------:R0:W-:Y:S04]  /*18600*/  STS.U8 [R12+UR6+0xe00], R35 ;  /* 0x000e00230c007988 */ /* 0x0001e80008000006 */
[----:B------:R-:W3:Y:S04]  /*18610*/  LDL.LU R7, [R1+0x48] ;  /* 0x0000480001077983 */ /* 0x000ee80000300800 */
[----:B------:R1:W-:Y:S04]  /*18620*/  STS.U8 [R12+UR6+0x4e00], R30 ;  /* 0x004e001e0c007988 */ /* 0x0003e80008000006 */
[----:B0-----:R-:W3:Y:S04]  /*18630*/  LDL.LU R35, [R1+0x44] ;  /* 0x0000440001237983 */ /* 0x001ee80000300800 */
[----:B------:R0:W-:Y:S04]  /*18640*/  STS.U8 [R12+UR6+0x1200], R40 ;  /* 0x001200280c007988 */ /* 0x0001e80008000006 */
[----:B-1----:R-:W3:Y:S04]  /*18650*/  LDL.LU R30, [R1+0x40] ;  /* 0x00004000011e7983 */ /* 0x002ee80000300800 */
[----:B------:R-:W3:Y:S04]  /*18660*/  LDL.LU R84, [R1+0x3c] ;  /* 0x00003c0001547983 */ /* 0x000ee80000300800 */
[----:B------:R-:W3:Y:S04]  /*18670*/  LDL.LU R53, [R1+0x38] ;  /* 0x0000380001357983 */ /* 0x000ee80000300800 */
[----:B------:R1:W-:Y:S04]  /*18680*/  STS.U8 [R12+UR6+0x5200], R37 ;  /* 0x005200250c007988 */ /* 0x0003e80008000006 */
[----:B0-----:R-:W3:Y:S04]  /*18690*/  LDL.LU R40, [R1+0x34] ;  /* 0x0000340001287983 */ /* 0x001ee80000300800 */
[----:B-1----:R-:W3:Y:S04]  /*186a0*/  LDL.LU R37, [R1+0x1f0] ;  /* 0x0001f00001257983 */ /* 0x002ee80000300800 */
[----:B------:R0:W-:Y:S04]  /*186b0*/  STS.U8 [R12+UR6+0x1600], R75 ;  /* 0x0016004b0c007988 */ /* 0x0001e80008000006 */
[----:B0-----:R-:W3:Y:S04]  /*186c0*/  LDL.LU R75, [R1+0x1ec] ;  /* 0x0001ec00014b7983 */ /* 0x001ee80000300800 */
[----:B----4-:R0:W-:Y:S04]  /*186d0*/  STS.U8 [R12+UR6+0x5600], R76 ;  /* 0x0056004c0c007988 */ /* 0x0101e80008000006 */
[----:B------:R1:W-:Y:S04]  /*186e0*/  STS.U8 [R12+UR6+0x1a00], R89 ;  /* 0x001a00590c007988 */ /* 0x0003e80008000006 */
[----:B0-----:R-:W4:Y:S04]  /*186f0*/  LDL.LU R76, [R1+0x22c] ;  /* 0x00022c00014c7983 */ /* 0x001f280000300800 */
[----:B-1----:R-:W4:Y:S04]  /*18700*/  LDL.LU R89, [R1+0x224] ;  /* 0x0002240001597983 */ /* 0x002f280000300800 */
[----:B--2---:R0:W-:Y:S04]  /*18710*/  STS.U8 [R12+UR6+0x5a00], R92 ;  /* 0x005a005c0c007988 */ /* 0x0041e80008000006 */
[----:B0-----:R-:W2:Y:S04]  /*18720*/  LDL.LU R92, [R1+0x258] ;  /* 0x00025800015c7983 */ /* 0x001ea80000300800 */
[----:B---3--:R0:W-:Y:S04]  /*18730*/  STS.U8 [R12+UR6+0x1e00], R93 ;  /* 0x001e005d0c007988 */ /* 0x0081e80008000006 */
[----:B0-----:R-:W3:Y:S04]  /*18740*/  LDL.LU R93, [R1+0x254] ;  /* 0x00025400015d7983 */ /* 0x001ee80000300800 */
        /* <DEDUP_REMOVED lines=8> */
[----:B------:R0:W-:Y:S04]  /*187d0*/  STS.U8 [R12+UR6+0x6e00], R64 ;  /* 0x006e00400c007988 */ /* 0x0001e80008000006 */
[----:B------:R1:W-:Y:S04]  /*187e0*/  STS.U8 [R12+UR6+0x3200], R86 ;  /* 0x003200560c007988 */ /* 0x0003e80008000006 */
[----:B------:R1:W-:Y:S01]  /*187f0*/  STS.U8 [R12+UR6+0x7200], R32 ;  /* 0x007200200c007988 */ /* 0x0003e20008000006 */
[----:B0-----:R-:W-:-:S03]  /*18800*/  LOP3.LUT R64, R19, 0x50, RZ, 0x3c, !PT ;  /* 0x0000005013407812 */ /* 0x001fc600078e3cff */
[----:B------:R0:W-:Y:S04]  /*18810*/  STS.U8 [R12+UR6+0x3600], R7 ;  /* 0x003600070c007988 */ /* 0x0001e80008000006 */
[----:B------:R0:W-:Y:S04]  /*18820*/  STS.U8 [R12+UR6+0x7600], R35 ;  /* 0x007600230c007988 */ /* 0x0001e80008000006 */
[----:B-1----:R-:W3:Y:S04]  /*18830*/  LDL.LU R86, [R1+0x280] ;  /* 0x0002800001567983 */ /* 0x002ee80000300800 */
[----:B------:R1:W-:Y:S04]  /*18840*/  STS.U8 [R12+UR6+0x3a00], R30 ;  /* 0x003a001e0c007988 */ /* 0x0003e80008000006 */
[----:B------:R-:W3:Y:S04]  /*18850*/  LDL.LU R32, [R1+0x27c] ;  /* 0x00027c0001207983 */ /* 0x000ee80000300800 */
[----:B------:R-:W-:Y:S04]  /*18860*/  STS.U8 [R12+UR6+0x7a00], R84 ;  /* 0x007a00540c007988 */ /* 0x000fe80008000006 */
[----:B0-----:R-:W3:Y:S04]  /*18870*/  LDL.LU R7, [R1+0x2ac] ;  /* 0x0002ac0001077983 */ /* 0x001ee80000300800 */
[----:B------:R-:W-:Y:S04]  /*18880*/  STS.U8 [R12+UR6+0x3e00], R53 ;  /* 0x003e00350c007988 */ /* 0x000fe80008000006 */
[----:B------:R-:W3:Y:S04]  /*18890*/  LDL.LU R35, [R1+0x2a8] ;  /* 0x0002a80001237983 */ /* 0x000ee80000300800 */
[----:B------:R-:W-:Y:S04]  /*188a0*/  STS.U8 [R12+UR6+0x7e00], R40 ;  /* 0x007e00280c007988 */ /* 0x000fe80008000006 */
[----:B-1----:R-:W3:Y:S04]  /*188b0*/  LDL.LU R30, [R1+0x3b0] ;  /* 0x0003b000011e7983 */ /* 0x002ee80000300800 */
        /* <DEDUP_REMOVED lines=11> */
[----:B------:R-:W-:Y:S04]  /*18970*/  STS.U8 [R64+UR6+0x4280], R75 ;  /* 0x0042804b40007988 */ /* 0x000fe80008000006 */
[----:B------:R-:W3:Y:S04]  /*18980*/  LDL.LU R84, [R1+0x658] ;  /* 0x0006580001547983 */ /* 0x000ee80000300800 */
[----:B------:R-:W3:Y:S04]  /*18990*/  LDL.LU R53, [R1+0x71c] ;  /* 0x00071c0001357983 */ /* 0x000ee80000300800 */
        /* <DEDUP_REMOVED lines=8> */
[----:B------:R-:W3:Y:S04]  /*18a20*/  LDL.LU R75, [R1+0x24] ;  /* 0x00002400014b7983 */ /* 0x000ee80000300800 */
[----:B------:R-:W3:Y:S04]  /*18a30*/  LDL.LU R40, [R1+0x200] ;  /* 0x0002000001287983 */ /* 0x000ee80000300800 */
[----:B------:R0:W-:Y:S04]  /*18a40*/  STS.U8 [R64+UR6+0xe80], R86 ;  /* 0x000e805640007988 */ /* 0x0001e80008000006 */
[----:B------:R1:W-:Y:S04]  /*18a50*/  STS.U8 [R64+UR6+0x4e80], R32 ;  /* 0x004e802040007988 */ /* 0x0003e80008000006 */
[----:B0-----:R-:W3:Y:S04]  /*18a60*/  LDL.LU R86, [R1+0x1f8] ;  /* 0x0001f80001567983 */ /* 0x001ee80000300800 */
[----:B------:R0:W-:Y:S04]  /*18a70*/  STS.U8 [R64+UR6+0x1280], R7 ;  /* 0x0012800740007988 */ /* 0x0001e80008000006 */
[----:B-1----:R-:W3:Y:S04]  /*18a80*/  LDL.LU R32, [R1+0x238] ;  /* 0x0002380001207983 */ /* 0x002ee80000300800 */
[----:B------:R1:W-:Y:S04]  /*18a90*/  STS.U8 [R64+UR6+0x5280], R35 ;  /* 0x0052802340007988 */ /* 0x0003e80008000006 */
[----:B0-----:R-:W3:Y:S04]  /*18aa0*/  LDL.LU R7, [R1+0x234] ;  /* 0x0002340001077983 */ /* 0x001ee80000300800 */
[----:B------:R0:W-:Y:S04]  /*18ab0*/  STS.U8 [R64+UR6+0x1680], R30 ;  /* 0x0016801e40007988 */ /* 0x0001e80008000006 */
[----:B-1----:R-:W3:Y:S04]  /*18ac0*/  LDL.LU R35, [R1+0x260] ;  /* 0x0002600001237983 */ /* 0x002ee80000300800 */
[----:B0-----:R-:W3:Y:S04]  /*18ad0*/  LDL.LU R30, [R1+0x25c] ;  /* 0x00025c00011e7983 */ /* 0x001ee80000300800 */
[----:B------:R0:W-:Y:S04]  /*18ae0*/  STS.U8 [R64+UR6+0x5680], R37 ;  /* 0x0056802540007988 */ /* 0x0001e80008000006 */
[----:B------:R1:W-:Y:S04]  /*18af0*/  STS.U8 [R64+UR6+0x1a80], R12 ;  /* 0x001a800c40007988 */ /* 0x0003e80008000006 */
[----:B------:R1:W-:Y:S04]  /*18b00*/  STS.U8 [R64+UR6+0x5a80], R33 ;  /* 0x005a802140007988 */ /* 0x0003e80008000006 */
[----:B0-----:R-:W3:Y:S04]  /*18b10*/  LDL.LU R37, [R1+0x288] ;  /* 0x0002880001257983 */ /* 0x001ee80000300800 */
[----:B------:R-:W3:Y:S04]  /*18b20*/  LDL.LU R13, [R1+0x284] ;  /* 0x00028400010d7983 */ /* 0x000ee80000300800 */
[----:B-1----:R-:W3:Y:S04]  /*18b30*/  LDL R12, [R1+0x34c] ;  /* 0x00034c00010c7983 */ /* 0x002ee80000100800 */
[----:B------:R-:W3:Y:S04]  /*18b40*/  LDL.LU R33, [R1+0x123c] ;  /* 0x00123c0001217983 */ /* 0x000ee80000300800 */
[----:B------:R0:W-:Y:S04]  /*18b50*/  STS.U8 [R64+UR6+0x1e80], R21 ;  /* 0x001e801540007988 */ /* 0x0001e80008000006 */
[----:B------:R1:W-:Y:S04]  /*18b60*/  STS.U8 [R64+UR6+0x5e80], R25 ;  /* 0x005e801940007988 */ /* 0x0003e80008000006 */
[----:B------:R1:W-:Y:S04]  /*18b70*/  STS.U8 [R64+UR6+0x2280], R28 ;  /* 0x0022801c40007988 */ /* 0x0003e80008000006 */
[----:B0-----:R-:W3:Y:S04]  /*18b80*/  LDL.LU R21, [R1+0x1238] ;  /* 0x0012380001157983 */ /* 0x001ee80000300800 */
[----:B-1----:R-:W3:Y:S04]  /*18b90*/  LDL.LU R25, [R1+0x1234] ;  /* 0x0012340001197983 */ /* 0x002ee80000300800 */
        /* <DEDUP_REMOVED lines=21> */
[----:B------:R0:W-:Y:S02]  /*18cf0*/  STS.U8 [R64+UR6+0x7680], R75 ;  /* 0x0076804b40007988 */ /* 0x0001e40008000006 */
[----:B0-----:R-:W-:-:S02]  /*18d00*/  LOP3.LUT R75, R19, 0x60, RZ, 0x3c, !PT ;  /* 0x00000060134b7812 */ /* 0x001fc400078e3cff */
[----:B---3--:R-:W-:Y:S04]  /*18d10*/  STS.U8 [R64+UR6+0x3a80], R93 ;  /* 0x003a805d40007988 */ /* 0x008fe80008000006 */
[----:B--2---:R-:W-:Y:S04]  /*18d20*/  STS.U8 [R64+UR6+0x7a80], R92 ;  /* 0x007a805c40007988 */ /* 0x004fe80008000006 */
[----:B----4-:R-:W-:Y:S04]  /*18d30*/  STS.U8 [R64+UR6+0x3e80], R89 ;  /* 0x003e805940007988 */ /* 0x010fe80008000006 */
[----:B------:R0:W-:Y:S04]  /*18d40*/  STS.U8 [R64+UR6+0x7e80], R76 ;  /* 0x007e804c40007988 */ /* 0x0001e80008000006 */
[----:B------:R1:W-:Y:S04]  /*18d50*/  STS.U8 [R75+UR6+0x300], R40 ;  /* 0x000300284b007988 */ /* 0x0003e80008000006 */
[----:B------:R2:W-:Y:S04]  /*18d60*/  STS.U8 [R75+UR6+0x4300], R86 ;  /* 0x004300564b007988 */ /* 0x0005e80008000006 */
[----:B0-----:R-:W3:Y:S04]  /*18d70*/  LDL.LU R64, [R1+0x1204] ;  /* 0x0012040001407983 */ /* 0x001ee80000300800 */
[----:B-1----:R-:W4:Y:S04]  /*18d80*/  LDL.LU R40, [R1+0x1200] ;  /* 0x0012000001287983 */ /* 0x002f280000300800 */
[----:B--2---:R-:W2:Y:S04]  /*18d90*/  LDL.LU R86, [R1+0x11fc] ;  /* 0x0011fc0001567983 */ /* 0x004ea80000300800 */
[----:B------:R0:W-:Y:S04]  /*18da0*/  STS.U8 [R75+UR6+0x700], R32 ;  /* 0x000700204b007988 */ /* 0x0001e80008000006 */
[----:B------:R1:W-:Y:S04]  /*18db0*/  STS.U8 [R75+UR6+0x4700], R7 ;  /* 0x004700074b007988 */ /* 0x0003e80008000006 */
[----:B------:R1:W-:Y:S04]  /*18dc0*/  STS.U8 [R75+UR6+0xb00], R35 ;  /* 0x000b00234b007988 */ /* 0x0003e80008000006 */
[----:B0-----:R-:W2:Y:S04]  /*18dd0*/  LDL.LU R32, [R1+0x11f8] ;  /* 0x0011f80001207983 */ /* 0x001ea80000300800 */
[----:B-1----:R-:W2:Y:S04]  /*18de0*/  LDL.LU R7, [R1+0x11f4] ;  /* 0x0011f40001077983 */ /* 0x002ea80000300800 */
[----:B------:R-:W2:Y:S04]  /*18df0*/  LDL.LU R35, [R1+0x11f0] ;  /* 0x0011f00001237983 */ /* 0x000ea80000300800 */
[----:B------:R0:W-:Y:S04]  /*18e00*/  STS.U8 [R75+UR6+0x4b00], R30 ;  /* 0x004b001e4b007988 */ /* 0x0001e80008000006 */
[----:B------:R1:W-:Y:S04]  /*18e10*/  STS.U8 [R75+UR6+0xf00], R37 ;  /* 0x000f00254b007988 */ /* 0x0003e80008000006 */
[----:B------:R1:W-:Y:S04]  /*18e20*/  STS.U8 [R75+UR6+0x4f00], R13 ;  /* 0x004f000d4b007988 */ /* 0x0003e80008000006 */
[----:B0-----:R-:W2:Y:S04]  /*18e30*/  LDL.LU R30, [R1+0x11ec] ;  /* 0x0011ec00011e7983 */ /* 0x001ea80000300800 */
[----:B-1----:R-:W2:Y:S04]  /*18e40*/  LDL.LU R37, [R1+0x11e8] ;  /* 0x0011e80001257983 */ /* 0x002ea80000300800 */
[----:B------:R-:W2:Y:S01]  /*18e50*/  LDL.LU R75, [R1+0x11e4] ;  /* 0x0011e400014b7983 */ /* 0x000ea20000300800 */
[----:B------:R-:W-:Y:S01]  /*18e60*/  PRMT R14, RZ, 0x7610, R14 ;  /* 0x00007610ff0e7816 */ /* 0x000fe2000000000e */
[----:B------:R-:W-:-:S02]  /*18e70*/  @!P2 IMAD.MOV.U32 R13, RZ, RZ, R44 ;  /* 0x000000ffff0da224 */ /* 0x000fc400078e002c */
[----:B------:R-:W3:Y:S04]  /*18e80*/  LDL.LU R44, [R1+0x11e0] ;  /* 0x0011e000012c7983 */ /* 0x000ee80000300800 */
[----:B------:R0:W3:Y:S02]  /*18e90*/  @!P2 LDG.E.U8 R14, desc[UR14][R12.64] ;  /* 0x0000000e0c0ea981 */ /* 0x0000e4000c1e1100 */
[----:B0-----:R-:W-:Y:S02]  /*18ea0*/  @!P2 IMAD.MOV.U32 R12, RZ, RZ, R47 ;  /* 0x000000ffff0ca224 */ /* 0x001fe400078e002f */
[----:B------:R-:W-:Y:S01]  /*18eb0*/  @!P2 IMAD.MOV.U32 R13, RZ, RZ, R45 ;  /* 0x000000ffff0da224 */ /* 0x000fe200078e002d */
[----:B--2---:R-:W-:-:S06]  /*18ec0*/  PRMT R75, RZ, 0x7610, R75 ;  /* 0x00007610ff4b7816 */ /* 0x004fcc000000004b */
[----:B------:R-:W2:Y:S04]  /*18ed0*/  @!P2 LDG.E.U8 R75, desc[UR14][R12.64] ;  /* 0x0000000e0c4ba981 */ /* 0x000ea8000c1e1100 */
[----:B---3--:R-:W-:Y:S04]  /*18ee0*/  STL [R1+0x128], R14 ;  /* 0x0001280e01007387 */ /* 0x008fe80000100800 */
[----:B------:R-:W3:Y:S04]  /*18ef0*/  LDL.LU R45, [R1+0x11dc] ;  /* 0x0011dc00012d7983 */ /* 0x000ee80000300800 */
[----:B------:R-:W3:Y:S04]  /*18f00*/  LDL.LU R47, [R1+0x11d8] ;  /* 0x0011d800012f7983 */ /* 0x000ee80000300800 */
[----:B--2---:R0:W-:Y:S04]  /*18f10*/  STL [R1+0x124], R75 ;  /* 0x0001244b01007387 */ /* 0x0041e80000100800 */
[----:B0-----:R-:W2:Y:S01]  /*18f20*/  LDL.LU R75, [R1+0x11d4] ;  /* 0x0011d400014b7983 */ /* 0x001ea20000300800 */
[----:B------:R-:W-:Y:S01]  /*18f30*/  PRMT R37, RZ, 0x7610, R37 ;  /* 0x00007610ff257816 */ /* 0x000fe20000000025 */
[----:B------:R-:W-:-:S02]  /*18f40*/  @!P0 IMAD.MOV.U32 R12, RZ, RZ, R51 ;  /* 0x000000ffff0c8224 */ /* 0x000fc400078e0033 */
        /* <DEDUP_REMOVED lines=34> */
[----:B------:R-:W-:Y:S01]  /*19170*/  @!P2 IMAD.MOV.U32 R13, RZ, RZ, R49 ;  /* 0x000000ffff0da224 */ /* 0x000fe200078e0031 */
[----:B--2---:R-:W-:-:S04]  /*19180*/  PRMT R75, RZ, 0x7610, R75 ;  /* 0x00007610ff4b7816 */ /* 0x004fc8000000004b */
[----:B------:R0:W2:Y:S01]  /*19190*/  @!P2 LDG.E.U8 R34, desc[UR14][R12.64] ;  /* 0x0000000e0c22a981 */ /* 0x0000a2000c1e1100 */
[----:B------:R-:W-:Y:S01]  /*191a0*/  VIADD R14, R66, 0xffffff89 ;  /* 0xffffff89420e7836 */ /* 0x000fe20000000000 */
[----:B------:R-:W-:Y:S02]  /*191b0*/  PRMT R16, RZ, 0x7610, R16 ;  /* 0x00007610ff107816 */ /* 0x000fe40000000010 */
[----:B------:R-:W3:Y:S01]  /*191c0*/  LDL.LU R49, [R1+0x11a0] ;  /* 0x0011a00001317983 */ /* 0x000ee20000300800 */
[----:B0-----:R-:W-:Y:S02]  /*191d0*/  @!P2 IMAD.MOV.U32 R12, RZ, RZ, R48 ;  /* 0x000000ffff0ca224 */ /* 0x001fe400078e0030 */
[----:B------:R-:W-:Y:S01]  /*191e0*/  @!P2 IMAD.MOV.U32 R13, RZ, RZ, R50 ;  /* 0x000000ffff0da224 */ /* 0x000fe200078e0032 */
[----:B------:R-:W-:Y:S01]  /*191f0*/  ISETP.GE.U32.AND P0, PT, R14, 0x7fffff0a, PT ;  /* 0x7fffff0a0e00780c */ /* 0x000fe20003f06070 */
[----:B------:R-:W3:Y:S04]  /*19200*/  LDL.LU R41, [R1+0x119c] ;  /* 0x00119c0001297983 */ /* 0x000ee80000300800 */
[----:B------:R0:W3:Y:S01]  /*19210*/  @!P2 LDG.E.U8 R75, desc[UR14][R12.64] ;  /* 0x0000000e0c4ba981 */ /* 0x0000e2000c1e1100 */
[----:B------:R-:W-:-:S07]  /*19220*/  PRMT R15, RZ, 0x7610, R15 ;  /* 0x00007610ff0f7816 */ /* 0x000fce000000000f */
[----:B0-----:R-:W-:Y:S02]  /*19230*/  @!P0 IMAD.MOV.U32 R12, RZ, RZ, R87 ;  /* 0x000000ffff0c8224 */ /* 0x001fe400078e0057 */
[----:B------:R-:W-:-:S05]  /*19240*/  @!P0 IMAD.MOV.U32 R13, RZ, RZ, R46 ;  /* 0x000000ffff0d8224 */ /* 0x000fca00078e002e */
[----:B------:R0:W4:Y:S02]  /*19250*/  @!P0 LDG.E.U8 R16, desc[UR14][R12.64] ;  /* 0x0000000e0c108981 */ /* 0x000124000c1e1100 */
[----:B0-----:R-:W-:Y:S02]  /*19260*/  @!P0 IMAD.MOV.U32 R12, RZ, RZ, R60 ;  /* 0x000000ffff0c8224 */ /* 0x001fe400078e003c */
[----:B------:R-:W-:-:S05]  /*19270*/  @!P0 IMAD.MOV.U32 R13, RZ, RZ, R9 ;  /* 0x000000ffff0d8224 */ /* 0x000fca00078e0009 */
[----:B------:R-:W4:Y:S04]  /*19280*/  @!P0 LDG.E.U8 R15, desc[UR14][R12.64] ;  /* 0x0000000e0c0f8981 */ /* 0x000f28000c1e1100 */
[----:B--2---:R0:W-:Y:S04]  /*19290*/  STL [R1+0x114], R34 ;  /* 0x0001142201007387 */ /* 0x0041e80000100800 */
[----:B0-----:R-:W2:Y:S04]  /*192a0*/  LDL.LU R34, [R1+0x1198] ;  /* 0x0011980001227983 */ /* 0x001ea80000300800 */
[----:B------:R-:W2:Y:S04]  /*192b0*/  LDL.LU R50, [R1+0x1194] ;  /* 0x0011940001327983 */ /* 0x000ea80000300800 */
[----:B------:R-:W2:Y:S04]  /*192c0*/  LDL.LU R48, [R1+0x1190] ;  /* 0x0011900001307983 */ /* 0x000ea80000300800 */
[----:B---3--:R0:W-:Y:S04]  /*192d0*/  STL [R1+0x110], R75 ;  /* 0x0001104b01007387 */ /* 0x0081e80000100800 */
[----:B0-----:R-:W3:Y:S01]  /*192e0*/  LDL.LU R75, [R1+0x118c] ;  /* 0x00118c00014b7983 */ /* 0x001ee20000300800 */
[----:B------:R-:W-:-:S03]  /*192f0*/  VIADD R14, R66, 0xffffff88 ;  /* 0xffffff88420e7836 */ /* 0x000fc60000000000 */
[----:B------:R-:W3:Y:S02]  /*19300*/  LDL.LU R46, [R1+0x1188] ;  /* 0x00118800012e7983 */ /* 0x000ee40000300800 */
[----:B------:R-:W-:Y:S01]  /*19310*/  ISETP.GE.U32.AND P6, PT, R14, 0x7fffff09, PT ;  /* 0x7fffff090e00780c */ /* 0x000fe20003fc6070 */
[----:B------:R-:W-:Y:S01]  /*19320*/  VIADD R14, R66, 0xffffff81 ;  /* 0xffffff81420e7836 */ /* 0x000fe20000000000 */
[----:B------:R-:W3:Y:S04]  /*19330*/  LDL.LU R87, [R1+0x1184] ;  /* 0x0011840001577983 */ /* 0x000ee80000300800 */
[----:B----4-:R-:W-:Y:S01]  /*19340*/  STL [R1+0xec], R16 ;  /* 0x0000ec1001007387 */ /* 0x010fe20000100800 */
[----:B------:R-:W-:-:S03]  /*19350*/  ISETP.GE.U32.AND P2, PT, R14, 0x7fffff02, PT ;  /* 0x7fffff020e00780c */ /* 0x000fc60003f46070 */
[----:B------:R-:W-:Y:S04]  /*19360*/  STL [R1+0xf6c], R6 ;  /* 0x000f6c0601007387 */ /* 0x000fe80000100800 */
[----:B------:R-:W4:Y:S01]  /*19370*/  LDL.LU R9, [R1+0x1180] ;  /* 0x0011800001097983 */ /* 0x000f220000300800 */
[----:B------:R-:W-:-:S03]  /*19380*/  @!P6 IMAD.MOV.U32 R14, RZ, RZ, R11 ;  /* 0x000000ffff0ee224 */ /* 0x000fc600078e000b */
[----:B------:R-:W-:Y:S04]  /*19390*/  STL [R1+0xf70], R0 ;  /* 0x000f700001007387 */ /* 0x000fe80000100800 */
[----:B------:R0:W-:Y:S02]  /*193a0*/  STL [R1+0xe0], R15 ;  /* 0x0000e00f01007387 */ /* 0x0001e40000100800 */
[----:B0-----:R-:W-:Y:S02]  /*193b0*/  @!P6 IMAD.MOV.U32 R15, RZ, RZ, R10 ;  /* 0x000000ffff0fe224 */ /* 0x001fe400078e000a */
[----:B------:R-:W4:Y:S04]  /*193c0*/  LDL.LU R10, [R1+0x117c] ;  /* 0x00117c00010a7983 */ /* 0x000f280000300800 */
[----:B------:R-:W4:Y:S01]  /*193d0*/  LDL.LU R11, [R1+0x1178] ;  /* 0x00117800010b7983 */ /* 0x000f220000300800 */
[----:B--2---:R-:W-:-:S02]  /*193e0*/  PRMT R48, RZ, 0x7610, R48 ;  /* 0x00007610ff307816 */ /* 0x004fc40000000030 */
[----:B---3--:R-:W-:-:S06]  /*193f0*/  PRMT R75, RZ, 0x7610, R75 ;  /* 0x00007610ff4b7816 */ /* 0x008fcc000000004b */
[----:B------:R0:W2:Y:S02]  /*19400*/  @!P6 LDG.E.U8 R75, desc[UR14][R14.64] ;  /* 0x0000000e0e4be981 */ /* 0x0000a4000c1e1100 */
[----:B0-----:R-:W-:Y:S02]  /*19410*/  @!P6 IMAD.MOV.U32 R14, RZ, RZ, R54 ;  /* 0x000000ffff0ee224 */ /* 0x001fe400078e0036 */
[----:B------:R-:W-:-:S05]  /*19420*/  @!P6 IMAD.MOV.U32 R15, RZ, RZ, R56 ;  /* 0x000000ffff0fe224 */ /* 0x000fca00078e0038 */
[----:B------:R0:W3:Y:S01]  /*19430*/  @!P6 LDG.E.U8 R48, desc[UR14][R14.64] ;  /* 0x0000000e0e30e981 */ /* 0x0000e2000c1e1100 */
[----:B------:R-:W-:-:S05]  /*19440*/  IMAD R16, R6, 0x7f, RZ ;  /* 0x0000007f06107824 */ /* 0x000fca00078e02ff */
[----:B------:R-:W-:Y:S02]  /*19450*/  IADD3 R60, P0, PT, R16, R0, RZ ;  /* 0x00000000103c7210 */ /* 0x000fe40007f1e0ff */
[----:B------:R-:W-:-:S03]  /*19460*/  SHF.R.S32.HI R13, RZ, 0x1f, R16 ;  /* 0x0000001fff0d7819 */ /* 0x000fc60000011410 */
[----:B------:R-:W-:Y:S02]  /*19470*/  STL [R1+0x3bc], R60 ;  /* 0x0003bc3c01007387 */ /* 0x000fe40000100800 */
[----:B------:R-:W-:Y:S02]  /*19480*/  IMAD.X R54, R13, 0x1, R2, P0 ;  /* 0x000000010d367824 */ /* 0x000fe400000e0602 */
[----:B------:R-:W-:Y:S01]  /*19490*/  STL [R1+0xf74], R2 ;  /* 0x000f740201007387 */ /* 0x000fe20000100800 */
[C---:B----4-:R-:W-:Y:S02]  /*194a0*/  VIADD R12, R11.reuse, 0x6e ;  /* 0x0000006e0b0c7836 */ /* 0x050fe40000000000 */
[----:B0-----:R-:W-:-:S03]  /*194b0*/  VIADD R15, R11, 0x76 ;  /* 0x000000760b0f7836 */ /* 0x001fc60000000000 */
[----:B------:R-:W-:Y:S02]  /*194c0*/  IABS R14, R12 ;  /* 0x0000000c000e7213 */ /* 0x000fe40000000000 */
[----:B------:R-:W-:Y:S01]  /*194d0*/  PRMT R87, RZ, 0x7610, R87 ;  /* 0x00007610ff577816 */ /* 0x000fe20000000057 */
[----:B---3--:R0:W-:Y:S02]  /*194e0*/  STL [R1+0xe4], R48 ;  /* 0x0000e43001007387 */ /* 0x0081e40000100800 */
[----:B0-----:R-:W-:-:S05]  /*194f0*/  IADD3 R48, P0, PT, R18, R3, RZ ;  /* 0x0000000312307210 */ /* 0x001fca0007f1e0ff */
[--C-:B------:R-:W-:Y:S02]  /*19500*/  IMAD.X R56, R17, 0x1, R4.reuse, P0 ;  /* 0x0000000111387824 */ /* 0x100fe400000e0604 */
[----:B------:R-:W0:Y:S01]  /*19510*/  LDC R17, c[0x0][0x3a0] ;  /* 0x0000e800ff117b82 */ /* 0x000e220000000800 */
[----:B------:R-:W-:Y:S01]  /*19520*/  VIADD R18, R66, 0xffffff80 ;  /* 0xffffff8042127836 */ /* 0x000fe20000000000 */
[----:B------:R-:W-:Y:S01]  /*19530*/  IADD3 R66, P0, PT, R16, R3, RZ ;  /* 0x0000000310427210 */ /* 0x000fe20007f1e0ff */
[----:B------:R-:W-:Y:S04]  /*19540*/  STL [R1+0x3b8], R54 ;  /* 0x0003b83601007387 */ /* 0x000fe80000100800 */
[----:B------:R-:W-:Y:S04]  /*19550*/  STL [R1+0x3b4], R48 ;  /* 0x0003b43001007387 */ /* 0x000fe80000100800 */
[----:B------:R-:W-:Y:S04]  /*19560*/  STL [R1+0xf78], R3 ;  /* 0x000f780301007387 */ /* 0x000fe80000100800 */
[----:B------:R-:W-:Y:S04]  /*19570*/  STL [R1+0x3b0], R56 ;  /* 0x0003b03801007387 */ /* 0x000fe80000100800 */
[----:B------:R-:W-:Y:S04]  /*19580*/  STL [R1+0x3c4], R66 ;  /* 0x0003c44201007387 */ /* 0x000fe80000100800 */
[----:B--2---:R1:W-:Y:S01]  /*19590*/  STL [R1+0xe8], R75 ;  /* 0x0000e84b01007387 */ /* 0x0043e20000100800 */
[----:B------:R-:W-:Y:S01]  /*195a0*/  IABS R16, R15 ;  /* 0x0000000f00107213 */ /* 0x000fe20000000000 */
[----:B-1----:R-:W-:-:S02]  /*195b0*/  IMAD.X R75, R13, 0x1, R4, P0 ;  /* 0x000000010d4b7824 */ /* 0x002fc400000e0604 */
[----:B0-----:R-:W-:-:S05]  /*195c0*/  VIADD R13, R17, 0x7f ;  /* 0x0000007f110d7836 */ /* 0x001fca0000000000 */
[----:B------:R-:W-:Y:S01]  /*195d0*/  ISETP.GT.AND P0, PT, R13, 0x7f, PT ;  /* 0x0000007f0d00780c */ /* 0x000fe20003f04270 */
[----:B------:R-:W-:Y:S02]  /*195e0*/  IMAD.MOV.U32 R13, RZ, RZ, R14 ;  /* 0x000000ffff0d7224 */ /* 0x000fe400078e000e */
[----:B------:R-:W-:Y:S01]  /*195f0*/  IMAD.MOV.U32 R14, RZ, RZ, R16 ;  /* 0x000000ffff0e7224 */ /* 0x000fe200078e0010 */
[----:B------:R-:W-:Y:S01]  /*19600*/  ISETP.LT.AND P0, PT, R19, R17, P0 ;  /* 0x000000111300720c */ /* 0x000fe20000701270 */
[----:B------:R-:W-:Y:S02]  /*19610*/  @!P2 IMAD.MOV.U32 R16, RZ, RZ, R81 ;  /* 0x000000ffff10a224 */ /* 0x000fe400078e0051 */
[----:B------:R-:W-:-:S05]  /*19620*/  @!P2 IMAD.MOV.U32 R17, RZ, RZ, R42 ;  /* 0x000000ffff11a224 */ /* 0x000fca00078e002a */
[----:B------:R0:W2:Y:S01]  /*19630*/  @!P2 LDG.E.U8 R87, desc[UR14][R16.64] ;  /* 0x0000000e1057a981 */ /* 0x0000a2000c1e1100 */
[----:B------:R-:W-:-:S03]  /*19640*/  PRMT R9, RZ, 0x7610, R9 ;  /* 0x00007610ff097816 */ /* 0x000fc60000000009 */
[----:B------:R-:W-:Y:S04]  /*19650*/  STL [R1+0xf7c], R4 ;  /* 0x000f7c0401007387 */ /* 0x000fe80000100800 */
[----:B------:R-:W-:Y:S01]  /*19660*/  STL [R1+0x3c0], R75 ;  /* 0x0003c04b01007387 */ /* 0x000fe20000100800 */
[----:B0-----:R-:W-:Y:S02]  /*19670*/  @!P2 IMAD.MOV.U32 R16, RZ, RZ, R48 ;  /* 0x000000ffff10a224 */ /* 0x001fe400078e0030 */
[----:B------:R-:W-:Y:S01]  /*19680*/  @!P2 IMAD.MOV.U32 R17, RZ, RZ, R56 ;  /* 0x000000ffff11a224 */ /* 0x000fe200078e0038 */
[----:B------:R-:W3:Y:S04]  /*19690*/  LDL.LU R42, [R1+0x1174] ;  /* 0x00117400012a7983 */ /* 0x000ee80000300800 */
[----:B------:R-:W4:Y:S04]  /*196a0*/  LDL.LU R81, [R1+0x1170] ;  /* 0x0011700001517983 */ /* 0x000f280000300800 */
[----:B------:R-:W3:Y:S04]  /*196b0*/  @!P2 LDG.E.U8 R9, desc[UR14][R16.64] ;  /* 0x0000000e1009a981 */ /* 0x000ee8000c1e1100 */
[----:B--2---:R0:W-:Y:S04]  /*196c0*/  STL [R1+0xdc], R87 ;  /* 0x0000dc5701007387 */ /* 0x0041e80000100800 */
[----:B0-----:R-:W2:Y:S01]  /*196d0*/  LDL.LU R87, [R1+0x116c] ;  /* 0x00116c0001577983 */ /* 0x001ea20000300800 */
[----:B------:R-:W-:-:S03]  /*196e0*/  ISETP.GE.U32.AND P6, PT, R18, 0x7fffff01, PT ;  /* 0x7fffff011200780c */ /* 0x000fc60003fc6070 */
[----:B------:R-:W2:Y:S01]  /*196f0*/  LDL.LU R56, [R1+0x1168] ;  /* 0x0011680001387983 */ /* 0x000ea20000300800 */
[----:B----4-:R-:W-:-:S03]  /*19700*/  PRMT R81, RZ, 0x7610, R81 ;  /* 0x00007610ff517816 */ /* 0x010fc60000000051 */
[----:B------:R-:W4:Y:S04]  /*19710*/  LDL.LU R48, [R1+0x1164] ;  /* 0x0011640001307983 */ /* 0x000f280000300800 */
[----:B---3--:R0:W-:Y:S02]  /*19720*/  STL [R1+0xd8], R9 ;  /* 0x0000d80901007387 */ /* 0x0081e40000100800 */
[----:B------:R-:W-:Y:S02]  /*19730*/  @!P6 IMAD.MOV.U32 R16, RZ, RZ, R60 ;  /* 0x000000ffff10e224 */ /* 0x000fe400078e003c */
[----:B------:R-:W-:-:S05]  /*19740*/  @!P6 IMAD.MOV.U32 R17, RZ, RZ, R54 ;  /* 0x000000ffff11e224 */ /* 0x000fca00078e0036 */
[----:B------:R1:W3:Y:S04]  /*19750*/  @!P6 LDG.E.U8 R81, desc[UR14][R16.64] ;  /* 0x0000000e1051e981 */ /* 0x0002e8000c1e1100 */
[----:B0-----:R-:W3:Y:S01]  /*19760*/  LDL.LU R9, [R1+0x1160] ;  /* 0x0011600001097983 */ /* 0x001ee20000300800 */
[----:B-1----:R-:W-:Y:S02]  /*19770*/  @!P6 IMAD.MOV.U32 R16, RZ, RZ, R66 ;  /* 0x000000ffff10e224 */ /* 0x002fe400078e0042 */
[----:B------:R-:W-:Y:S01]  /*19780*/  @!P6 IMAD.MOV.U32 R17, RZ, RZ, R75 ;  /* 0x000000ffff11e224 */ /* 0x000fe200078e004b */
[----:B--2---:R-:W-:-:S06]  /*19790*/  PRMT R87, RZ, 0x7610, R87 ;  /* 0x00007610ff577816 */ /* 0x004fcc0000000057 */
[----:B------:R-:W2:Y:S01]  /*197a0*/  @!P6 LDG.E.U8 R87, desc[UR14][R16.64] ;  /* 0x0000000e1057e981 */ /* 0x000ea2000c1e1100 */
[----:B------:R-:W-:-:S04]  /*197b0*/  IMAD.HI.U32 R19, R10, R13, RZ ;  /* 0x0000000d0a137227 */ /* 0x000fc800078e00ff */
[----:B------:R-:W-:Y:S01]  /*197c0*/  IMAD.HI.U32 R18, R10, R14, RZ ;  /* 0x0000000e0a127227 */ /* 0x000fe200078e00ff */
[----:B------:R-:W-:-:S03]  /*197d0*/  ISETP.GE.AND P2, PT, R12, RZ, PT ;  /* 0x000000ff0c00720c */ /* 0x000fc60003f46270 */
[----:B------:R-:W-:Y:S02]  /*197e0*/  IMAD.MOV R19, RZ, RZ, -R19 ;  /* 0x000000ffff137224 */ /* 0x000fe400078e0a13 */
[----:B------:R-:W-:Y:S02]  /*197f0*/  IMAD.MOV R18, RZ, RZ, -R18 ;  /* 0x000000ffff127224 */ /* 0x000fe400078e0a12 */
[C---:B---3--:R-:W-:Y:S02]  /*19800*/  IMAD R12, R9.reuse, R19, R13 ;  /* 0x00000013090c7224 */ /* 0x048fe400078e020d */
[----:B------:R-:W-:Y:S02]  /*19810*/  IMAD R13, R9, R18, R14 ;  /* 0x00000012090d7224 */ /* 0x000fe400078e020e */
[----:B------:R-:W3:Y:S04]  /*19820*/  LDL R18, [R1+0x4ac] ;  /* 0x0004ac0001127983 */ /* 0x000ee80000100800 */
[----:B------:R-:W3:Y:S04]  /*19830*/  LDL.LU R54, [R1+0x115c] ;  /* 0x00115c0001367983 */ /* 0x000ee80000300800 */
[----:B------:R-:W3:Y:S04]  /*19840*/  LDL.LU R60, [R1+0x1158] ;  /* 0x00115800013c7983 */ /* 0x000ee80000300800 */
[----:B------:R0:W-:Y:S04]  /*19850*/  STL [R1+0xd4], R81 ;  /* 0x0000d45101007387 */ /* 0x0001e80000100800 */
[----:B0-----:R-:W3:Y:S04]  /*19860*/  LDL.LU R81, [R1+0x1154] ;  /* 0x0011540001517983 */ /* 0x001ee80000300800 */
[----:B------:R-:W4:Y:S04]  /*19870*/  LDL.LU R75, [R1+0x1150] ;  /* 0x00115000014b7983 */ /* 0x000f280000300800 */
[----:B------:R-:W4:Y:S04]  /*19880*/  LDL.LU R66, [R1+0x114c] ;  /* 0x00114c0001427983 */ /* 0x000f280000300800 */
[----:B--2---:R0:W-:Y:S04]  /*19890*/  STL [R1+0xd0], R87 ;  /* 0x0000d05701007387 */ /* 0x0041e80000100800 */
[----:B0-----:R-:W2:Y:S04]  /*198a0*/  LDL.LU R87, [R1+0x1148] ;  /* 0x0011480001577983 */ /* 0x001ea80000300800 */
[----:B------:R-:W2:Y:S04]  /*198b0*/  LDL R16, [R1+0x3c8] ;  /* 0x0003c80001107983 */ /* 0x000ea80000100800 */
[----:B------:R-:W2:Y:S01]  /*198c0*/  LDL R17, [R1+0x3cc] ;  /* 0x0003cc0001117983 */ /* 0x000ea20000100800 */
[----:B---3--:R-:W-:-:S02]  /*198d0*/  PRMT R81, RZ, 0x7610, R81 ;  /* 0x00007610ff517816 */ /* 0x008fc40000000051 */
[----:B--2---:R-:W-:-:S04]  /*198e0*/  @P0 LOP3.LUT R17, R17, R16, RZ, 0x3c, !PT ;  /* 0x0000001011110212 */ /* 0x004fc800078e3cff */
[----:B------:R-:W-:-:S04]  /*198f0*/  @P0 LOP3.LUT R16, R17, R16, RZ, 0x3c, !PT ;  /* 0x0000001011100212 */ /* 0x000fc800078e3cff */
[----:B------:R-:W-:-:S05]  /*19900*/  @P0 LOP3.LUT R17, R17, R16, RZ, 0x3c, !PT ;  /* 0x0000001011110212 */ /* 0x000fca00078e3cff */
[----:B------:R-:W2:Y:S04]  /*19910*/  @P0 LDG.E.U8 R81, desc[UR14][R16.64] ;  /* 0x0000000e10510981 */ /* 0x000ea8000c1e1100 */
[----:B--2---:R0:W-:Y:S04]  /*19920*/  STL [R1+0xcc], R81 ;  /* 0x0000cc5101007387 */ /* 0x0041e80000100800 */
[----:B0-----:R-:W2:Y:S04]  /*19930*/  LDL.LU R81, [R1+0x1144] ;  /* 0x0011440001517983 */ /* 0x001ea80000300800 */
[----:B------:R-:W3:Y:S04]  /*19940*/  LDL R16, [R1+0x428] ;  /* 0x0004280001107983 */ /* 0x000ee80000100800 */
[----:B------:R-:W3:Y:S01]  /*19950*/  LDL R17, [R1+0x42c] ;  /* 0x00042c0001117983 */ /* 0x000ee20000100800 */
[----:B------:R-:W-:-:S02]  /*19960*/  PRMT R87, RZ, 0x7610, R87 ;  /* 0x00007610ff577816 */ /* 0x000fc40000000057 */
[----:B---3--:R-:W-:-:S04]  /*19970*/  @P0 LOP3.LUT R17, R17, R16, RZ, 0x3c, !PT ;  /* 0x0000001011110212 */ /* 0x008fc800078e3cff */
[----:B------:R-:W-:-:S04]  /*19980*/  @P0 LOP3.LUT R16, R17, R16, RZ, 0x3c, !PT ;  /* 0x0000001011100212 */ /* 0x000fc800078e3cff */
[----:B------:R-:W-:-:S05]  /*19990*/  @P0 LOP3.LUT R17, R17, R16, RZ, 0x3c, !PT ;  /* 0x0000001011110212 */ /* 0x000fca00078e3cff */
[----:B------:R-:W3:Y:S04]  /*199a0*/  @P0 LDG.E.U8 R87, desc[UR14][R16.64] ;  /* 0x0000000e10570981 */ /* 0x000ee8000c1e1100 */
[----:B---3--:R0:W-:Y:S04]  /*199b0*/  STL [R1+0xb0], R87 ;  /* 0x0000b05701007387 */ /* 0x0081e80000100800 */
[----:B0-----:R-:W3:Y:S04]  /*199c0*/  LDL.LU R87, [R1+0x1140] ;  /* 0x0011400001577983 */ /* 0x001ee80000300800 */
[----:B------:R-:W3:Y:S04]  /*199d0*/  LDL R16, [R1+0x468] ;  /* 0x0004680001107983 */ /* 0x000ee80000100800 */
[----:B------:R-:W3:Y:S01]  /*199e0*/  LDL R17, [R1+0x46c] ;  /* 0x00046c0001117983 */ /* 0x000ee20000100800 */
[----:B--2---:R-:W-:-:S02]  /*199f0*/  PRMT R81, RZ, 0x7610, R81 ;  /* 0x00007610ff517816 */ /* 0x004fc40000000051 */
[----:B---3--:R-:W-:-:S04]  /*19a00*/  @P0 LOP3.LUT R17, R17, R16, RZ, 0x3c, !PT ;  /* 0x0000001011110212 */ /* 0x008fc800078e3cff */
[----:B------:R-:W-:-:S04]  /*19a10*/  @P0 LOP3.LUT R16, R17, R16, RZ, 0x3c, !PT ;  /* 0x0000001011100212 */ /* 0x000fc800078e3cff */
[----:B------:R-:W-:-:S05]  /*19a20*/  @P0 LOP3.LUT R17, R17, R16, RZ, 0x3c, !PT ;  /* 0x0000001011110212 */ /* 0x000fca00078e3cff */
[----:B------:R-:W2:Y:S01]  /*19a30*/  @P0 LDG.E.U8 R81, desc[UR14][R16.64] ;  /* 0x0000000e10510981 */ /* 0x000ea2000c1e1100 */
[----:B------:R-:W-:-:S03]  /*19a40*/  PRMT R87, RZ, 0x7610, R87 ;  /* 0x00007610ff577816 */ /* 0x000fc60000000057 */
[----:B--2---:R0:W-:Y:S04]  /*19a50*/  STL [R1+0x94], R81 ;  /* 0x0000945101007387 */ /* 0x0041e80000100800 */
[----:B0-----:R-:W2:Y:S04]  /*19a60*/  LDL.LU R81, [R1+0x113c] ;  /* 0x00113c0001517983 */ /* 0x001ea80000300800 */
[----:B------:R-:W3:Y:S01]  /*19a70*/  LDL R17, [R1+0x4a8] ;  /* 0x0004a80001117983 */ /* 0x000ee20000100800 */
[----:B------:R-:W-:-:S03]  /*19a80*/  @P0 IMAD.MOV.U32 R16, RZ, RZ, R18 ;  /* 0x000000ffff100224 */ /* 0x000fc600078e0012 */
[----:B------:R-:W2:Y:S04]  /*19a90*/  LDL R18, [R1+0x6e8] ;  /* 0x0006e80001127983 */ /* 0x000ea80000100800 */
[----:B---3--:R-:W3:Y:S04]  /*19aa0*/  @P0 LDG.E.U8 R87, desc[UR14][R16.64] ;  /* 0x0000000e10570981 */ /* 0x008ee8000c1e1100 */
        /* <DEDUP_REMOVED lines=35> */
[----:B------:R-:W3:Y:S01]  /*19ce0*/  @P0 LDG.E.U8 R87, desc[UR14][R16.64] ;  /* 0x0000000e10570981 */ /* 0x000ee2000c1e1100 */
[----:B------:R-:W-:-:S03]  /*19cf0*/  PRMT R93, RZ, 0x7610, R93 ;  /* 0x00007610ff5d7816 */ /* 0x000fc6000000005d */
[----:B---3--:R0:W-:Y:S04]  /*19d00*/  STL [R1+0x14], R87 ;  /* 0x0000145701007387 */ /* 0x0081e80000100800 */
[----:B0-----:R-:W3:Y:S04]  /*19d10*/  LDL.LU R87, [R1+0x1128] ;  /* 0x0011280001577983 */ /* 0x001ee80000300800 */
[----:B------:R-:W2:Y:S01]  /*19d20*/  LDL R17, [R1+0x5e8] ;  /* 0x0005e80001117983 */ /* 0x000ea20000100800 */
[----:B----4-:R-:W-:-:S03]  /*19d30*/  @P0 IMAD.MOV.U32 R16, RZ, RZ, R66 ;  /* 0x000000ffff100224 */ /* 0x010fc600078e0042 */
[----:B------:R-:W4:Y:S04]  /*19d40*/  LDL.LU R66, [R1+0x1124] ;  /* 0x0011240001427983 */ /* 0x000f280000300800 */
[----:B--2---:R-:W2:Y:S04]  /*19d50*/  @P0 LDG.E.U8 R93, desc[UR14][R16.64] ;  /* 0x0000000e105d0981 */ /* 0x004ea8000c1e1100 */
[----:B------:R-:W4:Y:S04]  /*19d60*/  LDL R16, [R1+0x628] ;  /* 0x0006280001107983 */ /* 0x000f280000100800 */
[----:B------:R-:W4:Y:S01]  /*19d70*/  LDL R17, [R1+0x62c] ;  /* 0x00062c0001117983 */ /* 0x000f220000100800 */
[----:B---3--:R-:W-:-:S03]  /*19d80*/  PRMT R87, RZ, 0x7610, R87 ;  /* 0x00007610ff577816 */ /* 0x008fc60000000057 */
[----:B--2---:R0:W-:Y:S04]  /*19d90*/  STL [R1+0xf80], R93 ;  /* 0x000f805d01007387 */ /* 0x0041e80000100800 */
[----:B0-----:R-:W2:Y:S01]  /*19da0*/  LDL R93, [R1+0x6a8] ;  /* 0x0006a800015d7983 */ /* 0x001ea20000100800 */
[----:B----4-:R-:W-:-:S04]  /*19db0*/  @P0 LOP3.LUT R17, R17, R16, RZ, 0x3c, !PT ;  /* 0x0000001011110212 */ /* 0x010fc800078e3cff */
[----:B------:R-:W-:-:S04]  /*19dc0*/  @P0 LOP3.LUT R16, R17, R16, RZ, 0x3c, !PT ;  /* 0x0000001011100212 */ /* 0x000fc800078e3cff */
[----:B------:R-:W-:-:S05]  /*19dd0*/  @P0 LOP3.LUT R17, R17, R16, RZ, 0x3c, !PT ;  /* 0x0000001011110212 */ /* 0x000fca00078e3cff */
[----:B------:R0:W3:Y:S04]  /*19de0*/  @P0 LDG.E.U8 R87, desc[UR14][R16.64] ;  /* 0x0000000e10570981 */ /* 0x0000e8000c1e1100 */
[----:B------:R-:W4:Y:S01]  /*19df0*/  LDL R17, [R1+0x668] ;  /* 0x0006680001117983 */ /* 0x000f220000100800 */
[----:B------:R-:W-:Y:S01]  /*19e00*/  PRMT R81, RZ, 0x7610, R81 ;  /* 0x00007610ff517816 */ /* 0x000fe20000000051 */
[----:B0-----:R-:W-:Y:S01]  /*19e10*/  @P0 IMAD.MOV.U32 R16, RZ, RZ, R54 ;  /* 0x000000ffff100224 */ /* 0x001fe200078e0036 */
[----:B------:R-:W-:Y:S01]  /*19e20*/  PRMT R75, RZ, 0x7610, R75 ;  /* 0x00007610ff4b7816 */ /* 0x000fe2000000004b */
[----:B---3--:R-:W-:Y:S04]  /*19e30*/  STL [R1+0xf84], R87 ;  /* 0x000f845701007387 */ /* 0x008fe80000100800 */
[----:B------:R-:W3:Y:S04]  /*19e40*/  LDL.LU R54, [R1+0x1120] ;  /* 0x0011200001367983 */ /* 0x000ee80000300800 */
[----:B----4-:R0:W4:Y:S01]  /*19e50*/  @P0 LDG.E.U8 R81, desc[UR14][R16.64] ;  /* 0x0000000e10510981 */ /* 0x010122000c1e1100 */
[----:B------:R-:W-:Y:S01]  /*19e60*/  PRMT R66, RZ, 0x7610, R66 ;  /* 0x00007610ff427816 */ /* 0x000fe20000000042 */
[----:B0-----:R-:W-:-:S02]  /*19e70*/  @P0 IMAD.MOV.U32 R16, RZ, RZ, R48 ;  /* 0x000000ffff100224 */ /* 0x001fc400078e0030 */
[----:B--2---:R-:W-:-:S05]  /*19e80*/  @P0 IMAD.MOV.U32 R17, RZ, RZ, R93 ;  /* 0x000000ffff110224 */ /* 0x004fca00078e005d */
[----:B------:R0:W2:Y:S01]  /*19e90*/  @P0 LDG.E.U8 R75, desc[UR14][R16.64] ;  /* 0x0000000e104b0981 */ /* 0x0000a2000c1e1100 */
[----:B------:R-:W-:Y:S01]  /*19ea0*/  PRMT R60, RZ, 0x7610, R60 ;  /* 0x00007610ff3c7816 */ /* 0x000fe2000000003c */
[----:B0-----:R-:W-:Y:S02]  /*19eb0*/  @P0 IMAD.MOV.U32 R16, RZ, RZ, R47 ;  /* 0x000000ffff100224 */ /* 0x001fe400078e002f */
[----:B------:R-:W-:-:S05]  /*19ec0*/  @P0 IMAD.MOV.U32 R17, RZ, RZ, R18 ;  /* 0x000000ffff110224 */ /* 0x000fca00078e0012 */
[----:B------:R0:W2:Y:S02]  /*19ed0*/  @P0 LDG.E.U8 R66, desc[UR14][R16.64] ;  /* 0x0000000e10420981 */ /* 0x0000a4000c1e1100 */
[----:B0-----:R-:W-:Y:S02]  /*19ee0*/  @P0 IMAD.MOV.U32 R16, RZ, RZ, R86 ;  /* 0x000000ffff100224 */ /* 0x001fe400078e0056 */
[----:B------:R-:W-:-:S05]  /*19ef0*/  @P0 IMAD.MOV.U32 R17, RZ, RZ, R53 ;  /* 0x000000ffff110224 */ /* 0x000fca00078e0035 */
[----:B------:R0:W2:Y:S02]  /*19f00*/  @P0 LDG.E.U8 R60, desc[UR14][R16.64] ;  /* 0x0000000e103c0981 */ /* 0x0000a4000c1e1100 */
[----:B0-----:R-:W-:Y:S02]  /*19f10*/  @P0 IMAD.MOV.U32 R16, RZ, RZ, R59 ;  /* 0x000000ffff100224 */ /* 0x001fe400078e003b */
[----:B------:R-:W-:Y:S01]  /*19f20*/  @P0 IMAD.MOV.U32 R17, RZ, RZ, R65 ;  /* 0x000000ffff110224 */ /* 0x000fe200078e0041 */
[----:B---3--:R-:W-:Y:S01]  /*19f30*/  PRMT R54, RZ, 0x7610, R54 ;  /* 0x00007610ff367816 */ /* 0x008fe20000000036 */
[----:B----4-:R-:W-:Y:S04]  /*19f40*/  STL [R1+0xf88], R81 ;  /* 0x000f885101007387 */ /* 0x010fe80000100800 */
[----:B------:R-:W3:Y:S04]  /*19f50*/  LDL.LU R48, [R1+0x111c] ;  /* 0x00111c0001307983 */ /* 0x000ee80000300800 */
[----:B------:R0:W4:Y:S04]  /*19f60*/  @P0 LDG.E.U8 R54, desc[UR14][R16.64] ;  /* 0x0000000e10360981 */ /* 0x000128000c1e1100 */
[----:B--2---:R-:W-:Y:S04]  /*19f70*/  STL [R1+0xf8c], R75 ;  /* 0x000f8c4b01007387 */ /* 0x004fe80000100800 */
[----:B------:R-:W2:Y:S01]  /*19f80*/  LDL.LU R47, [R1+0x1118] ;  /* 0x00111800012f7983 */ /* 0x000ea20000300800 */
[----:B0-----:R-:W-:-:S02]  /*19f90*/  @P0 IMAD.MOV.U32 R16, RZ, RZ, R80 ;  /* 0x000000ffff100224 */ /* 0x001fc400078e0050 */
[----:B------:R-:W-:Y:S01]  /*19fa0*/  @P0 IMAD.MOV.U32 R17, RZ, RZ, R73 ;  /* 0x000000ffff110224 */ /* 0x000fe200078e0049 */
[----:B------:R-:W-:Y:S04]  /*19fb0*/  STL [R1+0xf90], R66 ;  /* 0x000f904201007387 */ /* 0x000fe80000100800 */
[----:B------:R-:W2:Y:S04]  /*19fc0*/  LDL.LU R53, [R1+0x1114] ;  /* 0x0011140001357983 */ /* 0x000ea80000300800 */
[----:B------:R-:W2:Y:S04]  /*19fd0*/  LDL.LU R86, [R1+0x1110] ;  /* 0x0011100001567983 */ /* 0x000ea80000300800 */
[----:B------:R-:W-:Y:S04]  /*19fe0*/  STL [R1+0xf94], R60 ;  /* 0x000f943c01007387 */ /* 0x000fe80000100800 */
[----:B------:R-:W2:Y:S04]  /*19ff0*/  LDL.LU R65, [R1+0x110c] ;  /* 0x00110c0001417983 */ /* 0x000ea80000300800 */
[----:B------:R-:W2:Y:S04]  /*1a000*/  LDL.LU R59, [R1+0x1108] ;  /* 0x00110800013b7983 */ /* 0x000ea80000300800 */
[----:B------:R-:W2:Y:S04]  /*1a010*/  LDL R93, [R1+0x5f0] ;  /* 0x0005f000015d7983 */ /* 0x000ea80000100800 */
[----:B------:R-:W2:Y:S01]  /*1a020*/  LDL R18, [R1+0x5f4] ;  /* 0x0005f40001127983 */ /* 0x000ea20000100800 */
[----:B---3--:R-:W-:-:S03]  /*1a030*/  PRMT R48, RZ, 0x7610, R48 ;  /* 0x00007610ff307816 */ /* 0x008fc60000000030 */
[----:B----4-:R-:W-:Y:S04]  /*1a040*/  STL [R1+0xf98], R54 ;  /* 0x000f983601007387 */ /* 0x010fe80000100800 */
[----:B------:R-:W3:Y:S04]  /*1a050*/  LDL.LU R73, [R1+0x1104] ;  /* 0x0011040001497983 */ /* 0x000ee80000300800 */
[----:B------:R-:W4:Y:S04]  /*1a060*/  LDL.LU R80, [R1+0x1100] ;  /* 0x0011000001507983 */ /* 0x000f280000300800 */
[----:B------:R0:W3:Y:S04]  /*1a070*/  @P0 LDG.E.U8 R48, desc[UR14][R16.64] ;  /* 0x0000000e10300981 */ /* 0x0000e8000c1e1100 */
[----:B------:R-:W0:Y:S04]  /*1a080*/  LDL R16, [R1+0x3d0] ;  /* 0x0003d00001107983 */ /* 0x000e280000100800 */
[----:B------:R-:W0:Y:S01]  /*1a090*/  LDL R17, [R1+0x3d4] ;  /* 0x0003d40001117983 */ /* 0x000e220000100800 */
[----:B--2---:R-:W-:-:S02]  /*1a0a0*/  PRMT R86, RZ, 0x7610, R86 ;  /* 0x00007610ff567816 */ /* 0x004fc40000000056 */
[----:B0-----:R-:W-:-:S04]  /*1a0b0*/  @P0 LOP3.LUT R17, R17, R16, RZ, 0x3c, !PT ;  /* 0x0000001011110212 */ /* 0x001fc800078e3cff */
[----:B------:R-:W-:-:S04]  /*1a0c0*/  @P0 LOP3.LUT R16, R17, R16, RZ, 0x3c, !PT ;  /* 0x0000001011100212 */ /* 0x000fc800078e3cff */
[----:B------:R-:W-:-:S05]  /*1a0d0*/  @P0 LOP3.LUT R17, R17, R16, RZ, 0x3c, !PT ;  /* 0x0000001011110212 */ /* 0x000fca00078e3cff */
[----:B------:R-:W2:Y:S04]  /*1a0e0*/  @P0 LDG.E.U8 R86, desc[UR14][R16.64] ;  /* 0x0000000e10560981 */ /* 0x000ea8000c1e1100 */
[----:B---3--:R-:W-:Y:S04]  /*1a0f0*/  STL [R1+0xf9c], R48 ;  /* 0x000f9c3001007387 */ /* 0x008fe80000100800 */
        /* <DEDUP_REMOVED lines=9> */
[----:B------:R-:W2:Y:S04]  /*1a190*/  LDL R16, [R1+0x470] ;  /* 0x0004700001107983 */ /* 0x000ea80000100800 */
[----:B------:R-:W2:Y:S01]  /*1a1a0*/  LDL R17, [R1+0x474] ;  /* 0x0004740001117983 */ /* 0x000ea20000100800 */
[----:B------:R-:W-:-:S03]  /*1a1b0*/  PRMT R87, RZ, 0x7610, R87 ;  /* 0x00007610ff577816 */ /* 0x000fc60000000057 */
[----:B---3--:R0:W-:Y:S01]  /*1a1c0*/  STL [R1+0xac], R81 ;  /* 0x0000ac5101007387 */ /* 0x0081e20000100800 */
[----:B----4-:R-:W-:-:S03]  /*1a1d0*/  PRMT R80, RZ, 0x7610, R80 ;  /* 0x00007610ff507816 */ /* 0x010fc60000000050 */
[----:B0-----:R-:W3:Y:S01]  /*1a1e0*/  LDL R81, [R1+0x670] ;  /* 0x0006700001517983 */ /* 0x001ee20000100800 */
[----:B--2---:R-:W-:-:S04]  /*1a1f0*/  @P0 LOP3.LUT R17, R17, R16, RZ, 0x3c, !PT ;  /* 0x0000001011110212 */ /* 0x004fc800078e3cff */
[----:B------:R-:W-:-:S04]  /*1a200*/  @P0 LOP3.LUT R16, R17, R16, RZ, 0x3c, !PT ;  /* 0x0000001011100212 */ /* 0x000fc800078e3cff */
[----:B------:R-:W-:-:S05]  /*1a210*/  @P0 LOP3.LUT R17, R17, R16, RZ, 0x3c, !PT ;  /* 0x0000001011110212 */ /* 0x000fca00078e3cff */
[----:B------:R0:W2:Y:S04]  /*1a220*/  @P0 LDG.E.U8 R87, desc[UR14][R16.64] ;  /* 0x0000000e10570981 */ /* 0x0000a8000c1e1100 */
[----:B------:R-:W0:Y:S04]  /*1a230*/  LDL R16, [R1+0x4b0] ;  /* 0x0004b00001107983 */ /* 0x000e280000100800 */
[----:B------:R-:W0:Y:S02]  /*1a240*/  LDL R17, [R1+0x4b4] ;  /* 0x0004b40001117983 */ /* 0x000e240000100800 */
[----:B0-----:R-:W-:-:S04]  /*1a250*/  @P0 LOP3.LUT R17, R17, R16, RZ, 0x3c, !PT ;  /* 0x0000001011110212 */ /* 0x001fc800078e3cff */
[----:B------:R-:W-:-:S04]  /*1a260*/  @P0 LOP3.LUT R16, R17, R16, RZ, 0x3c, !PT ;  /* 0x0000001011100212 */ /* 0x000fc800078e3cff */
[----:B------:R-:W-:-:S05]  /*1a270*/  @P0 LOP3.LUT R17, R17, R16, RZ, 0x3c, !PT ;  /* 0x0000001011110212 */ /* 0x000fca00078e3cff */
[----:B------:R-:W4:Y:S04]  /*1a280*/  @P0 LDG.E.U8 R80, desc[UR14][R16.64] ;  /* 0x0000000e10500981 */ /* 0x000f28000c1e1100 */
[----:B--2---:R0:W-:Y:S04]  /*1a290*/  STL [R1+0x90], R87 ;  /* 0x0000905701007387 */ /* 0x0041e80000100800 */
[----:B0-----:R-:W2:Y:S04]  /*1a2a0*/  LDL R87, [R1+0x6b0] ;  /* 0x0006b00001577983 */ /* 0x001ea80000100800 */
[----:B----4-:R0:W-:Y:S04]  /*1a2b0*/  STL [R1+0x74], R80 ;  /* 0x0000745001007387 */ /* 0x0101e80000100800 */
[----:B0-----:R-:W4:Y:S04]  /*1a2c0*/  LDL.LU R80, [R1+0x10f8] ;  /* 0x0010f80001507983 */ /* 0x001f280000300800 */
[----:B------:R-:W2:Y:S04]  /*1a2d0*/  LDL R16, [R1+0x4f0] ;  /* 0x0004f00001107983 */ /* 0x000ea80000100800 */
[----:B------:R-:W2:Y:S01]  /*1a2e0*/  LDL R17, [R1+0x4f4] ;  /* 0x0004f40001117983 */ /* 0x000ea20000100800 */
[----:B------:R-:W-:-:S02]  /*1a2f0*/  PRMT R86, RZ, 0x7610, R86 ;  /* 0x00007610ff567816 */ /* 0x000fc40000000056 */
[----:B--2---:R-:W-:-:S04]  /*1a300*/  @P0 LOP3.LUT R17, R17, R16, RZ, 0x3c, !PT ;  /* 0x0000001011110212 */ /* 0x004fc800078e3cff */
[----:B------:R-:W-:-:S04]  /*1a310*/  @P0 LOP3.LUT R16, R17, R16, RZ, 0x3c, !PT ;  /* 0x0000001011100212 */ /* 0x000fc800078e3cff */
[----:B------:R-:W-:-:S05]  /*1a320*/  @P0 LOP3.LUT R17, R17, R16, RZ, 0x3c, !PT ;  /* 0x0000001011110212 */ /* 0x000fca00078e3cff */
[----:B------:R-:W2:Y:S04]  /*1a330*/  @P0 LDG.E.U8 R86, desc[UR14][R16.64] ;  /* 0x0000000e10560981 */ /* 0x000ea8000c1e1100 */
[----:B--2---:R0:W-:Y:S04]  /*1a340*/  STL [R1+0x58], R86 ;  /* 0x0000585601007387 */ /* 0x0041e80000100800 */
[----:B0-----:R-:W2:Y:S04]  /*1a350*/  LDL.LU R86, [R1+0x10f4] ;  /* 0x0010f40001567983 */ /* 0x001ea80000300800 */
[----:B------:R-:W2:Y:S04]  /*1a360*/  LDL R16, [R1+0x530] ;  /* 0x0005300001107983 */ /* 0x000ea80000100800 */
[----:B------:R-:W2:Y:S01]  /*1a370*/  LDL R17, [R1+0x534] ;  /* 0x0005340001117983 */ /* 0x000ea20000100800 */
[----:B----4-:R-:W-:-:S02]  /*1a380*/  PRMT R80, RZ, 0x7610, R80 ;  /* 0x00007610ff507816 */ /* 0x010fc40000000050 */
[----:B--2---:R-:W-:-:S04]  /*1a390*/  @P0 LOP3.LUT R17, R17, R16, RZ, 0x3c, !PT ;  /* 0x0000001011110212 */ /* 0x004fc800078e3cff */
[----:B------:R-:W-:-:S04]  /*1a3a0*/  @P0 LOP3.LUT R16, R17, R16, RZ, 0x3c, !PT ;  /* 0x0000001011100212 */ /* 0x000fc800078e3cff */
[----:B------:R-:W-:-:S05]  /*1a3b0*/  @P0 LOP3.LUT R17, R17, R16, RZ, 0x3c, !PT ;  /* 0x0000001011110212 */ /* 0x000fca00078e3cff */
[----:B------:R-:W2:Y:S04]  /*1a3c0*/  @P0 LDG.E.U8 R80, desc[UR14][R16.64] ;  /* 0x0000000e10500981 */ /* 0x000ea8000c1e1100 */
[----:B--2---:R0:W-:Y:S04]  /*1a3d0*/  STL [R1+0x40], R80 ;  /* 0x0000405001007387 */ /* 0x0041e80000100800 */
[----:B0-----:R-:W2:Y:S04]  /*1a3e0*/  LDL.LU R80, [R1+0x10f0] ;  /* 0x0010f00001507983 */ /* 0x001ea80000300800 */
[----:B------:R-:W4:Y:S04]  /*1a3f0*/  LDL R16, [R1+0x570] ;  /* 0x0005700001107983 */ /* 0x000f280000100800 */
[----:B------:R-:W4:Y:S01]  /*1a400*/  LDL R17, [R1+0x574] ;  /* 0x0005740001117983 */ /* 0x000f220000100800 */
[----:B------:R-:W-:-:S02]  /*1a410*/  PRMT R86, RZ, 0x7610, R86 ;  /* 0x00007610ff567816 */ /* 0x000fc40000000056 */
[----:B----4-:R-:W-:-:S04]  /*1a420*/  @P0 LOP3.LUT R17, R17, R16, RZ, 0x3c, !PT ;  /* 0x0000001011110212 */ /* 0x010fc800078e3cff */
[----:B------:R-:W-:-:S04]  /*1a430*/  @P0 LOP3.LUT R16, R17, R16, RZ, 0x3c, !PT ;  /* 0x0000001011100212 */ /* 0x000fc800078e3cff */
[----:B------:R-:W-:-:S05]  /*1a440*/  @P0 LOP3.LUT R17, R17, R16, RZ, 0x3c, !PT ;  /* 0x0000001011110212 */ /* 0x000fca00078e3cff */
[----:B------:R-:W4:Y:S04]  /*1a450*/  @P0 LDG.E.U8 R86, desc[UR14][R16.64] ;  /* 0x0000000e10560981 */ /* 0x000f28000c1e1100 */
[----:B----4-:R0:W-:Y:S04]  /*1a460*/  STL [R1+0x28], R86 ;  /* 0x0000285601007387 */ /* 0x0101e80000100800 */
[----:B0-----:R-:W4:Y:S04]  /*1a470*/  LDL.LU R86, [R1+0x10ec] ;  /* 0x0010ec0001567983 */ /* 0x001f280000300800 */
[----:B------:R-:W3:Y:S04]  /*1a480*/  LDL R16, [R1+0x5b0] ;  /* 0x0005b00001107983 */ /* 0x000ee80000100800 */
[----:B------:R-:W3:Y:S01]  /*1a490*/  LDL R17, [R1+0x5b4] ;  /* 0x0005b40001117983 */ /* 0x000ee20000100800 */
[----:B------:R-:W-:-:S02]  /*1a4a0*/  PRMT R75, RZ, 0x7610, R75 ;  /* 0x00007610ff4b7816 */ /* 0x000fc4000000004b */
[----:B------:R-:W-:Y:S02]  /*1a4b0*/  PRMT R92, RZ, 0x7610, R92 ;  /* 0x00007610ff5c7816 */ /* 0x000fe4000000005c */
[----:B--2---:R-:W-:Y:S02]  /*1a4c0*/  PRMT R80, RZ, 0x7610, R80 ;  /* 0x00007610ff507816 */ /* 0x004fe40000000050 */
[----:B---3--:R-:W-:-:S04]  /*1a4d0*/  @P0 LOP3.LUT R17, R17, R16, RZ, 0x3c, !PT ;  /* 0x0000001011110212 */ /* 0x008fc800078e3cff */
[----:B------:R-:W-:-:S04]  /*1a4e0*/  @P0 LOP3.LUT R16, R17, R16, RZ, 0x3c, !PT ;  /* 0x0000001011100212 */ /* 0x000fc800078e3cff */
[----:B------:R-:W-:-:S05]  /*1a4f0*/  @P0 LOP3.LUT R17, R17, R16, RZ, 0x3c, !PT ;  /* 0x0000001011110212 */ /* 0x000fca00078e3cff */
[----:B------:R0:W2:Y:S02]  /*1a500*/  @P0 LDG.E.U8 R75, desc[UR14][R16.64] ;  /* 0x0000000e104b0981 */ /* 0x0000a4000c1e1100 */
[----:B0-----:R-:W-:Y:S02]  /*1a510*/  @P0 IMAD.MOV.U32 R16, RZ, RZ, R18 ;  /* 0x000000ffff100224 */ /* 0x001fe400078e0012 */
[----:B------:R-:W-:-:S05]  /*1a520*/  @P0 IMAD.MOV.U32 R17, RZ, RZ, R93 ;  /* 0x000000ffff110224 */ /* 0x000fca00078e005d */
[----:B------:R0:W3:Y:S01]  /*1a530*/  @P0 LDG.E.U8 R92, desc[UR14][R16.64] ;  /* 0x0000000e105c0981 */ /* 0x0000e2000c1e1100 */
[----:B----4-:R-:W-:Y:S01]  /*1a540*/  PRMT R86, RZ, 0x7610, R86 ;  /* 0x00007610ff567816 */ /* 0x010fe20000000056 */
[----:B0-----:R-:W-:Y:S02]  /*1a550*/  @P0 IMAD.MOV.U32 R16, RZ, RZ, R59 ;  /* 0x000000ffff100224 */ /* 0x001fe400078e003b */
[----:B------:R-:W-:-:S05]  /*1a560*/  @P0 IMAD.MOV.U32 R17, RZ, RZ, R65 ;  /* 0x000000ffff110224 */ /* 0x000fca00078e0041 */
[----:B------:R0:W4:Y:S02]  /*1a570*/  @P0 LDG.E.U8 R86, desc[UR14][R16.64] ;  /* 0x0000000e10560981 */ /* 0x000124000c1e1100 */
[----:B0-----:R-:W-:Y:S02]  /*1a580*/  @P0 IMAD.MOV.U32 R16, RZ, RZ, R53 ;  /* 0x000000ffff100224 */ /* 0x001fe400078e0035 */
[----:B------:R-:W-:-:S05]  /*1a590*/  @P0 IMAD.MOV.U32 R17, RZ, RZ, R81 ;  /* 0x000000ffff110224 */ /* 0x000fca00078e0051 */
[----:B------:R0:W2:Y:S02]  /*1a5a0*/  @P0 LDG.E.U8 R80, desc[UR14][R16.64] ;  /* 0x0000000e10500981 */ /* 0x0000a4000c1e1100 */
[----:B0-----:R-:W-:Y:S02]  /*1a5b0*/  @P0 IMAD.MOV.U32 R16, RZ, RZ, R47 ;  /* 0x000000ffff100224 */ /* 0x001fe400078e002f */
[----:B---3--:R-:W-:Y:S04]  /*1a5c0*/  STL [R1+0xfa0], R92 ;  /* 0x000fa05c01007387 */ /* 0x008fe80000100800 */
[----:B------:R-:W3:Y:S04]  /*1a5d0*/  LDL.LU R65, [R1+0x10e8] ;  /* 0x0010e80001417983 */ /* 0x000ee80000300800 */
[----:B------:R-:W3:Y:S04]  /*1a5e0*/  LDL.LU R59, [R1+0x10e4] ;  /* 0x0010e400013b7983 */ /* 0x000ee80000300800 */
[----:B------:R-:W3:Y:S04]  /*1a5f0*/  LDL R93, [R1+0x3d8] ;  /* 0x0003d800015d7983 */ /* 0x000ee80000100800 */
[----:B------:R-:W3:Y:S04]  /*1a600*/  LDL R18, [R1+0x3dc] ;  /* 0x0003dc0001127983 */ /* 0x000ee80000100800 */
[----:B----4-:R0:W-:Y:S04]  /*1a610*/  STL [R1+0xfa4], R86 ;  /* 0x000fa45601007387 */ /* 0x0101e80000100800 */
[----:B------:R-:W4:Y:S04]  /*1a620*/  LDL.LU R53, [R1+0x10e0] ;  /* 0x0010e00001357983 */ /* 0x000f280000300800 */
[----:B--2---:R-:W-:Y:S04]  /*1a630*/  STL [R1+0xfa8], R80 ;  /* 0x000fa85001007387 */ /* 0x004fe80000100800 */
[----:B------:R-:W2:Y:S01]  /*1a640*/  LDL.LU R47, [R1+0x10dc] ;  /* 0x0010dc00012f7983 */ /* 0x000ea20000300800 */
[----:B------:R-:W-:Y:S01]  /*1a650*/  PRMT R73, RZ, 0x7610, R73 ;  /* 0x00007610ff497816 */ /* 0x000fe20000000049 */
[----:B------:R-:W-:-:S05]  /*1a660*/  @P0 IMAD.MOV.U32 R17, RZ, RZ, R87 ;  /* 0x000000ffff110224 */ /* 0x000fca00078e0057 */
[----:B------:R1:W2:Y:S02]  /*1a670*/  @P0 LDG.E.U8 R73, desc[UR14][R16.64] ;  /* 0x0000000e10490981 */ /* 0x0002a4000c1e1100 */
[----:B-1----:R-:W-:Y:S02]  /*1a680*/  @P0 IMAD.MOV.U32 R16, RZ, RZ, R52 ;  /* 0x000000ffff100224 */ /* 0x002fe400078e0034 */
[----:B------:R-:W-:Y:S01]  /*1a690*/  @P0 IMAD.MOV.U32 R17, RZ, RZ, R43 ;  /* 0x000000ffff110224 */ /* 0x000fe200078e002b */
[----:B---3--:R-:W-:Y:S02]  /*1a6a0*/  PRMT R65, RZ, 0x7610, R65 ;  /* 0x00007610ff417816 */ /* 0x008fe40000000041 */
[----:B------:R-:W-:-:S04]  /*1a6b0*/  PRMT R59, RZ, 0x7610, R59 ;  /* 0x00007610ff3b7816 */ /* 0x000fc8000000003b */
[----:B------:R1:W3:Y:S02]  /*1a6c0*/  @P0 LDG.E.U8 R65, desc[UR14][R16.64] ;  /* 0x0000000e10410981 */ /* 0x0002e4000c1e1100 */
[----:B-1----:R-:W-:Y:S02]  /*1a6d0*/  @P0 IMAD.MOV.U32 R16, RZ, RZ, R64 ;  /* 0x000000ffff100224 */ /* 0x002fe400078e0040 */
[----:B------:R-:W-:Y:S01]  /*1a6e0*/  @P0 IMAD.MOV.U32 R17, RZ, RZ, R58 ;  /* 0x000000ffff110224 */ /* 0x000fe200078e003a */
[----:B----4-:R-:W-:-:S04]  /*1a6f0*/  PRMT R53, RZ, 0x7610, R53 ;  /* 0x00007610ff357816 */ /* 0x010fc80000000035 */
[----:B------:R1:W4:Y:S02]  /*1a700*/  @P0 LDG.E.U8 R59, desc[UR14][R16.64] ;  /* 0x0000000e103b0981 */ /* 0x000324000c1e1100 */
[----:B-1----:R-:W-:Y:S02]  /*1a710*/  @P0 IMAD.MOV.U32 R16, RZ, RZ, R79 ;  /* 0x000000ffff100224 */ /* 0x002fe400078e004f */
[----:B------:R-:W-:Y:S01]  /*1a720*/  @P0 IMAD.MOV.U32 R17, RZ, RZ, R71 ;  /* 0x000000ffff110224 */ /* 0x000fe200078e0047 */
[----:B--2---:R-:W-:-:S04]  /*1a730*/  PRMT R47, RZ, 0x7610, R47 ;  /* 0x00007610ff2f7816 */ /* 0x004fc8000000002f */
[----:B------:R1:W2:Y:S02]  /*1a740*/  @P0 LDG.E.U8 R53, desc[UR14][R16.64] ;  /* 0x0000000e10350981 */ /* 0x0002a4000c1e1100 */
[----:B-1----:R-:W-:Y:S02]  /*1a750*/  @P0 IMAD.MOV.U32 R16, RZ, RZ, R91 ;  /* 0x000000ffff100224 */ /* 0x002fe400078e005b */
[----:B------:R-:W-:-:S05]  /*1a760*/  @P0 IMAD.MOV.U32 R17, RZ, RZ, R85 ;  /* 0x000000ffff110224 */ /* 0x000fca00078e0055 */
[----:B------:R1:W2:Y:S04]  /*1a770*/  @P0 LDG.E.U8 R47, desc[UR14][R16.64] ;  /* 0x0000000e102f0981 */ /* 0x0002a8000c1e1100 */
[----:B------:R-:W-:Y:S04]  /*1a780*/  STL [R1+0xfac], R73 ;  /* 0x000fac4901007387 */ /* 0x000fe80000100800 */
[----:B------:R-:W2:Y:S04]  /*1a790*/  LDL.LU R43, [R1+0x10d8] ;  /* 0x0010d800012b7983 */ /* 0x000ea80000300800 */
[----:B------:R-:W2:Y:S01]  /*1a7a0*/  LDL.LU R52, [R1+0x10d4] ;  /* 0x0010d40001347983 */ /* 0x000ea20000300800 */
[----:B------:R-:W-:Y:S01]  /*1a7b0*/  PRMT R14, RZ, 0x7610, R14 ;  /* 0x00007610ff0e7816 */ /* 0x000fe2000000000e */
[----:B-1----:R-:W-:-:S02]  /*1a7c0*/  @P0 IMAD.MOV.U32 R16, RZ, RZ, R18 ;  /* 0x000000ffff100224 */ /* 0x002fc400078e0012 */
[----:B------:R-:W-:-:S05]  /*1a7d0*/  @P0 IMAD.MOV.U32 R17, RZ, RZ, R93 ;  /* 0x000000ffff110224 */ /* 0x000fca00078e005d */
[----:B------:R-:W2:Y:S04]  /*1a7e0*/  @P0 LDG.E.U8 R14, desc[UR14][R16.64] ;  /* 0x0000000e100e0981 */ /* 0x000ea8000c1e1100 */
[----:B---3--:R-:W-:Y:S04]  /*1a7f0*/  STL [R1+0xfb0], R65 ;  /* 0x000fb04101007387 */ /* 0x008fe80000100800 */
[----:B------:R-:W3:Y:S04]  /*1a800*/  LDL.LU R58, [R1+0x10d0] ;  /* 0x0010d000013a7983 */ /* 0x000ee80000300800 */
[----:B------:R1:W-:Y:S04]  /*1a810*/  STL [R1+0x10], R75 ;  /* 0x0000104b01007387 */ /* 0x0003e80000100800 */
[----:B------:R-:W3:Y:S04]  /*1a820*/  LDL.LU R64, [R1+0x10cc] ;  /* 0x0010cc0001407983 */ /* 0x000ee80000300800 */
[----:B----4-:R-:W-:Y:S04]  /*1a830*/  STL [R1+0xfb4], R59 ;  /* 0x000fb43b01007387 */ /* 0x010fe80000100800 */
[----:B------:R-:W4:Y:S04]  /*1a840*/  LDL.LU R71, [R1+0x10c8] ;  /* 0x0010c80001477983 */ /* 0x000f280000300800 */
[----:B------:R-:W3:Y:S04]  /*1a850*/  LDL.LU R79, [R1+0x10c4] ;  /* 0x0010c400014f7983 */ /* 0x000ee80000300800 */
[----:B--2---:R-:W-:Y:S04]  /*1a860*/  STL [R1+0xfb8], R53 ;  /* 0x000fb83501007387 */ /* 0x004fe80000100800 */
[----:B------:R-:W2:Y:S04]  /*1a870*/  LDL.LU R85, [R1+0x10c0] ;  /* 0x0010c00001557983 */ /* 0x000ea80000300800 */
[----:B------:R-:W2:Y:S04]  /*1a880*/  LDL.LU R91, [R1+0x10bc] ;  /* 0x0010bc00015b7983 */ /* 0x000ea80000300800 */
[----:B0-----:R-:W2:Y:S04]  /*1a890*/  LDL R86, [R1+0x5b8] ;  /* 0x0005b80001567983 */ /* 0x001ea80000100800 */
[----:B------:R-:W2:Y:S04]  /*1a8a0*/  LDL R92, [R1+0x5bc] ;  /* 0x0005bc00015c7983 */ /* 0x000ea80000100800 */
[----:B-1----:R-:W2:Y:S04]  /*1a8b0*/  LDL R75, [R1+0x5f8] ;  /* 0x0005f800014b7983 */ /* 0x002ea80000100800 */
[----:B------:R-:W2:Y:S04]  /*1a8c0*/  LDL R81, [R1+0x5fc] ;  /* 0x0005fc0001517983 */ /* 0x000ea80000100800 */
[----:B------:R-:W-:Y:S04]  /*1a8d0*/  STL [R1+0xfbc], R47 ;  /* 0x000fbc2f01007387 */ /* 0x000fe80000100800 */
[----:B------:R-:W2:Y:S04]  /*1a8e0*/  LDL R16, [R1+0x438] ;  /* 0x0004380001107983 */ /* 0x000ea80000100800 */
[----:B------:R-:W2:Y:S01]  /*1a8f0*/  LDL R17, [R1+0x43c] ;  /* 0x00043c0001117983 */ /* 0x000ea20000100800 */
[----:B------:R-:W-:-:S03]  /*1a900*/  PRMT R19, RZ, 0x7610, R19 ;  /* 0x00007610ff137816 */ /* 0x000fc60000000013 */
[----:B------:R-:W3:Y:S04]  /*1a910*/  LDL R87, [R1+0x638] ;  /* 0x0006380001577983 */ /* 0x000ee80000100800 */
[----:B------:R-:W3:Y:S04]  /*1a920*/  LDL R93, [R1+0x63c] ;  /* 0x00063c00015d7983 */ /* 0x000ee80000100800 */
[----:B------:R-:W3:Y:S04]  /*1a930*/  LDL R18, [R1+0x678] ;  /* 0x0006780001127983 */ /* 0x000ee80000100800 */
[----:B------:R0:W-:Y:S04]  /*1a940*/  STL [R1+0xc4], R14 ;  /* 0x0000c40e01007387 */ /* 0x0001e80000100800 */
[----:B0-----:R-:W3:Y:S01]  /*1a950*/  LDL R14, [R1+0x67c] ;  /* 0x00067c00010e7983 */ /* 0x001ee20000100800 */
[----:B--2---:R-:W-:-:S04]  /*1a960*/  @P0 LOP3.LUT R17, R17, R16, RZ, 0x3c, !PT ;  /* 0x0000001011110212 */ /* 0x004fc800078e3cff */
[----:B------:R-:W-:-:S04]  /*1a970*/  @P0 LOP3.LUT R16, R17, R16, RZ, 0x3c, !PT ;  /* 0x0000001011100212 */ /* 0x000fc800078e3cff */
[----:B------:R-:W-:-:S05]  /*1a980*/  @P0 LOP3.LUT R17, R17, R16, RZ, 0x3c, !PT ;  /* 0x0000001011110212 */ /* 0x000fca00078e3cff */
[----:B------:R0:W2:Y:S04]  /*1a990*/  @P0 LDG.E.U8 R19, desc[UR14][R16.64] ;  /* 0x0000000e10130981 */ /* 0x0000a8000c1e1100 */
[----:B------:R-:W0:Y:S04]  /*1a9a0*/  LDL R16, [R1+0x478] ;  /* 0x0004780001107983 */ /* 0x000e280000100800 */
[----:B------:R-:W0:Y:S01]  /*1a9b0*/  LDL R17, [R1+0x47c] ;  /* 0x00047c0001117983 */ /* 0x000e220000100800 */
[----:B------:R-:W-:Y:S02]  /*1a9c0*/  PRMT R85, RZ, 0x7610, R85 ;  /* 0x00007610ff557816 */ /* 0x000fe40000000055 */
[----:B0-----:R-:W-:-:S04]  /*1a9d0*/  @P0 LOP3.LUT R17, R17, R16, RZ, 0x3c, !PT ;  /* 0x0000001011110212 */ /* 0x001fc800078e3cff */
[----:B------:R-:W-:-:S04]  /*1a9e0*/  @P0 LOP3.LUT R16, R17, R16, RZ, 0x3c, !PT ;  /* 0x0000001011100212 */ /* 0x000fc800078e3cff */
[----:B------:R-:W-:-:S05]  /*1a9f0*/  @P0 LOP3.LUT R17, R17, R16, RZ, 0x3c, !PT ;  /* 0x0000001011110212 */ /* 0x000fca00078e3cff */
[----:B------:R-:W3:Y:S04]  /*1aa00*/  @P0 LDG.E.U8 R85, desc[UR14][R16.64] ;  /* 0x0000000e10550981 */ /* 0x000ee8000c1e1100 */
[----:B--2---:R0:W-:Y:S04]  /*1aa10*/  STL [R1+0xa8], R19 ;  /* 0x0000a81301007387 */ /* 0x0041e80000100800 */
[----:B0-----:R-:W2:Y:S04]  /*1aa20*/  LDL R19, [R1+0x6bc] ;  /* 0x0006bc0001137983 */ /* 0x001ea80000100800 */
[----:B---3--:R0:W-:Y:S04]  /*1aa30*/  STL [R1+0x8c], R85 ;  /* 0x00008c5501007387 */ /* 0x0081e80000100800 */
[----:B0-----:R-:W3:Y:S04]  /*1aa40*/  LDL.LU R85, [R1+0x10b8] ;  /* 0x0010b80001557983 */ /* 0x001ee80000300800 */
        /* <DEDUP_REMOVED lines=29> */
[----:B------:R-:W-:-:S02]  /*1ac20*/  PRMT R80, RZ, 0x7610, R80 ;  /* 0x00007610ff507816 */ /* 0x000fc40000000050 */
[----:B------:R-:W-:Y:S02]  /*1ac30*/  PRMT R66, RZ, 0x7610, R66 ;  /* 0x00007610ff427816 */ /* 0x000fe40000000042 */
[----:B--2---:R-:W-:Y:S02]  /*1ac40*/  PRMT R85, RZ, 0x7610, R85 ;  /* 0x00007610ff557816 */ /* 0x004fe40000000055 */
[----:B------:R-:W-:Y:S02]  /*1ac50*/  PRMT R79, RZ, 0x7610, R79 ;  /* 0x00007610ff4f7816 */ /* 0x000fe4000000004f */
[----:B---3--:R-:W-:-:S04]  /*1ac60*/  @P0 LOP3.LUT R17, R17, R16, RZ, 0x3c, !PT ;  /* 0x0000001011110212 */ /* 0x008fc800078e3cff */
[----:B------:R-:W-:-:S04]  /*1ac70*/  @P0 LOP3.LUT R16, R17, R16, RZ, 0x3c, !PT ;  /* 0x0000001011100212 */ /* 0x000fc800078e3cff */
[----:B------:R-:W-:-:S05]  /*1ac80*/  @P0 LOP3.LUT R17, R17, R16, RZ, 0x3c, !PT ;  /* 0x0000001011110212 */ /* 0x000fca00078e3cff */
[----:B------:R0:W2:Y:S01]  /*1ac90*/  @P0 LDG.E.U8 R80, desc[UR14][R16.64] ;  /* 0x0000000e10500981 */ /* 0x0000a2000c1e1100 */
[----:B------:R-:W-:Y:S01]  /*1aca0*/  PRMT R91, RZ, 0x7610, R91 ;  /* 0x00007610ff5b7816 */ /* 0x000fe2000000005b */
[----:B0-----:R-:W-:Y:S02]  /*1acb0*/  @P0 IMAD.MOV.U32 R16, RZ, RZ, R92 ;  /* 0x000000ffff100224 */ /* 0x001fe400078e005c */
[----:B------:R-:W-:-:S05]  /*1acc0*/  @P0 IMAD.MOV.U32 R17, RZ, RZ, R86 ;  /* 0x000000ffff110224 */ /* 0x000fca00078e0056 */
[----:B------:R0:W3:Y:S02]  /*1acd0*/  @P0 LDG.E.U8 R66, desc[UR14][R16.64] ;  /* 0x0000000e10420981 */ /* 0x0000e4000c1e1100 */
[----:B0-----:R-:W-:Y:S02]  /*1ace0*/  @P0 IMAD.MOV.U32 R16, RZ, RZ, R81 ;  /* 0x000000ffff100224 */ /* 0x001fe400078e0051 */
[----:B------:R-:W-:-:S05]  /*1acf0*/  @P0 IMAD.MOV.U32 R17, RZ, RZ, R75 ;  /* 0x000000ffff110224 */ /* 0x000fca00078e004b */
[----:B------:R0:W2:Y:S02]  /*1ad00*/  @P0 LDG.E.U8 R91, desc[UR14][R16.64] ;  /* 0x0000000e105b0981 */ /* 0x0000a4000c1e1100 */
[----:B0-----:R-:W-:Y:S02]  /*1ad10*/  @P0 IMAD.MOV.U32 R16, RZ, RZ, R93 ;  /* 0x000000ffff100224 */ /* 0x001fe400078e005d */
[----:B------:R-:W-:-:S05]  /*1ad20*/  @P0 IMAD.MOV.U32 R17, RZ, RZ, R87 ;  /* 0x000000ffff110224 */ /* 0x000fca00078e0057 */
[----:B------:R0:W3:Y:S02]  /*1ad30*/  @P0 LDG.E.U8 R85, desc[UR14][R16.64] ;  /* 0x0000000e10550981 */ /* 0x0000e4000c1e1100 */
[----:B0-----:R-:W-:Y:S02]  /*1ad40*/  @P0 IMAD.MOV.U32 R16, RZ, RZ, R14 ;  /* 0x000000ffff100224 */ /* 0x001fe400078e000e */
[----:B------:R-:W-:-:S05]  /*1ad50*/  @P0 IMAD.MOV.U32 R17, RZ, RZ, R18 ;  /* 0x000000ffff110224 */ /* 0x000fca00078e0012 */
[----:B------:R0:W3:Y:S01]  /*1ad60*/  @P0 LDG.E.U8 R79, desc[UR14][R16.64] ;  /* 0x0000000e104f0981 */ /* 0x0000e2000c1e1100 */
[----:B----4-:R-:W-:Y:S02]  /*1ad70*/  PRMT R71, RZ, 0x7610, R71 ;  /* 0x00007610ff477816 */ /* 0x010fe40000000047 */
[----:B------:R-:W-:Y:S01]  /*1ad80*/  PRMT R64, RZ, 0x7610, R64 ;  /* 0x00007610ff407816 */ /* 0x000fe20000000040 */
[----:B0-----:R-:W-:Y:S02]  /*1ad90*/  @P0 IMAD.MOV.U32 R16, RZ, RZ, R19 ;  /* 0x000000ffff100224 */ /* 0x001fe400078e0013 */
[----:B------:R-:W-:-:S05]  /*1ada0*/  @P0 IMAD.MOV.U32 R17, RZ, RZ, R46 ;  /* 0x000000ffff110224 */ /* 0x000fca00078e002e */
[----:B------:R0:W4:Y:S01]  /*1adb0*/  @P0 LDG.E.U8 R71, desc[UR14][R16.64] ;  /* 0x0000000e10470981 */ /* 0x000122000c1e1100 */
[----:B------:R-:W-:Y:S01]  /*1adc0*/  PRMT R58, RZ, 0x7610, R58 ;  /* 0x00007610ff3a7816 */ /* 0x000fe2000000003a */
[----:B0-----:R-:W-:Y:S02]  /*1add0*/  @P0 IMAD.MOV.U32 R16, RZ, RZ, R51 ;  /* 0x000000ffff100224 */ /* 0x001fe400078e0033 */
[----:B------:R-:W-:-:S05]  /*1ade0*/  @P0 IMAD.MOV.U32 R17, RZ, RZ, R44 ;  /* 0x000000ffff110224 */ /* 0x000fca00078e002c */
[----:B------:R0:W4:Y:S01]  /*1adf0*/  @P0 LDG.E.U8 R64, desc[UR14][R16.64] ;  /* 0x0000000e10400981 */ /* 0x000122000c1e1100 */
[----:B------:R-:W-:Y:S01]  /*1ae00*/  PRMT R52, RZ, 0x7610, R52 ;  /* 0x00007610ff347816 */ /* 0x000fe20000000034 */
[----:B0-----:R-:W-:Y:S02]  /*1ae10*/  @P0 IMAD.MOV.U32 R16, RZ, RZ, R84 ;  /* 0x000000ffff100224 */ /* 0x001fe400078e0054 */
[----:B------:R-:W-:-:S05]  /*1ae20*/  @P0 IMAD.MOV.U32 R17, RZ, RZ, R57 ;  /* 0x000000ffff110224 */ /* 0x000fca00078e0039 */
[----:B------:R0:W4:Y:S02]  /*1ae30*/  @P0 LDG.E.U8 R58, desc[UR14][R16.64] ;  /* 0x0000000e103a0981 */ /* 0x000124000c1e1100 */
[----:B0-----:R-:W-:Y:S02]  /*1ae40*/  @P0 IMAD.MOV.U32 R16, RZ, RZ, R70 ;  /* 0x000000ffff100224 */ /* 0x001fe400078e0046 */
[----:B------:R-:W-:-:S05]  /*1ae50*/  @P0 IMAD.MOV.U32 R17, RZ, RZ, R63 ;  /* 0x000000ffff110224 */ /* 0x000fca00078e003f */
[----:B------:R0:W4:Y:S04]  /*1ae60*/  @P0 LDG.E.U8 R52, desc[UR14][R16.64] ;  /* 0x0000000e10340981 */ /* 0x000128000c1e1100 */
[----:B--2---:R-:W-:Y:S04]  /*1ae70*/  STL [R1+0xfc0], R91 ;  /* 0x000fc05b01007387 */ /* 0x004fe80000100800 */
[----:B---3--:R1:W-:Y:S04]  /*1ae80*/  STL [R1+0xfc4], R85 ;  /* 0x000fc45501007387 */ /* 0x0083e80000100800 */
[----:B------:R-:W-:Y:S04]  /*1ae90*/  STL [R1+0xfc8], R79 ;  /* 0x000fc84f01007387 */ /* 0x000fe80000100800 */
[----:B------:R-:W2:Y:S01]  /*1aea0*/  LDL.LU R46, [R1+0x10a8] ;  /* 0x0010a800012e7983 */ /* 0x000ea20000300800 */
[----:B0-----:R-:W-:-:S02]  /*1aeb0*/  @P0 IMAD.MOV.U32 R16, RZ, RZ, R90 ;  /* 0x000000ffff100224 */ /* 0x001fc400078e005a */
[----:B------:R-:W-:Y:S01]  /*1aec0*/  @P0 IMAD.MOV.U32 R17, RZ, RZ, R78 ;  /* 0x000000ffff110224 */ /* 0x000fe200078e004e */
[----:B----4-:R-:W-:Y:S04]  /*1aed0*/  STL [R1+0xfcc], R71 ;  /* 0x000fcc4701007387 */ /* 0x010fe80000100800 */
[----:B------:R-:W3:Y:S04]  /*1aee0*/  LDL.LU R44, [R1+0x10a4] ;  /* 0x0010a400012c7983 */ /* 0x000ee80000300800 */
[----:B------:R-:W4:Y:S04]  /*1aef0*/  LDL.LU R51, [R1+0x10a0] ;  /* 0x0010a00001337983 */ /* 0x000f280000300800 */
[----:B------:R-:W-:Y:S04]  /*1af00*/  STL [R1+0xfd0], R64 ;  /* 0x000fd04001007387 */ /* 0x000fe80000100800 */
[----:B------:R-:W3:Y:S04]  /*1af10*/  LDL.LU R57, [R1+0x109c] ;  /* 0x00109c0001397983 */ /* 0x000ee80000300800 */
[----:B------:R-:W3:Y:S04]  /*1af20*/  LDL.LU R84, [R1+0x1098] ;  /* 0x0010980001547983 */ /* 0x000ee80000300800 */
[----:B------:R0:W-:Y:S04]  /*1af30*/  STL [R1+0x24], R80 ;  /* 0x0000245001007387 */ /* 0x0001e80000100800 */
[----:B------:R-:W-:Y:S04]  /*1af40*/  STL [R1+0xfd4], R58 ;  /* 0x000fd43a01007387 */ /* 0x000fe80000100800 */
[----:B------:R0:W-:Y:S04]  /*1af50*/  STL [R1+0xc], R66 ;  /* 0x00000c4201007387 */ /* 0x0001e80000100800 */
[----:B------:R-:W4:Y:S04]  /*1af60*/  LDL.LU R63, [R1+0x1094] ;  /* 0x00109400013f7983 */ /* 0x000f280000300800 */
[----:B------:R-:W4:Y:S04]  /*1af70*/  LDL.LU R70, [R1+0x1090] ;  /* 0x0010900001467983 */ /* 0x000f280000300800 */
[----:B-1----:R-:W4:Y:S04]  /*1af80*/  LDL R85, [R1+0x504] ;  /* 0x0005040001557983 */ /* 0x002f280000100800 */
[----:B------:R-:W4:Y:S04]  /*1af90*/  LDL R91, [R1+0x540] ;  /* 0x00054000015b7983 */ /* 0x000f280000100800 */
[----:B0-----:R-:W4:Y:S04]  /*1afa0*/  LDL R80, [R1+0x544] ;  /* 0x0005440001507983 */ /* 0x001f280000100800 */
[----:B------:R-:W4:Y:S04]  /*1afb0*/  LDL R86, [R1+0x580] ;  /* 0x0005800001567983 */ /* 0x000f280000100800 */
[----:B------:R-:W4:Y:S04]  /*1afc0*/  LDL R92, [R1+0x584] ;  /* 0x00058400015c7983 */ /* 0x000f280000100800 */
[----:B------:R-:W-:Y:S04]  /*1afd0*/  STL [R1+0xfd8], R52 ;  /* 0x000fd83401007387 */ /* 0x000fe80000100800 */
[----:B------:R-:W4:Y:S04]  /*1afe0*/  LDL.LU R78, [R1+0x108c] ;  /* 0x00108c00014e7983 */ /* 0x000f280000300800 */
[----:B------:R-:W4:Y:S04]  /*1aff0*/  LDL.LU R90, [R1+0x1088] ;  /* 0x00108800015a7983 */ /* 0x000f280000300800 */
[----:B------:R-:W4:Y:S04]  /*1b000*/  LDL R66, [R1+0x5c0] ;  /* 0x0005c00001427983 */ /* 0x000f280000100800 */
[----:B------:R-:W4:Y:S04]  /*1b010*/  LDL R75, [R1+0x5c4] ;  /* 0x0005c400014b7983 */ /* 0x000f280000100800 */
[----:B------:R-:W4:Y:S04]  /*1b020*/  LDL R81, [R1+0x600] ;  /* 0x0006000001517983 */ /* 0x000f280000100800 */
[----:B------:R-:W4:Y:S04]  /*1b030*/  LDL R87, [R1+0x604] ;  /* 0x0006040001577983 */ /* 0x000f280000100800 */
[----:B------:R-:W4:Y:S04]  /*1b040*/  LDL R93, [R1+0x640] ;  /* 0x00064000015d7983 */ /* 0x000f280000100800 */
[----:B------:R-:W4:Y:S04]  /*1b050*/  LDL R18, [R1+0x644] ;  /* 0x0006440001127983 */ /* 0x000f280000100800 */
[----:B------:R-:W4:Y:S04]  /*1b060*/  LDL R14, [R1+0x680] ;  /* 0x00068000010e7983 */ /* 0x000f280000100800 */
[----:B------:R-:W4:Y:S01]  /*1b070*/  LDL R19, [R1+0x684] ;  /* 0x0006840001137983 */ /* 0x000f220000100800 */
[----:B--2---:R-:W-:-:S06]  /*1b080*/  PRMT R46, RZ, 0x7610, R46 ;  /* 0x00007610ff2e7816 */ /* 0x004fcc000000002e */
[----:B------:R0:W2:Y:S04]  /*1b090*/  @P0 LDG.E.U8 R46, desc[UR14][R16.64] ;  /* 0x0000000e102e0981 */ /* 0x0000a8000c1e1100 */
[----:B------:R-:W0:Y:S04]  /*1b0a0*/  LDL R16, [R1+0x3e0] ;  /* 0x0003e00001107983 */ /* 0x000e280000100800 */
[----:B------:R-:W0:Y:S01]  /*1b0b0*/  LDL R17, [R1+0x3e4] ;  /* 0x0003e40001117983 */ /* 0x000e220000100800 */
[----:B---3--:R-:W-:Y:S02]  /*1b0c0*/  PRMT R84, RZ, 0x7610, R84 ;  /* 0x00007610ff547816 */ /* 0x008fe40000000054 */
[----:B0-----:R-:W-:-:S04]  /*1b0d0*/  @P0 LOP3.LUT R17, R17, R16, RZ, 0x3c, !PT ;  /* 0x0000001011110212 */ /* 0x001fc800078e3cff */
[----:B------:R-:W-:-:S04]  /*1b0e0*/  @P0 LOP3.LUT R16, R17, R16, RZ, 0x3c, !PT ;  /* 0x0000001011100212 */ /* 0x000fc800078e3cff */
[----:B------:R-:W-:-:S05]  /*1b0f0*/  @P0 LOP3.LUT R17, R17, R16, RZ, 0x3c, !PT ;  /* 0x0000001011110212 */ /* 0x000fca00078e3cff */
[----:B------:R-:W3:Y:S04]  /*1b100*/  @P0 LDG.E.U8 R84, desc[UR14][R16.64] ;  /* 0x0000000e10540981 */ /* 0x000ee8000c1e1100 */
[----:B--2---:R-:W-:Y:S04]  /*1b110*/  STL [R1+0xfdc], R46 ;  /* 0x000fdc2e01007387 */ /* 0x004fe80000100800 */
[----:B---3--:R0:W-:Y:S04]  /*1b120*/  STL [R1+0xc0], R84 ;  /* 0x0000c05401007387 */ /* 0x0081e80000100800 */
[----:B0-----:R-:W2:Y:S04]  /*1b130*/  LDL.LU R84, [R1+0x1084] ;  /* 0x0010840001547983 */ /* 0x001ea80000300800 */
[----:B------:R-:W3:Y:S04]  /*1b140*/  LDL R16, [R1+0x440] ;  /* 0x0004400001107983 */ /* 0x000ee80000100800 */
[----:B------:R-:W3:Y:S01]  /*1b150*/  LDL R17, [R1+0x444] ;  /* 0x0004440001117983 */ /* 0x000ee20000100800 */
[----:B----4-:R-:W-:-:S02]  /*1b160*/  PRMT R90, RZ, 0x7610, R90 ;  /* 0x00007610ff5a7816 */ /* 0x010fc4000000005a */
[----:B---3--:R-:W-:-:S04]  /*1b170*/  @P0 LOP3.LUT R17, R17, R16, RZ, 0x3c, !PT ;  /* 0x0000001011110212 */ /* 0x008fc800078e3cff */
[----:B------:R-:W-:-:S04]  /*1b180*/  @P0 LOP3.LUT R16, R17, R16, RZ, 0x3c, !PT ;  /* 0x0000001011100212 */ /* 0x000fc800078e3cff */
[----:B------:R-:W-:-:S05]  /*1b190*/  @P0 LOP3.LUT R17, R17, R16, RZ, 0x3c, !PT ;  /* 0x0000001011110212 */ /* 0x000fca00078e3cff */
[----:B------:R-:W3:Y:S04]  /*1b1a0*/  @P0 LDG.E.U8 R90, desc[UR14][R16.64] ;  /* 0x0000000e105a0981 */ /* 0x000ee8000c1e1100 */
[----:B---3--:R0:W-:Y:S04]  /*1b1b0*/  STL [R1+0xa4], R90 ;  /* 0x0000a45a01007387 */ /* 0x0081e80000100800 */
[----:B0-----:R-:W3:Y:S04]  /*1b1c0*/  LDL.LU R90, [R1+0x1080] ;  /* 0x00108000015a7983 */ /* 0x001ee80000300800 */
[----:B------:R-:W4:Y:S04]  /*1b1d0*/  LDL R16, [R1+0x480] ;  /* 0x0004800001107983 */ /* 0x000f280000100800 */
[----:B------:R-:W4:Y:S01]  /*1b1e0*/  LDL R17, [R1+0x484] ;  /* 0x0004840001117983 */ /* 0x000f220000100800 */
[----:B--2---:R-:W-:-:S02]  /*1b1f0*/  PRMT R84, RZ, 0x7610, R84 ;  /* 0x00007610ff547816 */ /* 0x004fc40000000054 */
[----:B----4-:R-:W-:-:S04]  /*1b200*/  @P0 LOP3.LUT R17, R17, R16, RZ, 0x3c, !PT ;  /* 0x0000001011110212 */ /* 0x010fc800078e3cff */
[----:B------:R-:W-:-:S04]  /*1b210*/  @P0 LOP3.LUT R16, R17, R16, RZ, 0x3c, !PT ;  /* 0x0000001011100212 */ /* 0x000fc800078e3cff */
[----:B------:R-:W-:-:S05]  /*1b220*/  @P0 LOP3.LUT R17, R17, R16, RZ, 0x3c, !PT ;  /* 0x0000001011110212 */ /* 0x000fca00078e3cff */
[----:B------:R-:W2:Y:S04]  /*1b230*/  @P0 LDG.E.U8 R84, desc[UR14][R16.64] ;  /* 0x0000000e10540981 */ /* 0x000ea8000c1e1100 */
[----:B--2---:R0:W-:Y:S04]  /*1b240*/  STL [R1+0x88], R84 ;  /* 0x0000885401007387 */ /* 0x0041e80000100800 */
[----:B0-----:R-:W2:Y:S04]  /*1b250*/  LDL.LU R84, [R1+0x107c] ;  /* 0x00107c0001547983 */ /* 0x001ea80000300800 */
[----:B------:R-:W4:Y:S04]  /*1b260*/  LDL R16, [R1+0x4c0] ;  /* 0x0004c00001107983 */ /* 0x000f280000100800 */
[----:B------:R-:W4:Y:S01]  /*1b270*/  LDL R17, [R1+0x4c4] ;  /* 0x0004c40001117983 */ /* 0x000f220000100800 */
[----:B---3--:R-:W-:-:S02]  /*1b280*/  PRMT R90, RZ, 0x7610, R90 ;  /* 0x00007610ff5a7816 */ /* 0x008fc4000000005a */
[----:B----4-:R-:W-:-:S04]  /*1b290*/  @P0 LOP3.LUT R17, R17, R16, RZ, 0x3c, !PT ;  /* 0x0000001011110212 */ /* 0x010fc800078e3cff */
[----:B------:R-:W-:-:S04]  /*1b2a0*/  @P0 LOP3.LUT R16, R17, R16, RZ, 0x3c, !PT ;  /* 0x0000001011100212 */ /* 0x000fc800078e3cff */
[----:B------:R-:W-:-:S05]  /*1b2b0*/  @P0 LOP3.LUT R17, R17, R16, RZ, 0x3c, !PT ;  /* 0x0000001011110212 */ /* 0x000fca00078e3cff */
[----:B------:R-:W3:Y:S01]  /*1b2c0*/  @P0 LDG.E.U8 R90, desc[UR14][R16.64] ;  /* 0x0000000e105a0981 */ /* 0x000ee2000c1e1100 */
[----:B------:R-:W-:-:S03]  /*1b2d0*/  PRMT R79, RZ, 0x7610, R79 ;  /* 0x00007610ff4f7816 */ /* 0x000fc6000000004f */
[----:B---3--:R0:W-:Y:S04]  /*1b2e0*/  STL [R1+0x6c], R90 ;  /* 0x00006c5a01007387 */ /* 0x0081e80000100800 */
[----:B0-----:R-:W3:Y:S04]  /*1b2f0*/  LDL.LU R90, [R1+0x1078] ;  /* 0x00107800015a7983 */ /* 0x001ee80000300800 */
[----:B------:R-:W4:Y:S01]  /*1b300*/  LDL R17, [R1+0x500] ;  /* 0x0005000001117983 */ /* 0x000f220000100800 */
[----:B------:R-:W-:Y:S01]  /*1b310*/  @P0 IMAD.MOV.U32 R16, RZ, RZ, R85 ;  /* 0x000000ffff100224 */ /* 0x000fe200078e0055 */
[----:B------:R-:W-:-:S02]  /*1b320*/  PRMT R73, RZ, 0x7610, R73 ;  /* 0x00007610ff497816 */ /* 0x000fc40000000049 */
[----:B------:R-:W-:Y:S02]  /*1b330*/  PRMT R65, RZ, 0x7610, R65 ;  /* 0x00007610ff417816 */ /* 0x000fe40000000041 */
[----:B------:R-:W-:Y:S02]  /*1b340*/  PRMT R60, RZ, 0x7610, R60 ;  /* 0x00007610ff3c7816 */ /* 0x000fe4000000003c */
[----:B--2---:R-:W-:Y:S02]  /*1b350*/  PRMT R84, RZ, 0x7610, R84 ;  /* 0x00007610ff547816 */ /* 0x004fe40000000054 */
[----:B------:R-:W-:Y:S02]  /*1b360*/  PRMT R78, RZ, 0x7610, R78 ;  /* 0x00007610ff4e7816 */ /* 0x000fe4000000004e */
[----:B------:R-:W-:Y:S01]  /*1b370*/  PRMT R70, RZ, 0x7610, R70 ;  /* 0x00007610ff467816 */ /* 0x000fe20000000046 */
[----:B----4-:R0:W2:Y:S02]  /*1b380*/  @P0 LDG.E.U8 R79, desc[UR14][R16.64] ;  /* 0x0000000e104f0981 */ /* 0x0100a4000c1e1100 */
[----:B0-----:R-:W-:-:S02]  /*1b390*/  @P0 IMAD.MOV.U32 R16, RZ, RZ, R80 ;  /* 0x000000ffff100224 */ /* 0x001fc400078e0050 */
[----:B------:R-:W-:-:S05]  /*1b3a0*/  @P0 IMAD.MOV.U32 R17, RZ, RZ, R91 ;  /* 0x000000ffff110224 */ /* 0x000fca00078e005b */
[----:B------:R0:W4:Y:S02]  /*1b3b0*/  @P0 LDG.E.U8 R73, desc[UR14][R16.64] ;  /* 0x0000000e10490981 */ /* 0x000124000c1e1100 */
[----:B0-----:R-:W-:Y:S02]  /*1b3c0*/  @P0 IMAD.MOV.U32 R16, RZ, RZ, R92 ;  /* 0x000000ffff100224 */ /* 0x001fe400078e005c */
[----:B------:R-:W-:-:S05]  /*1b3d0*/  @P0 IMAD.MOV.U32 R17, RZ, RZ, R86 ;  /* 0x000000ffff110224 */ /* 0x000fca00078e0056 */
[----:B------:R0:W4:Y:S01]  /*1b3e0*/  @P0 LDG.E.U8 R65, desc[UR14][R16.64] ;  /* 0x0000000e10410981 */ /* 0x000122000c1e1100 */
[----:B---3--:R-:W-:Y:S01]  /*1b3f0*/  PRMT R90, RZ, 0x7610, R90 ;  /* 0x00007610ff5a7816 */ /* 0x008fe2000000005a */
[----:B0-----:R-:W-:Y:S02]  /*1b400*/  @P0 IMAD.MOV.U32 R16, RZ, RZ, R75 ;  /* 0x000000ffff100224 */ /* 0x001fe400078e004b */
[----:B------:R-:W-:-:S05]  /*1b410*/  @P0 IMAD.MOV.U32 R17, RZ, RZ, R66 ;  /* 0x000000ffff110224 */ /* 0x000fca00078e0042 */
[----:B------:R0:W3:Y:S02]  /*1b420*/  @P0 LDG.E.U8 R60, desc[UR14][R16.64] ;  /* 0x0000000e103c0981 */ /* 0x0000e4000c1e1100 */
        /* <DEDUP_REMOVED lines=10> */
[----:B------:R-:W-:Y:S02]  /*1b4d0*/  @P0 IMAD.MOV.U32 R17, RZ, RZ, R34 ;  /* 0x000000ffff110224 */ /* 0x000fe400078e0022 */
[----:B------:R-:W3:Y:S04]  /*1b4e0*/  LDL.LU R34, [R1+0x1074] ;  /* 0x0010740001227983 */ /* 0x000ee80000300800 */
[----:B------:R0:W3:Y:S04]  /*1b4f0*/  @P0 LDG.E.U8 R70, desc[UR14][R16.64] ;  /* 0x0000000e10460981 */ /* 0x0000e8000c1e1100 */
[----:B------:R-:W3:Y:S01]  /*1b500*/  LDL.LU R56, [R1+0x1070] ;  /* 0x0010700001387983 */ /* 0x000ee20000300800 */
[----:B0-----:R-:W-:-:S02]  /*1b510*/  @P0 IMAD.MOV.U32 R17, RZ, RZ, R35 ;  /* 0x000000ffff110224 */ /* 0x001fc400078e0023 */
[----:B------:R-:W-:Y:S01]  /*1b520*/  @P0 IMAD.MOV.U32 R16, RZ, RZ, R45 ;  /* 0x000000ffff100224 */ /* 0x000fe200078e002d */
[----:B------:R-:W3:Y:S04]  /*1b530*/  LDL.LU R35, [R1+0x106c] ;  /* 0x00106c0001237983 */ /* 0x000ee80000300800 */
[----:B------:R-:W3:Y:S01]  /*1b540*/  LDL.LU R45, [R1+0x1068] ;  /* 0x00106800012d7983 */ /* 0x000ee20000300800 */
[----:B------:R-:W-:Y:S02]  /*1b550*/  PRMT R63, RZ, 0x7610, R63 ;  /* 0x00007610ff3f7816 */ /* 0x000fe4000000003f */
[----:B------:R-:W-:-:S04]  /*1b560*/  PRMT R57, RZ, 0x7610, R57 ;  /* 0x00007610ff397816 */ /* 0x000fc80000000039 */
[----:B------:R0:W3:Y:S01]  /*1b570*/  @P0 LDG.E.U8 R63, desc[UR14][R16.64] ;  /* 0x0000000e103f0981 */ /* 0x0000e2000c1e1100 */
[----:B------:R-:W-:Y:S01]  /*1b580*/  PRMT R51, RZ, 0x7610, R51 ;  /* 0x00007610ff337816 */ /* 0x000fe20000000033 */
[----:B0-----:R-:W-:Y:S02]  /*1b590*/  @P0 IMAD.MOV.U32 R16, RZ, RZ, R83 ;  /* 0x000000ffff100224 */ /* 0x001fe400078e0053 */
[----:B------:R-:W-:-:S05]  /*1b5a0*/  @P0 IMAD.MOV.U32 R17, RZ, RZ, R28 ;  /* 0x000000ffff110224 */ /* 0x000fca00078e001c */
[----:B------:R0:W3:Y:S02]  /*1b5b0*/  @P0 LDG.E.U8 R57, desc[UR14][R16.64] ;  /* 0x0000000e10390981 */ /* 0x0000e4000c1e1100 */
[----:B0-----:R-:W-:Y:S02]  /*1b5c0*/  @P0 IMAD.MOV.U32 R16, RZ, RZ, R62 ;  /* 0x000000ffff100224 */ /* 0x001fe400078e003e */
[----:B------:R-:W-:-:S05]  /*1b5d0*/  @P0 IMAD.MOV.U32 R17, RZ, RZ, R55 ;  /* 0x000000ffff110224 */ /* 0x000fca00078e0037 */
[----:B------:R0:W3:Y:S02]  /*1b5e0*/  @P0 LDG.E.U8 R51, desc[UR14][R16.64] ;  /* 0x0000000e10330981 */ /* 0x0000e4000c1e1100 */
[----:B0-----:R-:W-:Y:S02]  /*1b5f0*/  @P0 IMAD.MOV.U32 R16, RZ, RZ, R77 ;  /* 0x000000ffff100224 */ /* 0x001fe400078e004d */
[----:B------:R-:W-:Y:S01]  /*1b600*/  @P0 IMAD.MOV.U32 R17, RZ, RZ, R68 ;  /* 0x000000ffff110224 */ /* 0x000fe200078e0044 */
[----:B--2---:R0:W-:Y:S04]  /*1b610*/  STL [R1+0x50], R79 ;  /* 0x0000504f01007387 */ /* 0x0041e80000100800 */
[----:B------:R-:W2:Y:S04]  /*1b620*/  LDL R85, [R1+0x48c] ;  /* 0x00048c0001557983 */ /* 0x000ea80000100800 */
[----:B0-----:R-:W2:Y:S04]  /*1b630*/  LDL R79, [R1+0x488] ;  /* 0x00048800014f7983 */ /* 0x001ea80000100800 */
[----:B------:R-:W2:Y:S04]  /*1b640*/  LDL.LU R28, [R1+0x1064] ;  /* 0x00106400011c7983 */ /* 0x000ea80000300800 */
[----:B------:R-:W2:Y:S04]  /*1b650*/  LDL.LU R83, [R1+0x1060] ;  /* 0x0010600001537983 */ /* 0x000ea80000300800 */
[----:B----4-:R0:W-:Y:S04]  /*1b660*/  STL [R1+0x38], R73 ;  /* 0x0000384901007387 */ /* 0x0101e80000100800 */
[----:B------:R-:W4:Y:S04]  /*1b670*/  LDL R91, [R1+0x4c8] ;  /* 0x0004c800015b7983 */ /* 0x000f280000100800 */
[----:B------:R1:W-:Y:S04]  /*1b680*/  STL [R1+0x20], R65 ;  /* 0x0000204101007387 */ /* 0x0003e80000100800 */
[----:B0-----:R-:W4:Y:S04]  /*1b690*/  LDL R73, [R1+0x508] ;  /* 0x0005080001497983 */ /* 0x001f280000100800 */
[----:B------:R-:W4:Y:S04]  /*1b6a0*/  LDL R80, [R1+0x50c] ;  /* 0x00050c0001507983 */ /* 0x000f280000100800 */
[----:B-1----:R-:W4:Y:S04]  /*1b6b0*/  LDL R65, [R1+0x4cc] ;  /* 0x0004cc0001417983 */ /* 0x002f280000100800 */
[----:B------:R-:W4:Y:S04]  /*1b6c0*/  LDL R86, [R1+0x548] ;  /* 0x0005480001567983 */ /* 0x000f280000100800 */
[----:B------:R-:W4:Y:S04]  /*1b6d0*/  LDL R92, [R1+0x54c] ;  /* 0x00054c00015c7983 */ /* 0x000f280000100800 */
[----:B---3--:R0:W-:Y:S04]  /*1b6e0*/  STL [R1+0x8], R60 ;  /* 0x0000083c01007387 */ /* 0x0081e80000100800 */
[----:B------:R-:W3:Y:S04]  /*1b6f0*/  LDL.LU R55, [R1+0x105c] ;  /* 0x00105c0001377983 */ /* 0x000ee80000300800 */
[----:B------:R-:W3:Y:S04]  /*1b700*/  LDL.LU R62, [R1+0x1058] ;  /* 0x00105800013e7983 */ /* 0x000ee80000300800 */
[----:B0-----:R-:W3:Y:S04]  /*1b710*/  LDL R60, [R1+0x588] ;  /* 0x00058800013c7983 */ /* 0x001ee80000100800 */
[----:B------:R-:W3:Y:S04]  /*1b720*/  LDL R66, [R1+0x58c] ;  /* 0x00058c0001427983 */ /* 0x000ee80000100800 */
[----:B------:R-:W3:Y:S04]  /*1b730*/  LDL R75, [R1+0x5c8] ;  /* 0x0005c800014b7983 */ /* 0x000ee80000100800 */
[----:B------:R-:W3:Y:S04]  /*1b740*/  LDL R81, [R1+0x5cc] ;  /* 0x0005cc0001517983 */ /* 0x000ee80000100800 */
[----:B------:R-:W3:Y:S04]  /*1b750*/  LDL R87, [R1+0x608] ;  /* 0x0006080001577983 */ /* 0x000ee80000100800 */
[----:B------:R-:W3:Y:S04]  /*1b760*/  LDL R93, [R1+0x60c] ;  /* 0x00060c00015d7983 */ /* 0x000ee80000100800 */
[----:B------:R-:W3:Y:S04]  /*1b770*/  LDL.LU R68, [R1+0x1054] ;  /* 0x0010540001447983 */ /* 0x000ee80000300800 */
[----:B------:R-:W3:Y:S04]  /*1b780*/  LDL.LU R77, [R1+0x1050] ;  /* 0x00105000014d7983 */ /* 0x000ee80000300800 */
[----:B------:R-:W3:Y:S04]  /*1b790*/  LDL R18, [R1+0x648] ;  /* 0x0006480001127983 */ /* 0x000ee80000100800 */
[----:B------:R-:W3:Y:S04]  /*1b7a0*/  LDL R14, [R1+0x64c] ;  /* 0x00064c00010e7983 */ /* 0x000ee80000100800 */
[----:B------:R-:W3:Y:S01]  /*1b7b0*/  LDL R19, [R1+0x68c] ;  /* 0x00068c0001137983 */ /* 0x000ee20000100800 */
[----:B------:R-:W-:-:S06]  /*1b7c0*/  PRMT R45, RZ, 0x7610, R45 ;  /* 0x00007610ff2d7816 */ /* 0x000fcc000000002d */
[----:B------:R0:W3:Y:S04]  /*1b7d0*/  @P0 LDG.E.U8 R45, desc[UR14][R16.64] ;  /* 0x0000000e102d0981 */ /* 0x0000e8000c1e1100 */
[----:B------:R-:W0:Y:S04]  /*1b7e0*/  LDL R16, [R1+0x3e8] ;  /* 0x0003e80001107983 */ /* 0x000e280000100800 */
[----:B------:R-:W0:Y:S01]  /*1b7f0*/  LDL R17, [R1+0x40c] ;  /* 0x00040c0001117983 */ /* 0x000e220000100800 */
[----:B--2---:R-:W-:Y:S02]  /*1b800*/  PRMT R83, RZ, 0x7610, R83 ;  /* 0x00007610ff537816 */ /* 0x004fe40000000053 */
[----:B0-----:R-:W-:-:S04]  /*1b810*/  @P0 LOP3.LUT R17, R17, R16, RZ, 0x3c, !PT ;  /* 0x0000001011110212 */ /* 0x001fc800078e3cff */
[----:B------:R-:W-:-:S04]  /*1b820*/  @P0 LOP3.LUT R16, R17, R16, RZ, 0x3c, !PT ;  /* 0x0000001011100212 */ /* 0x000fc800078e3cff */
[----:B------:R-:W-:-:S05]  /*1b830*/  @P0 LOP3.LUT R17, R17, R16, RZ, 0x3c, !PT ;  /* 0x0000001011110212 */ /* 0x000fca00078e3cff */
[----:B------:R-:W2:Y:S04]  /*1b840*/  @P0 LDG.E.U8 R83, desc[UR14][R16.64] ;  /* 0x0000000e10530981 */ /* 0x000ea8000c1e1100 */
[----:B--2---:R0:W-:Y:S04]  /*1b850*/  STL [R1+0xbc], R83 ;  /* 0x0000bc5301007387 */ /* 0x0041e80000100800 */
[----:B0-----:R-:W2:Y:S04]  /*1b860*/  LDL.LU R83, [R1+0x104c] ;  /* 0x00104c0001537983 */ /* 0x001ea80000300800 */
[----:B------:R-:W2:Y:S04]  /*1b870*/  LDL R16, [R1+0x448] ;  /* 0x0004480001107983 */ /* 0x000ea80000100800 */
[----:B------:R-:W2:Y:S01]  /*1b880*/  LDL R17, [R1+0x44c] ;  /* 0x00044c0001117983 */ /* 0x000ea20000100800 */
[----:B------:R-:W-:-:S02]  /*1b890*/  PRMT R71, RZ, 0x7610, R71 ;  /* 0x00007610ff477816 */ /* 0x000fc40000000047 */
[----:B------:R-:W-:Y:S02]  /*1b8a0*/  PRMT R64, RZ, 0x7610, R64 ;  /* 0x00007610ff407816 */ /* 0x000fe40000000040 */
[----:B------:R-:W-:Y:S02]  /*1b8b0*/  PRMT R59, RZ, 0x7610, R59 ;  /* 0x00007610ff3b7816 */ /* 0x000fe4000000003b */
[----:B------:R-:W-:Y:S02]  /*1b8c0*/  PRMT R58, RZ, 0x7610, R58 ;  /* 0x00007610ff3a7816 */ /* 0x000fe4000000003a */
[----:B------:R-:W-:Y:S02]  /*1b8d0*/  PRMT R54, RZ, 0x7610, R54 ;  /* 0x00007610ff367816 */ /* 0x000fe40000000036 */
[----:B------:R-:W-:Y:S02]  /*1b8e0*/  PRMT R53, RZ, 0x7610, R53 ;  /* 0x00007610ff357816 */ /* 0x000fe40000000035 */
[----:B--2---:R-:W-:-:S04]  /*1b8f0*/  @P0 LOP3.LUT R17, R17, R16, RZ, 0x3c, !PT ;  /* 0x0000001011110212 */ /* 0x004fc800078e3cff */
[----:B------:R-:W-:-:S04]  /*1b900*/  @P0 LOP3.LUT R16, R17, R16, RZ, 0x3c, !PT ;  /* 0x0000001011100212 */ /* 0x000fc800078e3cff */
[----:B------:R-:W-:-:S05]  /*1b910*/  @P0 LOP3.LUT R17, R17, R16, RZ, 0x3c, !PT ;  /* 0x0000001011110212 */ /* 0x000fca00078e3cff */
[----:B------:R0:W2:Y:S02]  /*1b920*/  @P0 LDG.E.U8 R71, desc[UR14][R16.64] ;  /* 0x0000000e10470981 */ /* 0x0000a4000c1e1100 */
[----:B0-----:R-:W-:Y:S02]  /*1b930*/  @P0 IMAD.MOV.U32 R16, RZ, RZ, R85 ;  /* 0x000000ffff100224 */ /* 0x001fe400078e0055 */
[----:B------:R-:W-:-:S05]  /*1b940*/  @P0 IMAD.MOV.U32 R17, RZ, RZ, R79 ;  /* 0x000000ffff110224 */ /* 0x000fca00078e004f */
[----:B------:R4:W2:Y:S02]  /*1b950*/  @P0 LDG.E.U8 R64, desc[UR14][R16.64] ;  /* 0x0000000e10400981 */ /* 0x0008a4000c1e1100 */
[----:B----4-:R-:W-:Y:S02]  /*1b960*/  @P0 IMAD.MOV.U32 R16, RZ, RZ, R65 ;  /* 0x000000ffff100224 */ /* 0x010fe400078e0041 */
[----:B------:R-:W-:-:S05]  /*1b970*/  @P0 IMAD.MOV.U32 R17, RZ, RZ, R91 ;  /* 0x000000ffff110224 */ /* 0x000fca00078e005b */
[----:B------:R0:W4:Y:S02]  /*1b980*/  @P0 LDG.E.U8 R59, desc[UR14][R16.64] ;  /* 0x0000000e103b0981 */ /* 0x000124000c1e1100 */
[----:B0-----:R-:W-:Y:S02]  /*1b990*/  @P0 IMAD.MOV.U32 R16, RZ, RZ, R80 ;  /* 0x000000ffff100224 */ /* 0x001fe400078e0050 */
[----:B------:R-:W-:-:S05]  /*1b9a0*/  @P0 IMAD.MOV.U32 R17, RZ, RZ, R73 ;  /* 0x000000ffff110224 */ /* 0x000fca00078e0049 */
[----:B------:R0:W4:Y:S02]  /*1b9b0*/  @P0 LDG.E.U8 R58, desc[UR14][R16.64] ;  /* 0x0000000e103a0981 */ /* 0x000124000c1e1100 */
[----:B0-----:R-:W-:Y:S02]  /*1b9c0*/  @P0 IMAD.MOV.U32 R16, RZ, RZ, R92 ;  /* 0x000000ffff100224 */ /* 0x001fe400078e005c */
[----:B------:R-:W-:-:S05]  /*1b9d0*/  @P0 IMAD.MOV.U32 R17, RZ, RZ, R86 ;  /* 0x000000ffff110224 */ /* 0x000fca00078e0056 */
[----:B------:R3:W4:Y:S02]  /*1b9e0*/  @P0 LDG.E.U8 R54, desc[UR14][R16.64] ;  /* 0x0000000e10360981 */ /* 0x000724000c1e1100 */
[----:B---3--:R-:W-:Y:S02]  /*1b9f0*/  @P0 IMAD.MOV.U32 R16, RZ, RZ, R66 ;  /* 0x000000ffff100224 */ /* 0x008fe400078e0042 */
[----:B------:R-:W-:-:S05]  /*1ba00*/  @P0 IMAD.MOV.U32 R17, RZ, RZ, R60 ;  /* 0x000000ffff110224 */ /* 0x000fca00078e003c */
[----:B------:R0:W3:Y:S01]  /*1ba10*/  @P0 LDG.E.U8 R53, desc[UR14][R16.64] ;  /* 0x0000000e10350981 */ /* 0x0000e2000c1e1100 */
[----:B------:R-:W-:Y:S02]  /*1ba20*/  PRMT R48, RZ, 0x7610, R48 ;  /* 0x00007610ff307816 */ /* 0x000fe40000000030 */
        /* <DEDUP_REMOVED lines=13> */
[----:B------:R-:W-:Y:S02]  /*1bb00*/  @P0 IMAD.MOV.U32 R17, RZ, RZ, R56 ;  /* 0x000000ffff110224 */ /* 0x000fe400078e0038 */
[----:B------:R-:W4:Y:S04]  /*1bb10*/  LDL.LU R56, [R1+0x1048] ;  /* 0x0010480001387983 */ /* 0x000f280000300800 */
[----:B------:R0:W4:Y:S02]  /*1bb20*/  @P0 LDG.E.U8 R77, desc[UR14][R16.64] ;  /* 0x0000000e104d0981 */ /* 0x000124000c1e1100 */
[----:B0-----:R-:W-:-:S02]  /*1bb30*/  @P0 IMAD.MOV.U32 R17, RZ, RZ, R29 ;  /* 0x000000ffff110224 */ /* 0x001fc400078e001d */
[----:B------:R-:W4:Y:S01]  /*1bb40*/  LDL.LU R29, [R1+0x1044] ;  /* 0x00104400011d7983 */ /* 0x000f220000300800 */
[----:B------:R-:W-:-:S03]  /*1bb50*/  @P0 IMAD.MOV.U32 R16, RZ, RZ, R50 ;  /* 0x000000ffff100224 */ /* 0x000fc600078e0032 */
[----:B--2---:R-:W-:Y:S04]  /*1bb60*/  STL [R1+0xa0], R71 ;  /* 0x0000a04701007387 */ /* 0x004fe80000100800 */
[----:B------:R-:W2:Y:S04]  /*1bb70*/  LDL.LU R50, [R1+0x1040] ;  /* 0x0010400001327983 */ /* 0x000ea80000300800 */
[----:B---3--:R0:W-:Y:S04]  /*1bb80*/  STL [R1+0x1c], R53 ;  /* 0x00001c3501007387 */ /* 0x0081e80000100800 */
[----:B0-----:R-:W3:Y:S04]  /*1bb90*/  LDL R53, [R1+0x410] ;  /* 0x0004100001357983 */ /* 0x001ee80000100800 */
[----:B------:R-:W-:Y:S04]  /*1bba0*/  STL [R1+0x84], R64 ;  /* 0x0000844001007387 */ /* 0x000fe80000100800 */
[----:B----4-:R0:W-:Y:S04]  /*1bbb0*/  STL [R1+0x68], R59 ;  /* 0x0000683b01007387 */ /* 0x0101e80000100800 */
[----:B------:R-:W4:Y:S04]  /*1bbc0*/  LDL R65, [R1+0x450] ;  /* 0x0004500001417983 */ /* 0x000f280000100800 */
[----:B------:R-:W4:Y:S04]  /*1bbd0*/  LDL R73, [R1+0x454] ;  /* 0x0004540001497983 */ /* 0x000f280000100800 */
[----:B0-----:R-:W4:Y:S04]  /*1bbe0*/  LDL R59, [R1+0x414] ;  /* 0x00041400013b7983 */ /* 0x001f280000100800 */
[----:B------:R-:W4:Y:S04]  /*1bbf0*/  LDL R80, [R1+0x490] ;  /* 0x0004900001507983 */ /* 0x000f280000100800 */
[----:B------:R-:W4:Y:S01]  /*1bc00*/  LDL R86, [R1+0x494] ;  /* 0x0004940001567983 */ /* 0x000f220000100800 */
[----:B------:R-:W-:-:S03]  /*1bc10*/  PRMT R68, RZ, 0x7610, R68 ;  /* 0x00007610ff447816 */ /* 0x000fc60000000044 */
[----:B------:R-:W-:Y:S04]  /*1bc20*/  STL [R1+0x4c], R58 ;  /* 0x00004c3a01007387 */ /* 0x000fe80000100800 */
[----:B------:R0:W4:Y:S02]  /*1bc30*/  @P0 LDG.E.U8 R68, desc[UR14][R16.64] ;  /* 0x0000000e10440981 */ /* 0x000124000c1e1100 */
[----:B0-----:R-:W-:Y:S02]  /*1bc40*/  @P0 IMAD.MOV.U32 R17, RZ, RZ, R32 ;  /* 0x000000ffff110224 */ /* 0x001fe400078e0020 */
[----:B------:R-:W4:Y:S01]  /*1bc50*/  LDL.LU R32, [R1+0x103c] ;  /* 0x00103c0001207983 */ /* 0x000f220000300800 */
[----:B------:R-:W-:-:S03]  /*1bc60*/  @P0 IMAD.MOV.U32 R16, RZ, RZ, R30 ;  /* 0x000000ffff100224 */ /* 0x000fc600078e001e */
[----:B------:R0:W-:Y:S04]  /*1bc70*/  STL [R1+0x34], R54 ;  /* 0x0000343601007387 */ /* 0x0001e80000100800 */
[----:B------:R-:W4:Y:S04]  /*1bc80*/  LDL.LU R30, [R1+0x1038] ;  /* 0x00103800011e7983 */ /* 0x000f280000300800 */
[----:B------:R-:W4:Y:S04]  /*1bc90*/  LDL R92, [R1+0x4d0] ;  /* 0x0004d000015c7983 */ /* 0x000f280000100800 */
[----:B------:R1:W-:Y:S01]  /*1bca0*/  STL [R1+0x4], R48 ;  /* 0x0000043001007387 */ /* 0x0003e20000100800 */
[----:B------:R-:W-:-:S03]  /*1bcb0*/  PRMT R62, RZ, 0x7610, R62 ;  /* 0x00007610ff3e7816 */ /* 0x000fc6000000003e */
[----:B0-----:R-:W4:Y:S04]  /*1bcc0*/  LDL R54, [R1+0x510] ;  /* 0x0005100001367983 */ /* 0x001f280000100800 */
[----:B------:R-:W4:Y:S04]  /*1bcd0*/  LDL R60, [R1+0x514] ;  /* 0x00051400013c7983 */ /* 0x000f280000100800 */
[----:B-1----:R-:W4:Y:S01]  /*1bce0*/  LDL R48, [R1+0x4d4] ;  /* 0x0004d40001307983 */ /* 0x002f220000100800 */
[----:B------:R-:W-:-:S03]  /*1bcf0*/  PRMT R56, RZ, 0x7610, R56 ;  /* 0x00007610ff387816 */ /* 0x000fc60000000038 */
[----:B------:R-:W4:Y:S04]  /*1bd00*/  LDL R66, [R1+0x550] ;  /* 0x0005500001427983 */ /* 0x000f280000100800 */
[----:B------:R-:W4:Y:S04]  /*1bd10*/  LDL R75, [R1+0x554] ;  /* 0x00055400014b7983 */ /* 0x000f280000100800 */
[----:B------:R0:W4:Y:S02]  /*1bd20*/  @P0 LDG.E.U8 R62, desc[UR14][R16.64] ;  /* 0x0000000e103e0981 */ /* 0x000124000c1e1100 */
[----:B0-----:R-:W-:-:S02]  /*1bd30*/  @P0 IMAD.MOV.U32 R16, RZ, RZ, R61 ;  /* 0x000000ffff100224 */ /* 0x001fc400078e003d */
[----:B------:R-:W-:Y:S02]  /*1bd40*/  @P0 IMAD.MOV.U32 R17, RZ, RZ, R33 ;  /* 0x000000ffff110224 */ /* 0x000fe400078e0021 */
[----:B------:R-:W4:Y:S04]  /*1bd50*/  LDL.LU R33, [R1+0x1034] ;  /* 0x0010340001217983 */ /* 0x000f280000300800 */
[----:B------:R-:W4:Y:S04]  /*1bd60*/  LDL.LU R61, [R1+0x1030] ;  /* 0x00103000013d7983 */ /* 0x000f280000300800 */
[----:B------:R-:W4:Y:S04]  /*1bd70*/  LDL R81, [R1+0x590] ;  /* 0x0005900001517983 */ /* 0x000f280000100800 */
[----:B------:R-:W4:Y:S04]  /*1bd80*/  LDL R87, [R1+0x594] ;  /* 0x0005940001577983 */ /* 0x000f280000100800 */
[----:B------:R0:W4:Y:S01]  /*1bd90*/  @P0 LDG.E.U8 R56, desc[UR14][R16.64] ;  /* 0x0000000e10380981 */ /* 0x000122000c1e1100 */
[----:B------:R-:W-:-:S03]  /*1bda0*/  PRMT R44, RZ, 0x7610, R44 ;  /* 0x00007610ff2c7816 */ /* 0x000fc6000000002c */
[----:B------:R-:W4:Y:S04]  /*1bdb0*/  LDL R93, [R1+0x5d0] ;  /* 0x0005d000015d7983 */ /* 0x000f280000100800 */
[----:B------:R-:W4:Y:S01]  /*1bdc0*/  LDL R18, [R1+0x5d4] ;  /* 0x0005d40001127983 */ /* 0x000f220000100800 */
[----:B0-----:R-:W-:Y:S02]  /*1bdd0*/  @P0 IMAD.MOV.U32 R16, RZ, RZ, R67 ;  /* 0x000000ffff100224 */ /* 0x001fe400078e0043 */
[----:B------:R-:W-:Y:S01]  /*1bde0*/  @P0 IMAD.MOV.U32 R17, RZ, RZ, R31 ;  /* 0x000000ffff110224 */ /* 0x000fe200078e001f */
[----:B------:R-:W4:Y:S04]  /*1bdf0*/  LDL R14, [R1+0x610] ;  /* 0x00061000010e7983 */ /* 0x000f280000100800 */
[----:B------:R-:W4:Y:S04]  /*1be00*/  LDL R19, [R1+0x614] ;  /* 0x0006140001137983 */ /* 0x000f280000100800 */
[----:B------:R-:W4:Y:S01]  /*1be10*/  LDL.LU R31, [R1+0x102c] ;  /* 0x00102c00011f7983 */ /* 0x000f220000300800 */
[----:B------:R-:W-:-:S03]  /*1be20*/  PRMT R52, RZ, 0x7610, R52 ;  /* 0x00007610ff347816 */ /* 0x000fc60000000034 */
[----:B------:R-:W4:Y:S01]  /*1be30*/  LDL.LU R67, [R1+0x1028] ;  /* 0x0010280001437983 */ /* 0x000f220000300800 */
[----:B------:R-:W-:Y:S02]  /*1be40*/  PRMT R47, RZ, 0x7610, R47 ;  /* 0x00007610ff2f7816 */ /* 0x000fe4000000002f */
[----:B------:R-:W-:Y:S02]  /*1be50*/  PRMT R46, RZ, 0x7610, R46 ;  /* 0x00007610ff2e7816 */ /* 0x000fe4000000002e */
[----:B--2---:R-:W-:-:S06]  /*1be60*/  PRMT R50, RZ, 0x7610, R50 ;  /* 0x00007610ff327816 */ /* 0x004fcc0000000032 */
[----:B------:R0:W2:Y:S02]  /*1be70*/  @P0 LDG.E.U8 R50, desc[UR14][R16.64] ;  /* 0x0000000e10320981 */ /* 0x0000a4000c1e1100 */
[----:B0-----:R-:W-:Y:S02]  /*1be80*/  @P0 IMAD.MOV.U32 R16, RZ, RZ, R88 ;  /* 0x000000ffff100224 */ /* 0x001fe400078e0058 */
[----:B------:R-:W-:Y:S02]  /*1be90*/  @P0 IMAD.MOV.U32 R17, RZ, RZ, R82 ;  /* 0x000000ffff110224 */ /* 0x000fe400078e0052 */
[----:B------:R-:W2:Y:S04]  /*1bea0*/  LDL.LU R82, [R1+0x1024] ;  /* 0x0010240001527983 */ /* 0x000ea80000300800 */
[----:B------:R-:W2:Y:S04]  /*1beb0*/  LDL.LU R88, [R1+0x1020] ;  /* 0x0010200001587983 */ /* 0x000ea80000300800 */
[----:B------:R3:W2:Y:S02]  /*1bec0*/  @P0 LDG.E.U8 R44, desc[UR14][R16.64] ;  /* 0x0000000e102c0981 */ /* 0x0006a4000c1e1100 */
[----:B---3--:R-:W-:-:S02]  /*1bed0*/  @P0 IMAD.MOV.U32 R17, RZ, RZ, R53 ;  /* 0x000000ffff110224 */ /* 0x008fc400078e0035 */
[----:B----4-:R-:W-:-:S05]  /*1bee0*/  @P0 IMAD.MOV.U32 R16, RZ, RZ, R59 ;  /* 0x000000ffff100224 */ /* 0x010fca00078e003b */
[----:B------:R0:W3:Y:S02]  /*1bef0*/  @P0 LDG.E.U8 R52, desc[UR14][R16.64] ;  /* 0x0000000e10340981 */ /* 0x0000e4000c1e1100 */
[----:B0-----:R-:W-:Y:S02]  /*1bf00*/  @P0 IMAD.MOV.U32 R16, RZ, RZ, R73 ;  /* 0x000000ffff100224 */ /* 0x001fe400078e0049 */
[----:B------:R-:W-:-:S05]  /*1bf10*/  @P0 IMAD.MOV.U32 R17, RZ, RZ, R65 ;  /* 0x000000ffff110224 */ /* 0x000fca00078e0041 */
[----:B------:R0:W4:Y:S02]  /*1bf20*/  @P0 LDG.E.U8 R47, desc[UR14][R16.64] ;  /* 0x0000000e102f0981 */ /* 0x000124000c1e1100 */
[----:B0-----:R-:W-:Y:S02]  /*1bf30*/  @P0 IMAD.MOV.U32 R16, RZ, RZ, R86 ;  /* 0x000000ffff100224 */ /* 0x001fe400078e0056 */
[----:B------:R-:W-:-:S05]  /*1bf40*/  @P0 IMAD.MOV.U32 R17, RZ, RZ, R80 ;  /* 0x000000ffff110224 */ /* 0x000fca00078e0050 */
[----:B------:R0:W4:Y:S01]  /*1bf50*/  @P0 LDG.E.U8 R46, desc[UR14][R16.64] ;  /* 0x0000000e102e0981 */ /* 0x000122000c1e1100 */
        /* <DEDUP_REMOVED lines=19> */
[----:B------:R0:W4:Y:S02]  /*1c090*/  @P0 LDG.E.U8 R6, desc[UR14][R16.64] ;  /* 0x0000000e10060981 */ /* 0x000124000c1e1100 */
[----:B0-----:R-:W-:Y:S02]  /*1c0a0*/  @P0 IMAD.MOV.U32 R16, RZ, RZ, R19 ;  /* 0x000000ffff100224 */ /* 0x001fe400078e0013 */
[----:B------:R-:W-:Y:S01]  /*1c0b0*/  @P0 IMAD.MOV.U32 R17, RZ, RZ, R14 ;  /* 0x000000ffff110224 */ /* 0x000fe200078e000e */
[----:B------:R-:W-:Y:S02]  /*1c0c0*/  PRMT R76, RZ, 0x7610, R76 ;  /* 0x00007610ff4c7816 */ /* 0x000fe4000000004c */
[----:B--2---:R-:W-:Y:S02]  /*1c0d0*/  PRMT R88, RZ, 0x7610, R88 ;  /* 0x00007610ff587816 */ /* 0x004fe40000000058 */
[----:B------:R-:W-:-:S04]  /*1c0e0*/  PRMT R82, RZ, 0x7610, R82 ;  /* 0x00007610ff527816 */ /* 0x000fc80000000052 */
[----:B------:R0:W2:Y:S02]  /*1c0f0*/  @P0 LDG.E.U8 R88, desc[UR14][R16.64] ;  /* 0x0000000e10580981 */ /* 0x0000a4000c1e1100 */
[----:B0-----:R-:W-:Y:S02]  /*1c100*/  @P0 IMAD.MOV.U32 R16, RZ, RZ, R33 ;  /* 0x000000ffff100224 */ /* 0x001fe400078e0021 */
[----:B------:R-:W-:Y:S02]  /*1c110*/  @P0 IMAD.MOV.U32 R17, RZ, RZ, R32 ;  /* 0x000000ffff110224 */ /* 0x000fe400078e0020 */
[----:B------:R-:W2:Y:S04]  /*1c120*/  LDL.LU R32, [R1+0x101c] ;  /* 0x00101c0001207983 */ /* 0x000ea80000300800 */
[----:B------:R-:W2:Y:S04]  /*1c130*/  LDL.LU R33, [R1+0x1018] ;  /* 0x0010180001217983 */ /* 0x000ea80000300800 */
[----:B------:R0:W2:Y:S02]  /*1c140*/  @P0 LDG.E.U8 R82, desc[UR14][R16.64] ;  /* 0x0000000e10520981 */ /* 0x0000a4000c1e1100 */
[----:B0-----:R-:W-:-:S02]  /*1c150*/  @P0 IMAD.MOV.U32 R16, RZ, RZ, R35 ;  /* 0x000000ffff100224 */ /* 0x001fc400078e0023 */
[----:B------:R-:W-:-:S05]  /*1c160*/  @P0 IMAD.MOV.U32 R17, RZ, RZ, R34 ;  /* 0x000000ffff110224 */ /* 0x000fca00078e0022 */
[----:B------:R0:W2:Y:S02]  /*1c170*/  @P0 LDG.E.U8 R76, desc[UR14][R16.64] ;  /* 0x0000000e104c0981 */ /* 0x0000a4000c1e1100 */
[----:B0-----:R-:W-:Y:S02]  /*1c180*/  @P0 IMAD.MOV.U32 R17, RZ, RZ, R36 ;  /* 0x000000ffff110224 */ /* 0x001fe400078e0024 */
[----:B------:R-:W-:Y:S01]  /*1c190*/  @P0 IMAD.MOV.U32 R16, RZ, RZ, R49 ;  /* 0x000000ffff100224 */ /* 0x000fe200078e0031 */
[----:B---3--:R0:W-:Y:S04]  /*1c1a0*/  STL [R1+0xb8], R52 ;  /* 0x0000b83401007387 */ /* 0x0081e80000100800 */
[----:B------:R-:W3:Y:S04]  /*1c1b0*/  LDL.LU R34, [R1+0x1014] ;  /* 0x0010140001227983 */ /* 0x000ee80000300800 */
[----:B------:R-:W2:Y:S04]  /*1c1c0*/  LDL.LU R35, [R1+0x1010] ;  /* 0x0010100001237983 */ /* 0x000ea80000300800 */
[----:B------:R-:W2:Y:S04]  /*1c1d0*/  LDL R54, [R1+0x458] ;  /* 0x0004580001367983 */ /* 0x000ea80000100800 */
[----:B----4-:R1:W-:Y:S04]  /*1c1e0*/  STL [R1+0x9c], R47 ;  /* 0x00009c2f01007387 */ /* 0x0103e80000100800 */
[----:B------:R-:W4:Y:S04]  /*1c1f0*/  LDL R60, [R1+0x45c] ;  /* 0x00045c00013c7983 */ /* 0x000f280000100800 */
[----:B------:R0:W-:Y:S04]  /*1c200*/  STL [R1+0x80], R46 ;  /* 0x0000802e01007387 */ /* 0x0001e80000100800 */
[----:B------:R-:W2:Y:S04]  /*1c210*/  LDL.LU R36, [R1+0x100c] ;  /* 0x00100c0001247983 */ /* 0x000ea80000300800 */
[----:B------:R-:W2:Y:S01]  /*1c220*/  LDL.LU R49, [R1+0x1008] ;  /* 0x0010080001317983 */ /* 0x000ea20000300800 */
[----:B------:R-:W-:-:S03]  /*1c230*/  PRMT R67, RZ, 0x7610, R67 ;  /* 0x00007610ff437816 */ /* 0x000fc60000000043 */
[----:B------:R-:W3:Y:S04]  /*1c240*/  LDL R66, [R1+0x498] ;  /* 0x0004980001427983 */ /* 0x000ee80000100800 */
[----:B------:R-:W3:Y:S01]  /*1c250*/  LDL R87, [R1+0x49c] ;  /* 0x00049c0001577983 */ /* 0x000ee20000100800 */
[----:B------:R-:W-:-:S03]  /*1c260*/  PRMT R61, RZ, 0x7610, R61 ;  /* 0x00007610ff3d7816 */ /* 0x000fc6000000003d */
[----:B------:R-:W3:Y:S04]  /*1c270*/  LDL.LU R18, [R1+0x150] ;  /* 0x0001500001127983 */ /* 0x000ee80000300800 */
[----:B------:R0:W3:Y:S04]  /*1c280*/  @P0 LDG.E.U8 R67, desc[UR14][R16.64] ;  /* 0x0000000e10430981 */ /* 0x0000e8000c1e1100 */
[----:B------:R-:W3:Y:S04]  /*1c290*/  LDL R93, [R1+0x4d8] ;  /* 0x0004d800015d7983 */ /* 0x000ee80000100800 */
[----:B------:R-:W3:Y:S01]  /*1c2a0*/  LDL R14, [R1+0x4dc] ;  /* 0x0004dc00010e7983 */ /* 0x000ee20000100800 */
[----:B0-----:R-:W-:-:S03]  /*1c2b0*/  @P0 IMAD.MOV.U32 R17, RZ, RZ, R40 ;  /* 0x000000ffff110224 */ /* 0x001fc600078e0028 */
[----:B------:R-:W3:Y:S01]  /*1c2c0*/  LDL.LU R40, [R1+0x1004] ;  /* 0x0010040001287983 */ /* 0x000ee20000300800 */
[----:B------:R-:W-:-:S03]  /*1c2d0*/  @P0 IMAD.MOV.U32 R16, RZ, RZ, R7 ;  /* 0x000000ffff100224 */ /* 0x000fc600078e0007 */
[----:B------:R-:W3:Y:S04]  /*1c2e0*/  LDL.LU R7, [R1+0x1000] ;  /* 0x0010000001077983 */ /* 0x000ee80000300800 */
[----:B------:R0:W3:Y:S04]  /*1c2f0*/  @P0 LDG.E.U8 R61, desc[UR14][R16.64] ;  /* 0x0000000e103d0981 */ /* 0x0000e8000c1e1100 */
[----:B------:R-:W4:Y:S01]  /*1c300*/  LDL.LU R19, [R1+0x144] ;  /* 0x0001440001137983 */ /* 0x000f220000300800 */
[----:B0-----:R-:W-:-:S03]  /*1c310*/  @P0 IMAD.MOV.U32 R16, RZ, RZ, R25 ;  /* 0x000000ffff100224 */ /* 0x001fc600078e0019 */
[----:B------:R-:W4:Y:S01]  /*1c320*/  LDL.LU R25, [R1+0xffc] ;  /* 0x000ffc0001197983 */ /* 0x000f220000300800 */
[----:B------:R-:W-:Y:S01]  /*1c330*/  PRMT R55, RZ, 0x7610, R55 ;  /* 0x00007610ff377816 */ /* 0x000fe20000000037 */
[----:B------:R-:W-:Y:S02]  /*1c340*/  @P0 IMAD.MOV.U32 R17, RZ, RZ, R20 ;  /* 0x000000ffff110224 */ /* 0x000fe400078e0014 */
[----:B------:R-:W4:Y:S04]  /*1c350*/  LDL.LU R20, [R1+0x13c] ;  /* 0x00013c0001147983 */ /* 0x000f280000300800 */
[----:B------:R0:W4:Y:S02]  /*1c360*/  @P0 LDG.E.U8 R55, desc[UR14][R16.64] ;  /* 0x0000000e10370981 */ /* 0x000124000c1e1100 */
[----:B0-----:R-:W-:-:S02]  /*1c370*/  @P0 IMAD.MOV.U32 R17, RZ, RZ, R74 ;  /* 0x000000ffff110224 */ /* 0x001fc400078e004a */
[----:B------:R-:W4:Y:S01]  /*1c380*/  LDL.LU R74, [R1+0xff8] ;  /* 0x000ff800014a7983 */ /* 0x000f220000300800 */
[----:B------:R-:W-:-:S03]  /*1c390*/  @P0 IMAD.MOV.U32 R16, RZ, RZ, R72 ;  /* 0x000000ffff100224 */ /* 0x000fc600078e0048 */
[----:B------:R-:W4:Y:S04]  /*1c3a0*/  LDL.LU R72, [R1+0xff4] ;  /* 0x000ff40001487983 */ /* 0x000f280000300800 */
[----:B------:R-:W4:Y:S04]  /*1c3b0*/  LDL R75, [R1+0x518] ;  /* 0x00051800014b7983 */ /* 0x000f280000100800 */
[----:B------:R-:W4:Y:S01]  /*1c3c0*/  LDL.LU R81, [R1+0x138] ;  /* 0x0001380001517983 */ /* 0x000f220000300800 */
[----:B--2---:R-:W-:-:S06]  /*1c3d0*/  PRMT R49, RZ, 0x7610, R49 ;  /* 0x00007610ff317816 */ /* 0x004fcc0000000031 */
[----:B------:R0:W2:Y:S02]  /*1c3e0*/  @P0 LDG.E.U8 R49, desc[UR14][R16.64] ;  /* 0x0000000e10310981 */ /* 0x0000a4000c1e1100 */
[----:B0-----:R-:W-:Y:S02]  /*1c3f0*/  @P0 IMAD.MOV.U32 R17, RZ, RZ, R26 ;  /* 0x000000ffff110224 */ /* 0x001fe400078e001a */
[----:B------:R-:W-:Y:S01]  /*1c400*/  @P0 IMAD.MOV.U32 R16, RZ, RZ, R69 ;  /* 0x000000ffff100224 */ /* 0x000fe200078e0045 */
[----:B------:R-:W2:Y:S04]  /*1c410*/  LDL.LU R26, [R1+0xff0] ;  /* 0x000ff000011a7983 */ /* 0x000ea80000300800 */
[----:B------:R-:W2:Y:S01]  /*1c420*/  LDL.LU R69, [R1+0xfec] ;  /* 0x000fec0001457983 */ /* 0x000ea20000300800 */
[----:B------:R-:W-:-:S06]  /*1c430*/  PRMT R43, RZ, 0x7610, R43 ;  /* 0x00007610ff2b7816 */ /* 0x000fcc000000002b */
[----:B------:R3:W2:Y:S02]  /*1c440*/  @P0 LDG.E.U8 R43, desc[UR14][R16.64] ;  /* 0x0000000e102b0981 */ /* 0x0006a4000c1e1100 */
[----:B---3--:R-:W-:Y:S02]  /*1c450*/  @P0 IMAD.MOV.U32 R17, RZ, RZ, R40 ;  /* 0x000000ffff110224 */ /* 0x008fe400078e0028 */
[----:B------:R-:W3:Y:S01]  /*1c460*/  LDL.LU R40, [R1+0xfe8] ;  /* 0x000fe80001287983 */ /* 0x000ee20000300800 */
[----:B----4-:R-:W-:-:S03]  /*1c470*/  @P0 IMAD.MOV.U32 R16, RZ, RZ, R25 ;  /* 0x000000ffff100224 */ /* 0x010fc600078e0019 */
[----:B------:R-:W4:Y:S01]  /*1c480*/  LDL.LU R25, [R1+0xfe4] ;  /* 0x000fe40001197983 */ /* 0x000f220000300800 */
[----:B------:R-:W-:-:S06]  /*1c490*/  PRMT R7, RZ, 0x7610, R7 ;  /* 0x00007610ff077816 */ /* 0x000fcc0000000007 */
[----:B------:R0:W4:Y:S02]  /*1c4a0*/  @P0 LDG.E.U8 R7, desc[UR14][R16.64] ;  /* 0x0000000e10070981 */ /* 0x000124000c1e1100 */
[----:B0-----:R-:W-:Y:S01]  /*1c4b0*/  @P0 IMAD.MOV.U32 R16, RZ, RZ, R60 ;  /* 0x000000ffff100224 */ /* 0x001fe200078e003c */
[----:B------:R-:W-:Y:S01]  /*1c4c0*/  PRMT R74, RZ, 0x7610, R74 ;  /* 0x00007610ff4a7816 */ /* 0x000fe2000000004a */
[----:B------:R-:W-:Y:S01]  /*1c4d0*/  @P0 IMAD.MOV.U32 R17, RZ, RZ, R54 ;  /* 0x000000ffff110224 */ /* 0x000fe200078e0036 */
[----:B------:R-:W-:-:S04]  /*1c4e0*/  PRMT R72, RZ, 0x7610, R72 ;  /* 0x00007610ff487816 */ /* 0x000fc80000000048 */
[----:B------:R0:W4:Y:S02]  /*1c4f0*/  @P0 LDG.E.U8 R74, desc[UR14][R16.64] ;  /* 0x0000000e104a0981 */ /* 0x000124000c1e1100 */
[----:B0-----:R-:W-:Y:S02]  /*1c500*/  @P0 IMAD.MOV.U32 R16, RZ, RZ, R87 ;  /* 0x000000ffff100224 */ /* 0x001fe400078e0057 */
[----:B------:R-:W-:Y:S01]  /*1c510*/  @P0 IMAD.MOV.U32 R17, RZ, RZ, R66 ;  /* 0x000000ffff110224 */ /* 0x000fe200078e0042 */
[----:B------:R-:W4:Y:S04]  /*1c520*/  LDL.LU R87, [R1+0x134] ;  /* 0x0001340001577983 */ /* 0x000f280000300800 */
[----:B------:R0:W4:Y:S02]  /*1c530*/  @P0 LDG.E.U8 R72, desc[UR14][R16.64] ;  /* 0x0000000e10480981 */ /* 0x000124000c1e1100 */
[----:B0-----:R-:W-:-:S02]  /*1c540*/  @P0 IMAD.MOV.U32 R17, RZ, RZ, R93 ;  /* 0x000000ffff110224 */ /* 0x001fc400078e005d */
[----:B------:R-:W-:Y:S01]  /*1c550*/  @P0 IMAD.MOV.U32 R16, RZ, RZ, R14 ;  /* 0x000000ffff100224 */ /* 0x000fe200078e000e */
[----:B------:R-:W4:Y:S01]  /*1c560*/  LDL.LU R93, [R1+0x12c] ;  /* 0x00012c00015d7983 */ /* 0x000f220000300800 */
[----:B--2---:R-:W-:-:S06]  /*1c570*/  PRMT R69, RZ, 0x7610, R69 ;  /* 0x00007610ff457816 */ /* 0x004fcc0000000045 */
[----:B------:R0:W2:Y:S02]  /*1c580*/  @P0 LDG.E.U8 R69, desc[UR14][R16.64] ;  /* 0x0000000e10450981 */ /* 0x0000a4000c1e1100 */
[----:B0-----:R-:W-:Y:S02]  /*1c590*/  @P0 IMAD.MOV.U32 R16, RZ, RZ, R26 ;  /* 0x000000ffff100224 */ /* 0x001fe400078e001a */
[----:B------:R-:W2:Y:S01]  /*1c5a0*/  LDL.LU R26, [R1+0xfe0] ;  /* 0x000fe000011a7983 */ /* 0x000ea20000300800 */
[C---:B---3--:R-:W-:Y:S02]  /*1c5b0*/  SEL R18, R40.reuse, R18, !P3 ;  /* 0x0000001228127207 */ /* 0x048fe40005800000 */
[----:B------:R-:W-:-:S03]  /*1c5c0*/  SEL R14, R40, R19, !P3 ;  /* 0x00000013280e7207 */ /* 0x000fc60005800000 */
[----:B------:R-:W-:Y:S01]  /*1c5d0*/  IMAD R19, R18, UR4, RZ ;  /* 0x0000000412137c24 */ /* 0x000fe2000f8e02ff */
[----:B------:R-:W-:Y:S01]  /*1c5e0*/  PRMT R42, RZ, 0x7610, R42 ;  /* 0x00007610ff2a7816 */ /* 0x000fe2000000002a */
[----:B------:R-:W-:Y:S01]  /*1c5f0*/  @P0 IMAD.MOV.U32 R17, RZ, RZ, R75 ;  /* 0x000000ffff110224 */ /* 0x000fe200078e004b */
[----:B------:R-:W-:Y:S01]  /*1c600*/  SEL R18, R40, R20, !P3 ;  /* 0x0000001428127207 */ /* 0x000fe20005800000 */
[----:B----4-:R-:W-:Y:S01]  /*1c610*/  @!P5 IMAD.MOV R25, RZ, RZ, -R25 ;  /* 0x000000ffff19d224 */ /* 0x010fe200078e0a19 */
[C---:B------:R-:W-:Y:S01]  /*1c620*/  IADD3 R52, P5, PT, R19.reuse, R8, RZ ;  /* 0x0000000813347210 */ /* 0x040fe20007fbe0ff */
[----:B------:R-:W-:Y:S01]  /*1c630*/  IMAD R20, R14, UR5, RZ ;  /* 0x000000050e147c24 */ /* 0x000fe2000f8e02ff */
[----:B------:R0:W3:Y:S01]  /*1c640*/  @P0 LDG.E.U8 R42, desc[UR14][R16.64] ;  /* 0x0000000e102a0981 */ /* 0x0000e2000c1e1100 */
[----:B------:R-:W-:Y:S01]  /*1c650*/  SEL R14, R40, R81, !P3 ;  /* 0x00000051280e7207 */ /* 0x000fe20005800000 */
[----:B------:R-:W-:Y:S01]  /*1c660*/  IMAD R18, R18, UR10, RZ ;  /* 0x0000000a12127c24 */ /* 0x000fe2000f8e02ff */
[----:B------:R-:W-:Y:S01]  /*1c670*/  PRMT R41, RZ, 0x7610, R41 ;  /* 0x00007610ff297816 */ /* 0x000fe20000000029 */
[----:B------:R-:W-:Y:S01]  /*1c680*/  STL [R1+0x55c], R52 ;  /* 0x00055c3401007387 */ /* 0x000fe20000100800 */
[----:B------:R-:W4:Y:S01]  /*1c690*/  LDCU UR4, c[0x0][0x3b0] ;  /* 0x00007600ff0477ac */ /* 0x000f220008000800 */
[----:B------:R-:W-:Y:S01]  /*1c6a0*/  PRMT R39, RZ, 0x7610, R39 ;  /* 0x00007610ff277816 */ /* 0x000fe20000000027 */
[----:B------:R-:W4:Y:S01]  /*1c6b0*/  LDCU UR5, c[0x0][0x3b0] ;  /* 0x00007600ff0577ac */ /* 0x000f220008000800 */
[----:B0-----:R-:W-:-:S02]  /*1c6c0*/  LEA.HI.X.SX32 R16, R19, R5, 0x1, P5 ;  /* 0x0000000513107211 */ /* 0x001fc400028f0eff */
[-C--:B-1----:R-:W-:Y:S01]  /*1c6d0*/  IADD3 R47, P5, PT, R20, R8.reuse, RZ ;  /* 0x00000008142f7210 */ /* 0x082fe20007fbe0ff */
[----:B------:R-:W-:Y:S01]  /*1c6e0*/  IMAD R14, R14, UR11, RZ ;  /* 0x0000000b0e0e7c24 */ /* 0x000fe2000f8e02ff */
[----:B------:R-:W-:Y:S01]  /*1c6f0*/  PRMT R38, RZ, 0x7610, R38 ;  /* 0x00007610ff267816 */ /* 0x000fe20000000026 */
[----:B------:R0:W-:Y:S01]  /*1c700*/  STL [R1+0x558], R16 ;  /* 0x0005581001007387 */ /* 0x0001e20000100800 */
[-C--:B------:R-:W-:Y:S01]  /*1c710*/  LEA.HI.X.SX32 R48, R20, R5.reuse, 0x1, P5 ;  /* 0x0000000514307211 */ /* 0x080fe200028f0eff */
[----:B------:R-:W-:Y:S01]  /*1c720*/  @P0 IMAD.MOV.U32 R17, RZ, RZ, R16 ;  /* 0x000000ffff110224 */ /* 0x000fe200078e0010 */
[CC--:B------:R-:W-:Y:S01]  /*1c730*/  IADD3 R46, P5, PT, R18.reuse, R8.reuse, RZ ;  /* 0x00000008122e7210 */ /* 0x0c0fe20007fbe0ff */
[----:B------:R-:W1:Y:S03]  /*1c740*/  LDCU UR10, c[0x0][0x3b0] ;  /* 0x00007600ff0a77ac */ /* 0x000e660008000800 */
[----:B------:R-:W-:Y:S01]  /*1c750*/  LEA.HI.X.SX32 R18, R18, R5, 0x1, P5 ;  /* 0x0000000512127211 */ /* 0x000fe200028f0eff */
[----:B------:R-:W1:Y:S01]  /*1c760*/  LDCU UR11, c[0x0][0x3b0] ;  /* 0x00007600ff0b77ac */ /* 0x000e620008000800 */
[----:B0-----:R-:W-:Y:S01]  /*1c770*/  @P0 IMAD.MOV.U32 R16, RZ, RZ, R52 ;  /* 0x000000ffff100224 */ /* 0x001fe200078e0034 */
[----:B------:R-:W-:-:S04]  /*1c780*/  IADD3 R19, P5, PT, R14, R8, RZ ;  /* 0x000000080e137210 */ /* 0x000fc80007fbe0ff */
[----:B------:R0:W3:Y:S01]  /*1c790*/  @P0 LDG.E.U8 R41, desc[UR14][R16.64] ;  /* 0x0000000e10290981 */ /* 0x0000e2000c1e1100 */
[----:B------:R-:W-:Y:S02]  /*1c7a0*/  LEA.HI.X.SX32 R14, R14, R5, 0x1, P5 ;  /* 0x000000050e0e7211 */ /* 0x000fe400028f0eff */
[----:B------:R-:W-:Y:S01]  /*1c7b0*/  ISETP.GT.U32.AND P5, PT, R9, R12, PT ;  /* 0x0000000c0900720c */ /* 0x000fe20003fa4070 */
[----:B0-----:R-:W-:Y:S02]  /*1c7c0*/  @P0 IMAD.MOV.U32 R16, RZ, RZ, R47 ;  /* 0x000000ffff100224 */ /* 0x001fe400078e002f */
[----:B------:R-:W-:Y:S01]  /*1c7d0*/  @P0 IMAD.MOV.U32 R17, RZ, RZ, R48 ;  /* 0x000000ffff110224 */ /* 0x000fe200078e0030 */
[----:B------:R-:W-:Y:S04]  /*1c7e0*/  STL [R1+0x59c], R47 ;  /* 0x00059c2f01007387 */ /* 0x000fe80000100800 */
[----:B------:R0:W3:Y:S04]  /*1c7f0*/  @P0 LDG.E.U8 R39, desc[UR14][R16.64] ;  /* 0x0000000e10270981 */ /* 0x0000e8000c1e1100 */
[----:B------:R-:W-:Y:S01]  /*1c800*/  STL [R1+0x598], R48 ;  /* 0x0005983001007387 */ /* 0x000fe20000100800 */
[----:B0-----:R-:W-:-:S02]  /*1c810*/  @P0 IMAD.MOV.U32 R16, RZ, RZ, R46 ;  /* 0x000000ffff100224 */ /* 0x001fc400078e002e */
[----:B------:R-:W-:Y:S01]  /*1c820*/  @P0 IMAD.MOV.U32 R17, RZ, RZ, R18 ;  /* 0x000000ffff110224 */ /* 0x000fe200078e0012 */
[----:B------:R-:W-:Y:S04]  /*1c830*/  STL [R1+0x5dc], R46 ;  /* 0x0005dc2e01007387 */ /* 0x000fe80000100800 */
[----:B------:R0:W-:Y:S04]  /*1c840*/  STL [R1+0x5d8], R18 ;  /* 0x0005d81201007387 */ /* 0x0001e80000100800 */
[----:B------:R-:W-:Y:S04]  /*1c850*/  STL [R1+0x61c], R19 ;  /* 0x00061c1301007387 */ /* 0x000fe80000100800 */
[----:B------:R1:W3:Y:S01]  /*1c860*/  @P0 LDG.E.U8 R38, desc[UR14][R16.64] ;  /* 0x0000000e10260981 */ /* 0x0002e2000c1e1100 */
[----:B0-----:R-:W-:-:S03]  /*1c870*/  SEL R18, R40, R87, !P3 ;  /* 0x0000005728127207 */ /* 0x001fc60005800000 */
[----:B------:R0:W-:Y:S01]  /*1c880*/  STL [R1+0x618], R14 ;  /* 0x0006180e01007387 */ /* 0x0001e20000100800 */
[----:B------:R-:W-:Y:S01]  /*1c890*/  PRMT R37, RZ, 0x7610, R37 ;  /* 0x00007610ff257816 */ /* 0x000fe20000000025 */
[----:B------:R-:W-:Y:S02]  /*1c8a0*/  @!P5 IMAD.IADD R12, R12, 0x1, -R9 ;  /* 0x000000010c0cd824 */ /* 0x000fe400078e0a09 */
[----:B-1----:R-:W-:Y:S01]  /*1c8b0*/  @P0 IMAD.MOV.U32 R17, RZ, RZ, R14 ;  /* 0x000000ffff110224 */ /* 0x002fe200078e000e */
[----:B0-----:R-:W-:Y:S01]  /*1c8c0*/  SEL R14, R40, R93, !P3 ;  /* 0x0000005d280e7207 */ /* 0x001fe20005800000 */
[----:B------:R-:W-:Y:S02]  /*1c8d0*/  @P0 IMAD.MOV.U32 R16, RZ, RZ, R19 ;  /* 0x000000ffff100224 */ /* 0x000fe400078e0013 */
[----:B----4-:R-:W-:Y:S01]  /*1c8e0*/  IMAD R18, R18, UR4, RZ ;  /* 0x0000000412127c24 */ /* 0x010fe2000f8e02ff */
[----:B------:R-:W-:Y:S01]  /*1c8f0*/  SEL R25, R40, R25, !P3 ;  /* 0x0000001928197207 */ /* 0x000fe20005800000 */
[----:B------:R-:W-:Y:S01]  /*1c900*/  IMAD R14, R14, UR5, RZ ;  /* 0x000000050e0e7c24 */ /* 0x000fe2000f8e02ff */
[----:B------:R0:W4:Y:S01]  /*1c910*/  @P0 LDG.E.U8 R37, desc[UR14][R16.64] ;  /* 0x0000000e10250981 */ /* 0x000122000c1e1100 */
[----:B------:R-:W-:Y:S01]  /*1c920*/  PRMT R36, RZ, 0x7610, R36 ;  /* 0x00007610ff247816 */ /* 0x000fe20000000024 */
[----:B------:R-:W1:Y:S01]  /*1c930*/  LDCU UR4, c[0x0][0x3b0] ;  /* 0x00007600ff0477ac */ /* 0x000e620008000800 */
[----:B------:R-:W-:Y:S01]  /*1c940*/  IMAD R25, R25, UR10, RZ ;  /* 0x0000000a19197c24 */ /* 0x000fe2000f8e02ff */
[----:B------:R-:W-:-:S02]  /*1c950*/  IADD3 R19, P6, PT, R14, R8, RZ ;  /* 0x000000080e137210 */ /* 0x000fc40007fde0ff */
[----:B------:R-:W-:Y:S01]  /*1c960*/  PRMT R35, RZ, 0x7610, R35 ;  /* 0x00007610ff237816 */ /* 0x000fe20000000023 */
[----:B------:R-:W1:Y:S01]  /*1c970*/  LDCU UR5, c[0x0][0x3b0] ;  /* 0x00007600ff0577ac */ /* 0x000e620008000800 */
[-C--:B0-----:R-:W-:Y:S02]  /*1c980*/  IADD3 R16, P5, PT, R18, R8.reuse, RZ ;  /* 0x0000000812107210 */ /* 0x081fe40007fbe0ff */
[-C--:B------:R-:W-:Y:S02]  /*1c990*/  LEA.HI.X.SX32 R46, R14, R5.reuse, 0x1, P6 ;  /* 0x000000050e2e7211 */ /* 0x080fe400030f0eff */
[----:B------:R-:W-:Y:S01]  /*1c9a0*/  LEA.HI.X.SX32 R17, R18, R5, 0x1, P5 ;  /* 0x0000000512117211 */ /* 0x000fe200028f0eff */
[----:B------:R0:W-:Y:S01]  /*1c9b0*/  STL [R1+0x65c], R16 ;  /* 0x00065c1001007387 */ /* 0x0001e20000100800 */
[----:B------:R-:W-:-:S03]  /*1c9c0*/  IADD3 R14, P5, PT, R25, R8, RZ ;  /* 0x00000008190e7210 */ /* 0x000fc60007fbe0ff */
[----:B------:R0:W-:Y:S04]  /*1c9d0*/  STL [R1+0x69c], R19 ;  /* 0x00069c1301007387 */ /* 0x0001e80000100800 */
[----:B------:R0:W-:Y:S04]  /*1c9e0*/  STL [R1+0x658], R17 ;  /* 0x0006581101007387 */ /* 0x0001e80000100800 */
[----:B------:R0:W3:Y:S01]  /*1c9f0*/  @P0 LDG.E.U8 R36, desc[UR14][R16.64] ;  /* 0x0000000e10240981 */ /* 0x0000e2000c1e1100 */
[----:B------:R-:W-:-:S03]  /*1ca00*/  PRMT R34, RZ, 0x7610, R34 ;  /* 0x00007610ff227816 */ /* 0x000fc60000000022 */
[----:B------:R-:W-:Y:S01]  /*1ca10*/  STL [R1+0x698], R46 ;  /* 0x0006982e01007387 */ /* 0x000fe20000100800 */
[----:B0-----:R-:W-:Y:S01]  /*1ca20*/  @P0 IMAD.MOV.U32 R16, RZ, RZ, R19 ;  /* 0x000000ffff100224 */ /* 0x001fe200078e0013 */
[----:B------:R-:W-:Y:S01]  /*1ca30*/  LEA.HI.X.SX32 R19, R25, R5, 0x1, P5 ;  /* 0x0000000519137211 */ /* 0x000fe200028f0eff */
[----:B------:R-:W-:Y:S01]  /*1ca40*/  @P0 IMAD.MOV.U32 R17, RZ, RZ, R46 ;  /* 0x000000ffff110224 */ /* 0x000fe200078e002e */
[----:B------:R0:W-:Y:S04]  /*1ca50*/  STL [R1+0x6dc], R14 ;  /* 0x0006dc0e01007387 */ /* 0x0001e80000100800 */
[----:B------:R0:W3:Y:S04]  /*1ca60*/  @P0 LDG.E.U8 R35, desc[UR14][R16.64] ;  /* 0x0000000e10230981 */ /* 0x0000e8000c1e1100 */
[----:B------:R1:W-:Y:S01]  /*1ca70*/  STL [R1+0x6d8], R19 ;  /* 0x0006d81301007387 */ /* 0x0003e20000100800 */
[----:B------:R-:W-:Y:S01]  /*1ca80*/  PRMT R33, RZ, 0x7610, R33 ;  /* 0x00007610ff217816 */ /* 0x000fe20000000021 */
[----:B0-----:R-:W-:-:S02]  /*1ca90*/  @P0 IMAD.MOV.U32 R16, RZ, RZ, R14 ;  /* 0x000000ffff100224 */ /* 0x001fc400078e000e */
[----:B------:R-:W-:Y:S02]  /*1caa0*/  @P0 IMAD.MOV.U32 R17, RZ, RZ, R19 ;  /* 0x000000ffff110224 */ /* 0x000fe400078e0013 */
[----:B------:R-:W-:-:S03]  /*1cab0*/  VIADD R14, R11, 0x7e ;  /* 0x0000007e0b0e7836 */ /* 0x000fc60000000000 */
[----:B------:R0:W3:Y:S01]  /*1cac0*/  @P0 LDG.E.U8 R34, desc[UR14][R16.64] ;  /* 0x0000000e10220981 */ /* 0x0000e2000c1e1100 */
[----:B------:R-:W-:Y:S02]  /*1cad0*/  PRMT R32, RZ, 0x7610, R32 ;  /* 0x00007610ff207816 */ /* 0x000fe40000000020 */
[----:B------:R-:W-:Y:S02]  /*1cae0*/  PRMT R31, RZ, 0x7610, R31 ;  /* 0x00007610ff1f7816 */ /* 0x000fe4000000001f */
[----:B------:R-:W-:Y:S01]  /*1caf0*/  PRMT R30, RZ, 0x7610, R30 ;  /* 0x00007610ff1e7816 */ /* 0x000fe2000000001e */
[----:B--2---:R-:W-:Y:S01]  /*1cb00*/  @!P4 IMAD.MOV R26, RZ, RZ, -R26 ;  /* 0x000000ffff1ac224 */ /* 0x004fe200078e0a1a */
[----:B------:R-:W-:-:S04]  /*1cb10*/  ISETP.GT.U32.AND P4, PT, R9, R12, PT ;  /* 0x0000000c0900720c */ /* 0x000fc80003f84070 */
[----:B------:R-:W-:-:S05]  /*1cb20*/  SEL R26, R40, R26, !P3 ;  /* 0x0000001a281a7207 */ /* 0x000fca0005800000 */
[----:B------:R-:W-:-:S04]  /*1cb30*/  IMAD R26, R26, UR11, RZ ;  /* 0x0000000b1a1a7c24 */ /* 0x000fc8000f8e02ff */
[----:B------:R-:W-:Y:S01]  /*1cb40*/  @!P4 IMAD.IADD R12, R12, 0x1, -R9 ;  /* 0x000000010c0cc824 */ /* 0x000fe200078e0a09 */
[----:B------:R-:W-:-:S04]  /*1cb50*/  IADD3 R18, P4, PT, R26, R8, RZ ;  /* 0x000000081a127210 */ /* 0x000fc80007f9e0ff */
[----:B-1----:R-:W-:Y:S02]  /*1cb60*/  LEA.HI.X.SX32 R19, R26, R5, 0x1, P4 ;  /* 0x000000051a137211 */ /* 0x002fe400020f0eff */
[----:B------:R-:W-:Y:S01]  /*1cb70*/  ISETP.GT.U32.AND P4, PT, R9, R13, PT ;  /* 0x0000000d0900720c */ /* 0x000fe20003f84070 */
[----:B0-----:R-:W-:Y:S02]  /*1cb80*/  @P0 IMAD.MOV.U32 R16, RZ, RZ, R18 ;  /* 0x000000ffff100224 */ /* 0x001fe400078e0012 */
[----:B------:R-:W-:Y:S02]  /*1cb90*/  @P0 IMAD.MOV.U32 R17, RZ, RZ, R19 ;  /* 0x000000ffff110224 */ /* 0x000fe400078e0013 */
[----:B------:R-:W-:-:S03]  /*1cba0*/  @!P2 IMAD.MOV R12, RZ, RZ, -R12 ;  /* 0x000000ffff0ca224 */ /* 0x000fc600078e0a0c */
[----:B------:R0:W2:Y:S05]  /*1cbb0*/  @P0 LDG.E.U8 R33, desc[UR14][R16.64] ;  /* 0x0000000e10210981 */ /* 0x0000aa000c1e1100 */
[----:B------:R-:W-:Y:S01]  /*1cbc0*/  @!P4 IMAD.IADD R13, R13, 0x1, -R9 ;  /* 0x000000010d0dc824 */ /* 0x000fe200078e0a09 */
[----:B0-----:R-:W-:Y:S02]  /*1cbd0*/  IABS R16, R14 ;  /* 0x0000000e00107213 */ /* 0x001fe40000000000 */
[----:B------:R-:W-:-:S03]  /*1cbe0*/  SEL R17, R40, R12, !P3 ;  /* 0x0000000c28117207 */ /* 0x000fc60005800000 */
[----:B------:R-:W-:Y:S01]  /*1cbf0*/  IMAD.MOV.U32 R12, RZ, RZ, R16 ;  /* 0x000000ffff0c7224 */ /* 0x000fe200078e0010 */
[----:B------:R-:W-:Y:S02]  /*1cc00*/  ISETP.GE.AND P2, PT, R15, RZ, PT ;  /* 0x000000ff0f00720c */ /* 0x000fe40003f46270 */
[----:B------:R-:W-:Y:S01]  /*1cc10*/  ISETP.GT.U32.AND P5, PT, R9, R13, PT ;  /* 0x0000000d0900720c */ /* 0x000fe20003fa4070 */
[----:B------:R-:W-:-:S04]  /*1cc20*/  IMAD.HI.U32 R15, R10, R12, RZ ;  /* 0x0000000c0a0f7227 */ /* 0x000fc800078e00ff */
[----:B------:R-:W-:Y:S02]  /*1cc30*/  IMAD.MOV R15, RZ, RZ, -R15 ;  /* 0x000000ffff0f7224 */ /* 0x000fe400078e0a0f */
[----:B------:R-:W-:Y:S01]  /*1cc40*/  IMAD R17, R17, UR4, RZ ;  /* 0x0000000411117c24 */ /* 0x000fe2000f8e02ff */
[----:B------:R0:W-:Y:S01]  /*1cc50*/  STL [R1+0x71c], R18 ;  /* 0x00071c1201007387 */ /* 0x0001e20000100800 */
[----:B------:R-:W-:Y:S01]  /*1cc60*/  IMAD R12, R9, R15, R12 ;  /* 0x0000000f090c7224 */ /* 0x000fe200078e020c */
[----:B------:R-:W1:Y:S03]  /*1cc70*/  LDCU UR4, c[0x0][0x3b0] ;  /* 0x00007600ff0477ac */ /* 0x000e660008000800 */
[----:B------:R-:W-:Y:S01]  /*1cc80*/  @!P5 IMAD.IADD R13, R13, 0x1, -R9 ;  /* 0x000000010d0dd824 */ /* 0x000fe200078e0a09 */
[----:B------:R-:W-:Y:S01]  /*1cc90*/  ISETP.GT.U32.AND P5, PT, R9, R12, PT ;  /* 0x0000000c0900720c */ /* 0x000fe20003fa4070 */
[----:B------:R1:W-:Y:S01]  /*1cca0*/  STL [R1+0x718], R19 ;  /* 0x0007181301007387 */ /* 0x0003e20000100800 */
[----:B0-----:R-:W-:Y:S01]  /*1ccb0*/  IADD3 R18, P4, PT, R17, R8, RZ ;  /* 0x0000000811127210 */ /* 0x001fe20007f9e0ff */
[----:B------:R-:W-:-:S03]  /*1ccc0*/  @!P2 IMAD.MOV R13, RZ, RZ, -R13 ;  /* 0x000000ffff0da224 */ /* 0x000fc600078e0a0d */
[----:B-1----:R-:W-:Y:S02]  /*1ccd0*/  LEA.HI.X.SX32 R19, R17, R5, 0x1, P4 ;  /* 0x0000000511137211 */ /* 0x002fe400020f0eff */
[----:B------:R-:W-:Y:S01]  /*1cce0*/  ISETP.GE.AND P4, PT, R14, RZ, PT ;  /* 0x000000ff0e00720c */ /* 0x000fe20003f86270 */
[----:B------:R-:W-:Y:S02]  /*1ccf0*/  VIADD R14, R11, 0x7 ;  /* 0x000000070b0e7836 */ /* 0x000fe40000000000 */
[----:B------:R-:W-:Y:S02]  /*1cd00*/  @P0 IMAD.MOV.U32 R16, RZ, RZ, R18 ;  /* 0x000000ffff100224 */ /* 0x000fe400078e0012 */
[----:B------:R-:W-:Y:S01]  /*1cd10*/  @P0 IMAD.MOV.U32 R17, RZ, RZ, R19 ;  /* 0x000000ffff110224 */ /* 0x000fe200078e0013 */
[----:B------:R-:W-:Y:S01]  /*1cd20*/  IABS R15, R14 ;  /* 0x0000000e000f7213 */ /* 0x000fe20000000000 */
[----:B------:R-:W-:-:S03]  /*1cd30*/  @!P5 IMAD.IADD R12, R12, 0x1, -R9 ;  /* 0x000000010c0cd824 */ /* 0x000fc600078e0a09 */
[----:B------:R0:W2:Y:S02]  /*1cd40*/  @P0 LDG.E.U8 R32, desc[UR14][R16.64] ;  /* 0x0000000e10200981 */ /* 0x0000a4000c1e1100 */
[----:B------:R-:W-:Y:S02]  /*1cd50*/  ISETP.GT.U32.AND P5, PT, R9, R12, PT ;  /* 0x0000000c0900720c */ /* 0x000fe40003fa4070 */
[----:B0-----:R-:W-:Y:S01]  /*1cd60*/  SEL R16, R40, R13, !P3 ;  /* 0x0000000d28107207 */ /* 0x001fe20005800000 */
[----:B------:R-:W-:-:S04]  /*1cd70*/  IMAD.MOV.U32 R13, RZ, RZ, R15 ;  /* 0x000000ffff0d7224 */ /* 0x000fc800078e000f */
[----:B------:R-:W-:-:S04]  /*1cd80*/  IMAD.HI.U32 R15, R10, R13, RZ ;  /* 0x0000000d0a0f7227 */ /* 0x000fc800078e00ff */
[----:B------:R-:W-:Y:S02]  /*1cd90*/  IMAD.MOV R15, RZ, RZ, -R15 ;  /* 0x000000ffff0f7224 */ /* 0x000fe400078e0a0f */
[----:B------:R-:W-:Y:S01]  /*1cda0*/  IMAD R16, R16, UR4, RZ ;  /* 0x0000000410107c24 */ /* 0x000fe2000f8e02ff */
[----:B------:R0:W-:Y:S01]  /*1cdb0*/  STL [R1+0x754], R18 ;  /* 0x0007541201007387 */ /* 0x0001e20000100800 */
[C---:B------:R-:W-:Y:S01]  /*1cdc0*/  IMAD R13, R9.reuse, R15, R13 ;  /* 0x0000000f090d7224 */ /* 0x040fe200078e020d */
[----:B------:R-:W1:Y:S01]  /*1cdd0*/  LDCU UR4, c[0x0][0x3b0] ;  /* 0x00007600ff0477ac */ /* 0x000e620008000800 */
[----:B------:R-:W-:Y:S01]  /*1cde0*/  @!P5 IMAD.IADD R12, R12, 0x1, -R9 ;  /* 0x000000010c0cd824 */ /* 0x000fe200078e0a09 */
[----:B------:R4:W-:Y:S02]  /*1cdf0*/  STL [R1+0x750], R19 ;  /* 0x0007501301007387 */ /* 0x0009e40000100800 */
[----:B------:R-:W-:Y:S02]  /*1ce00*/  ISETP.GT.U32.AND P5, PT, R9, R13, PT ;  /* 0x0000000d0900720c */ /* 0x000fe40003fa4070 */
[----:B0-----:R-:W-:-:S04]  /*1ce10*/  IADD3 R18, P2, PT, R16, R8, RZ ;  /* 0x0000000810127210 */ /* 0x001fc80007f5e0ff */
[----:B----4-:R-:W-:Y:S02]  /*1ce20*/  LEA.HI.X.SX32 R19, R16, R5, 0x1, P2 ;  /* 0x0000000510137211 */ /* 0x010fe400010f0eff */
[----:B------:R-:W-:Y:S01]  /*1ce30*/  ISETP.GE.AND P2, PT, R14, RZ, PT ;  /* 0x000000ff0e00720c */ /* 0x000fe20003f46270 */
[----:B------:R-:W-:Y:S02]  /*1ce40*/  VIADD R14, R11, 0xf ;  /* 0x0000000f0b0e7836 */ /* 0x000fe40000000000 */
[----:B------:R-:W-:Y:S02]  /*1ce50*/  @P0 IMAD.MOV.U32 R16, RZ, RZ, R18 ;  /* 0x000000ffff100224 */ /* 0x000fe400078e0012 */
[----:B------:R-:W-:Y:S01]  /*1ce60*/  @P0 IMAD.MOV.U32 R17, RZ, RZ, R19 ;  /* 0x000000ffff110224 */ /* 0x000fe200078e0013 */
[----:B------:R-:W-:Y:S01]  /*1ce70*/  IABS R15, R14 ;  /* 0x0000000e000f7213 */ /* 0x000fe20000000000 */
[----:B------:R-:W-:Y:S02]  /*1ce80*/  @!P4 IMAD.MOV R12, RZ, RZ, -R12 ;  /* 0x000000ffff0cc224 */ /* 0x000fe400078e0a0c */
[----:B------:R-:W-:Y:S01]  /*1ce90*/  @!P5 IMAD.IADD R13, R13, 0x1, -R9 ;  /* 0x000000010d0dd824 */ /* 0x000fe200078e0a09 */
[----:B------:R0:W4:Y:S04]  /*1cea0*/  @P0 LDG.E.U8 R31, desc[UR14][R16.64] ;  /* 0x0000000e101f0981 */ /* 0x000128000c1e1100 */
[----:B------:R-:W-:-:S02]  /*1ceb0*/  ISETP.GT.U32.AND P5, PT, R9, R13, PT ;  /* 0x0000000d0900720c */ /* 0x000fc40003fa4070 */
[----:B0-----:R-:W-:Y:S01]  /*1cec0*/  SEL R16, R40, R12, !P3 ;  /* 0x0000000c28107207 */ /* 0x001fe20005800000 */
[----:B------:R-:W-:-:S04]  /*1ced0*/  IMAD.MOV.U32 R12, RZ, RZ, R15 ;  /* 0x000000ffff0c7224 */ /* 0x000fc800078e000f */
[----:B------:R-:W-:-:S04]  /*1cee0*/  IMAD.HI.U32 R15, R10, R12, RZ ;  /* 0x0000000c0a0f7227 */ /* 0x000fc800078e00ff */
[----:B------:R-:W-:Y:S02]  /*1cef0*/  IMAD.MOV R15, RZ, RZ, -R15 ;  /* 0x000000ffff0f7224 */ /* 0x000fe400078e0a0f */
[----:B-1----:R-:W-:Y:S01]  /*1cf00*/  IMAD R16, R16, UR4, RZ ;  /* 0x0000000410107c24 */ /* 0x002fe2000f8e02ff */
[----:B------:R0:W-:Y:S01]  /*1cf10*/  STL [R1+0x78c], R18 ;  /* 0x00078c1201007387 */ /* 0x0001e20000100800 */
[----:B------:R-:W-:Y:S01]  /*1cf20*/  IMAD R12, R9, R15, R12 ;  /* 0x0000000f090c7224 */ /* 0x000fe200078e020c */
[----:B------:R-:W1:Y:S01]  /*1cf30*/  LDCU UR4, c[0x0][0x3b0] ;  /* 0x00007600ff0477ac */ /* 0x000e620008000800 */
[----:B------:R-:W-:Y:S01]  /*1cf40*/  @!P5 IMAD.IADD R13, R13, 0x1, -R9 ;  /* 0x000000010d0dd824 */ /* 0x000fe200078e0a09 */
[----:B------:R3:W-:Y:S02]  /*1cf50*/  STL [R1+0x788], R19 ;  /* 0x0007881301007387 */ /* 0x0007e40000100800 */
[----:B------:R-:W-:Y:S02]  /*1cf60*/  ISETP.GT.U32.AND P5, PT, R9, R12, PT ;  /* 0x0000000c0900720c */ /* 0x000fe40003fa4070 */
[----:B0-----:R-:W-:-:S04]  /*1cf70*/  IADD3 R18, P4, PT, R16, R8, RZ ;  /* 0x0000000810127210 */ /* 0x001fc80007f9e0ff */
[----:B---3--:R-:W-:Y:S02]  /*1cf80*/  LEA.HI.X.SX32 R19, R16, R5, 0x1, P4 ;  /* 0x0000000510137211 */ /* 0x008fe400020f0eff */
[----:B------:R-:W-:Y:S01]  /*1cf90*/  ISETP.GE.AND P4, PT, R14, RZ, PT ;  /* 0x000000ff0e00720c */ /* 0x000fe20003f86270 */
[----:B------:R-:W-:Y:S02]  /*1cfa0*/  VIADD R14, R11, 0x17 ;  /* 0x000000170b0e7836 */ /* 0x000fe40000000000 */
[----:B------:R-:W-:Y:S02]  /*1cfb0*/  @P0 IMAD.MOV.U32 R16, RZ, RZ, R18 ;  /* 0x000000ffff100224 */ /* 0x000fe400078e0012 */
[----:B------:R-:W-:Y:S01]  /*1cfc0*/  @P0 IMAD.MOV.U32 R17, RZ, RZ, R19 ;  /* 0x000000ffff110224 */ /* 0x000fe200078e0013 */
[----:B------:R-:W-:Y:S01]  /*1cfd0*/  IABS R15, R14 ;  /* 0x0000000e000f7213 */ /* 0x000fe20000000000 */
[----:B------:R-:W-:Y:S02]  /*1cfe0*/  @!P2 IMAD.MOV R13, RZ, RZ, -R13 ;  /* 0x000000ffff0da224 */ /* 0x000fe400078e0a0d */
[----:B------:R-:W-:Y:S01]  /*1cff0*/  @!P5 IMAD.IADD R12, R12, 0x1, -R9 ;  /* 0x000000010c0cd824 */ /* 0x000fe200078e0a09 */
[----:B------:R0:W3:Y:S04]  /*1d000*/  @P0 LDG.E.U8 R30, desc[UR14][R16.64] ;  /* 0x0000000e101e0981 */ /* 0x0000e8000c1e1100 */
[----:B------:R-:W-:-:S02]  /*1d010*/  ISETP.GT.U32.AND P5, PT, R9, R12, PT ;  /* 0x0000000c0900720c */ /* 0x000fc40003fa4070 */
[----:B0-----:R-:W-:Y:S01]  /*1d020*/  SEL R16, R40, R13, !P3 ;  /* 0x0000000d28107207 */ /* 0x001fe20005800000 */
[----:B------:R-:W-:-:S04]  /*1d030*/  IMAD.MOV.U32 R13, RZ, RZ, R15 ;  /* 0x000000ffff0d7224 */ /* 0x000fc800078e000f */
[----:B------:R-:W-:-:S04]  /*1d040*/  IMAD.HI.U32 R15, R10, R13, RZ ;  /* 0x0000000d0a0f7227 */ /* 0x000fc800078e00ff */
[----:B------:R-:W-:Y:S02]  /*1d050*/  IMAD.MOV R15, RZ, RZ, -R15 ;  /* 0x000000ffff0f7224 */ /* 0x000fe400078e0a0f */
[----:B-1----:R-:W-:Y:S01]  /*1d060*/  IMAD R16, R16, UR4, RZ ;  /* 0x0000000410107c24 */ /* 0x002fe2000f8e02ff */
[----:B------:R0:W-:Y:S01]  /*1d070*/  STL [R1+0x7c4], R18 ;  /* 0x0007c41201007387 */ /* 0x0001e20000100800 */
[C---:B------:R-:W-:Y:S01]  /*1d080*/  IMAD R13, R9.reuse, R15, R13 ;  /* 0x0000000f090d7224 */ /* 0x040fe200078e020d */
[----:B------:R-:W-:Y:S01]  /*1d090*/  PRMT R29, RZ, 0x7610, R29 ;  /* 0x00007610ff1d7816 */ /* 0x000fe2000000001d */
[----:B------:R-:W-:Y:S01]  /*1d0a0*/  @!P5 IMAD.IADD R12, R12, 0x1, -R9 ;  /* 0x000000010c0cd824 */ /* 0x000fe200078e0a09 */
[----:B------:R1:W-:Y:S01]  /*1d0b0*/  STL [R1+0x7c0], R19 ;  /* 0x0007c01301007387 */ /* 0x0003e20000100800 */
[----:B------:R-:W1:Y:S01]  /*1d0c0*/  LDCU UR4, c[0x0][0x3b0] ;  /* 0x00007600ff0477ac */ /* 0x000e620008000800 */
[----:B------:R-:W-:Y:S02]  /*1d0d0*/  ISETP.GT.U32.AND P5, PT, R9, R13, PT ;  /* 0x0000000d0900720c */ /* 0x000fe40003fa4070 */
[----:B0-----:R-:W-:-:S04]  /*1d0e0*/  IADD3 R18, P2, PT, R16, R8, RZ ;  /* 0x0000000810127210 */ /* 0x001fc80007f5e0ff */
[----:B-1----:R-:W-:Y:S02]  /*1d0f0*/  LEA.HI.X.SX32 R19, R16, R5, 0x1, P2 ;  /* 0x0000000510137211 */ /* 0x002fe400010f0eff */
[----:B------:R-:W-:Y:S01]  /*1d100*/  ISETP.GE.AND P2, PT, R14, RZ, PT ;  /* 0x000000ff0e00720c */ /* 0x000fe20003f46270 */
[----:B------:R-:W-:Y:S02]  /*1d110*/  VIADD R14, R11, 0x1f ;  /* 0x0000001f0b0e7836 */ /* 0x000fe40000000000 */
[----:B------:R-:W-:Y:S02]  /*1d120*/  @P0 IMAD.MOV.U32 R16, RZ, RZ, R18 ;  /* 0x000000ffff100224 */ /* 0x000fe400078e0012 */
[----:B------:R-:W-:Y:S01]  /*1d130*/  @P0 IMAD.MOV.U32 R17, RZ, RZ, R19 ;  /* 0x000000ffff110224 */ /* 0x000fe200078e0013 */
[----:B------:R-:W-:Y:S01]  /*1d140*/  IABS R15, R14 ;  /* 0x0000000e000f7213 */ /* 0x000fe20000000000 */
[----:B------:R-:W-:Y:S02]  /*1d150*/  @!P4 IMAD.MOV R12, RZ, RZ, -R12 ;  /* 0x000000ffff0cc224 */ /* 0x000fe400078e0a0c */
[----:B------:R-:W-:Y:S01]  /*1d160*/  @!P5 IMAD.IADD R13, R13, 0x1, -R9 ;  /* 0x000000010d0dd824 */ /* 0x000fe200078e0a09 */
[----:B------:R0:W2:Y:S04]  /*1d170*/  @P0 LDG.E.U8 R29, desc[UR14][R16.64] ;  /* 0x0000000e101d0981 */ /* 0x0000a8000c1e1100 */
[----:B------:R-:W-:-:S02]  /*1d180*/  ISETP.GT.U32.AND P5, PT, R9, R13, PT ;  /* 0x0000000d0900720c */ /* 0x000fc40003fa4070 */
[----:B0-----:R-:W-:Y:S01]  /*1d190*/  SEL R16, R40, R12, !P3 ;  /* 0x0000000c28107207 */ /* 0x001fe20005800000 */
[----:B------:R-:W-:-:S04]  /*1d1a0*/  IMAD.MOV.U32 R12, RZ, RZ, R15 ;  /* 0x000000ffff0c7224 */ /* 0x000fc800078e000f */
[----:B------:R-:W-:-:S04]  /*1d1b0*/  IMAD.HI.U32 R15, R10, R12, RZ ;  /* 0x0000000c0a0f7227 */ /* 0x000fc800078e00ff */
[----:B------:R-:W-:Y:S02]  /*1d1c0*/  IMAD.MOV R15, RZ, RZ, -R15 ;  /* 0x000000ffff0f7224 */ /* 0x000fe400078e0a0f */
[----:B------:R-:W-:Y:S01]  /*1d1d0*/  IMAD R16, R16, UR4, RZ ;  /* 0x0000000410107c24 */ /* 0x000fe2000f8e02ff */
[----:B------:R0:W-:Y:S01]  /*1d1e0*/  STL [R1+0x424], R18 ;  /* 0x0004241201007387 */ /* 0x0001e20000100800 */
[----:B------:R-:W-:Y:S01]  /*1d1f0*/  IMAD R12, R9, R15, R12 ;  /* 0x0000000f090c7224 */ /* 0x000fe200078e020c */
        /* <DEDUP_REMOVED lines=72> */
[----:B------:R-:W4:Y:S01]  /*1d680*/  LDCU UR4, c[0x0][0x3b0] ;  /* 0x00007600ff0477ac */ /* 0x000f220008000800 */
        /* <DEDUP_REMOVED lines=16> */
[----:B----4-:R-:W-:Y:S01]  /*1d790*/  IMAD R16, R16, UR4, RZ ;  /* 0x0000000410107c24 */ /* 0x010fe2000f8e02ff */
[----:B------:R0:W-:Y:S01]  /*1d7a0*/  STL [R1+0x524], R18 ;  /* 0x0005241201007387 */ /* 0x0001e20000100800 */
[----:B------:R-:W-:Y:S01]  /*1d7b0*/  IMAD R12, R9, R15, R12 ;  /* 0x0000000f090c7224 */ /* 0x000fe200078e020c */
[----:B------:R-:W1:Y:S01]  /*1d7c0*/  LDCU UR4, c[0x0][0x3b0] ;  /* 0x00007600ff0477ac */ /* 0x000e620008000800 */
[----:B------:R-:W-:-:S03]  /*1d7d0*/  @!P5 IMAD.IADD R13, R13, 0x1, -R9 ;  /* 0x000000010d0dd824 */ /* 0x000fc600078e0a09 */
[----:B------:R-:W-:Y:S01]  /*1d7e0*/  ISETP.GT.U32.AND P5, PT, R9, R12, PT ;  /* 0x0000000c0900720c */ /* 0x000fe20003fa4070 */
[----:B------:R4:W-:Y:S01]  /*1d7f0*/  STL [R1+0x520], R19 ;  /* 0x0005201301007387 */ /* 0x0009e20000100800 */
[C---:B0-----:R-:W-:Y:S02]  /*1d800*/  IADD3 R18, P4, PT, R16.reuse, R8, RZ ;  /* 0x0000000810127210 */ /* 0x041fe40007f9e0ff */
[----:B------:R-:W-:Y:S02]  /*1d810*/  PRMT R24, RZ, 0x7610, R24 ;  /* 0x00007610ff187816 */ /* 0x000fe40000000018 */
[----:B----4-:R-:W-:Y:S02]  /*1d820*/  LEA.HI.X.SX32 R19, R16, R5, 0x1, P4 ;  /* 0x0000000510137211 */ /* 0x010fe400020f0eff */
[----:B------:R-:W-:Y:S01]  /*1d830*/  ISETP.GE.AND P4, PT, R14, RZ, PT ;  /* 0x000000ff0e00720c */ /* 0x000fe20003f86270 */
[----:B------:R-:W-:Y:S02]  /*1d840*/  VIADD R14, R11, 0x47 ;  /* 0x000000470b0e7836 */ /* 0x000fe40000000000 */
[----:B------:R-:W-:-:S02]  /*1d850*/  @P0 IMAD.MOV.U32 R16, RZ, RZ, R18 ;  /* 0x000000ffff100224 */ /* 0x000fc400078e0012 */
[----:B------:R-:W-:Y:S01]  /*1d860*/  @P0 IMAD.MOV.U32 R17, RZ, RZ, R19 ;  /* 0x000000ffff110224 */ /* 0x000fe200078e0013 */
[----:B------:R-:W-:Y:S01]  /*1d870*/  IABS R15, R14 ;  /* 0x0000000e000f7213 */ /* 0x000fe20000000000 */
[----:B------:R-:W-:Y:S02]  /*1d880*/  @!P2 IMAD.MOV R13, RZ, RZ, -R13 ;  /* 0x000000ffff0da224 */ /* 0x000fe400078e0a0d */
[----:B------:R-:W-:Y:S01]  /*1d890*/  @!P5 IMAD.IADD R12, R12, 0x1, -R9 ;  /* 0x000000010c0cd824 */ /* 0x000fe200078e0a09 */
[----:B------:R0:W4:Y:S04]  /*1d8a0*/  @P0 LDG.E.U8 R24, desc[UR14][R16.64] ;  /* 0x0000000e10180981 */ /* 0x000128000c1e1100 */
[----:B------:R-:W-:Y:S02]  /*1d8b0*/  ISETP.GT.U32.AND P2, PT, R9, R12, PT ;  /* 0x0000000c0900720c */ /* 0x000fe40003f44070 */
[----:B0-----:R-:W-:Y:S01]  /*1d8c0*/  SEL R16, R40, R13, !P3 ;  /* 0x0000000d28107207 */ /* 0x001fe20005800000 */
[----:B------:R-:W-:-:S04]  /*1d8d0*/  IMAD.MOV.U32 R13, RZ, RZ, R15 ;  /* 0x000000ffff0d7224 */ /* 0x000fc800078e000f */
[----:B------:R-:W-:-:S04]  /*1d8e0*/  IMAD.HI.U32 R15, R10, R13, RZ ;  /* 0x0000000d0a0f7227 */ /* 0x000fc800078e00ff */
[----:B------:R-:W-:Y:S02]  /*1d8f0*/  IMAD.MOV R15, RZ, RZ, -R15 ;  /* 0x000000ffff0f7224 */ /* 0x000fe400078e0a0f */
[----:B-1----:R-:W-:Y:S01]  /*1d900*/  IMAD R16, R16, UR4, RZ ;  /* 0x0000000410107c24 */ /* 0x002fe2000f8e02ff */
[----:B------:R-:W0:Y:S01]  /*1d910*/  LDCU UR4, c[0x0][0x3b0] ;  /* 0x00007600ff0477ac */ /* 0x000e220008000800 */
[----:B------:R-:W-:Y:S02]  /*1d920*/  IMAD R13, R9, R15, R13 ;  /* 0x0000000f090d7224 */ /* 0x000fe400078e020d */
[----:B------:R-:W-:-:S03]  /*1d930*/  @!P2 IMAD.IADD R12, R12, 0x1, -R9 ;  /* 0x000000010c0ca824 */ /* 0x000fc600078e0a09 */
[----:B------:R-:W-:Y:S01]  /*1d940*/  ISETP.GT.U32.AND P2, PT, R9, R13, PT ;  /* 0x0000000d0900720c */ /* 0x000fe20003f44070 */
[----:B------:R-:W-:Y:S01]  /*1d950*/  @!P4 IMAD.MOV R12, RZ, RZ, -R12 ;  /* 0x000000ffff0cc224 */ /* 0x000fe200078e0a0c */
[----:B------:R1:W-:Y:S04]  /*1d960*/  STL [R1+0x564], R18 ;  /* 0x0005641201007387 */ /* 0x0003e80000100800 */
[----:B------:R-:W-:Y:S01]  /*1d970*/  SEL R12, R40, R12, !P3 ;  /* 0x0000000c280c7207 */ /* 0x000fe20005800000 */
[----:B------:R3:W-:Y:S01]  /*1d980*/  STL [R1+0x560], R19 ;  /* 0x0005601301007387 */ /* 0x0007e20000100800 */
[----:B-1----:R-:W-:-:S03]  /*1d990*/  IADD3 R18, P5, PT, R16, R8, RZ ;  /* 0x0000000810127210 */ /* 0x002fc60007fbe0ff */
[----:B0-----:R-:W-:Y:S02]  /*1d9a0*/  IMAD R12, R12, UR4, RZ ;  /* 0x000000040c0c7c24 */ /* 0x001fe4000f8e02ff */
[----:B------:R-:W-:Y:S01]  /*1d9b0*/  @!P2 IMAD.IADD R13, R13, 0x1, -R9 ;  /* 0x000000010d0da824 */ /* 0x000fe200078e0a09 */
[----:B------:R-:W-:Y:S01]  /*1d9c0*/  ISETP.GE.AND P4, PT, R14, RZ, PT ;  /* 0x000000ff0e00720c */ /* 0x000fe20003f86270 */
[----:B------:R0:W-:Y:S01]  /*1d9d0*/  STL [R1+0x5a4], R18 ;  /* 0x0005a41201007387 */ /* 0x0001e20000100800 */
[----:B---3--:R-:W-:Y:S01]  /*1d9e0*/  LEA.HI.X.SX32 R19, R16, R5, 0x1, P5 ;  /* 0x0000000510137211 */ /* 0x008fe200028f0eff */
[----:B------:R-:W-:Y:S01]  /*1d9f0*/  @P0 IMAD.MOV.U32 R16, RZ, RZ, R18 ;  /* 0x000000ffff100224 */ /* 0x000fe200078e0012 */
[----:B------:R-:W-:Y:S01]  /*1da00*/  ISETP.GT.U32.AND P2, PT, R9, R13, PT ;  /* 0x0000000d0900720c */ /* 0x000fe20003f44070 */
[----:B------:R-:W1:Y:S02]  /*1da10*/  LDCU UR4, c[0x0][0x3b0] ;  /* 0x00007600ff0477ac */ /* 0x000e640008000800 */
[----:B------:R3:W-:Y:S01]  /*1da20*/  STL [R1+0x5a0], R19 ;  /* 0x0005a01301007387 */ /* 0x0007e20000100800 */
[----:B------:R-:W-:Y:S01]  /*1da30*/  @P0 IMAD.MOV.U32 R17, RZ, RZ, R19 ;  /* 0x000000ffff110224 */ /* 0x000fe200078e0013 */
[----:B0-----:R-:W-:-:S02]  /*1da40*/  IADD3 R18, P5, PT, R12, R8, RZ ;  /* 0x000000080c127210 */ /* 0x001fc40007fbe0ff */
[----:B------:R-:W-:Y:S02]  /*1da50*/  PRMT R22, RZ, 0x7610, R22 ;  /* 0x00007610ff167816 */ /* 0x000fe40000000016 */
[----:B---3--:R-:W-:Y:S01]  /*1da60*/  LEA.HI.X.SX32 R19, R12, R5, 0x1, P5 ;  /* 0x000000050c137211 */ /* 0x008fe200028f0eff */
[----:B------:R-:W-:-:S04]  /*1da70*/  @P0 IMAD.MOV.U32 R14, RZ, RZ, R18 ;  /* 0x000000ffff0e0224 */ /* 0x000fc800078e0012 */
[----:B------:R-:W-:Y:S02]  /*1da80*/  @P0 IMAD.MOV.U32 R15, RZ, RZ, R19 ;  /* 0x000000ffff0f0224 */ /* 0x000fe400078e0013 */
[----:B------:R-:W-:-:S03]  /*1da90*/  @!P2 IMAD.IADD R13, R13, 0x1, -R9 ;  /* 0x000000010d0da824 */ /* 0x000fc600078e0a09 */
[----:B------:R0:W3:Y:S01]  /*1daa0*/  @P0 LDG.E.U8 R22, desc[UR14][R14.64] ;  /* 0x0000000e0e160981 */ /* 0x0000e2000c1e1100 */
[----:B------:R-:W-:Y:S02]  /*1dab0*/  @!P4 IMAD.MOV R13, RZ, RZ, -R13 ;  /* 0x000000ffff0dc224 */ /* 0x000fe400078e0a0d */
[----:B0-----:R-:W-:-:S03]  /*1dac0*/  VIADD R14, R11, 0x4f ;  /* 0x0000004f0b0e7836 */ /* 0x001fc60000000000 */
[----:B------:R-:W-:Y:S02]  /*1dad0*/  SEL R15, R40, R13, !P3 ;  /* 0x0000000d280f7207 */ /* 0x000fe40005800000 */
[----:B------:R-:W-:-:S05]  /*1dae0*/  IABS R12, R14 ;  /* 0x0000000e000c7213 */ /* 0x000fca0000000000 */
[----:B------:R-:W-:-:S04]  /*1daf0*/  IMAD.HI.U32 R13, R10, R12, RZ ;  /* 0x0000000c0a0d7227 */ /* 0x000fc800078e00ff */
[----:B------:R-:W-:Y:S01]  /*1db00*/  IMAD.MOV R13, RZ, RZ, -R13 ;  /* 0x000000ffff0d7224 */ /* 0x000fe200078e0a0d */
[----:B------:R-:W-:-:S03]  /*1db10*/  PRMT R23, RZ, 0x7610, R23 ;  /* 0x00007610ff177816 */ /* 0x000fc60000000017 */
[----:B------:R-:W-:Y:S02]  /*1db20*/  IMAD R12, R9, R13, R12 ;  /* 0x0000000d090c7224 */ /* 0x000fe400078e020c */
[----:B-1----:R-:W-:Y:S01]  /*1db30*/  IMAD R15, R15, UR4, RZ ;  /* 0x000000040f0f7c24 */ /* 0x002fe2000f8e02ff */
[----:B------:R0:W2:Y:S01]  /*1db40*/  @P0 LDG.E.U8 R23, desc[UR14][R16.64] ;  /* 0x0000000e10170981 */ /* 0x0000a2000c1e1100 */
[----:B------:R-:W-:Y:S01]  /*1db50*/  PRMT R21, RZ, 0x7610, R21 ;  /* 0x00007610ff157816 */ /* 0x000fe20000000015 */
[----:B------:R-:W1:Y:S01]  /*1db60*/  LDCU UR4, c[0x0][0x3b0] ;  /* 0x00007600ff0477ac */ /* 0x000e620008000800 */
[----:B------:R-:W-:Y:S02]  /*1db70*/  ISETP.GT.U32.AND P4, PT, R9, R12, PT ;  /* 0x0000000c0900720c */ /* 0x000fe40003f84070 */
[----:B0-----:R-:W-:-:S04]  /*1db80*/  IADD3 R16, P2, PT, R15, R8, RZ ;  /* 0x000000080f107210 */ /* 0x001fc80007f5e0ff */
[----:B------:R-:W-:Y:S01]  /*1db90*/  LEA.HI.X.SX32 R17, R15, R5, 0x1, P2 ;  /* 0x000000050f117211 */ /* 0x000fe200010f0eff */
[----:B------:R-:W-:Y:S01]  /*1dba0*/  VIADD R15, R11, 0x57 ;  /* 0x000000570b0f7836 */ /* 0x000fe20000000000 */
[----:B------:R-:W-:-:S05]  /*1dbb0*/  ISETP.GE.AND P2, PT, R14, RZ, PT ;  /* 0x000000ff0e00720c */ /* 0x000fca0003f46270 */
[----:B------:R-:W-:Y:S01]  /*1dbc0*/  @!P4 IMAD.IADD R12, R12, 0x1, -R9 ;  /* 0x000000010c0cc824 */ /* 0x000fe200078e0a09 */
[----:B------:R-:W-:Y:S01]  /*1dbd0*/  STL [R1+0x5e4], R18 ;  /* 0x0005e41201007387 */ /* 0x000fe20000100800 */
[----:B------:R-:W-:-:S03]  /*1dbe0*/  IABS R14, R15 ;  /* 0x0000000f000e7213 */ /* 0x000fc60000000000 */
[----:B------:R-:W-:Y:S01]  /*1dbf0*/  STL [R1+0x5e0], R19 ;  /* 0x0005e01301007387 */ /* 0x000fe20000100800 */
[----:B------:R-:W-:-:S03]  /*1dc00*/  ISETP.GT.U32.AND P4, PT, R9, R12, PT ;  /* 0x0000000c0900720c */ /* 0x000fc60003f84070 */
[----:B------:R0:W-:Y:S04]  /*1dc10*/  STL [R1+0x624], R16 ;  /* 0x0006241001007387 */ /* 0x0001e80000100800 */
[----:B------:R0:W2:Y:S04]  /*1dc20*/  @P0 LDG.E.U8 R21, desc[UR14][R16.64] ;  /* 0x0000000e10150981 */ /* 0x0000a8000c1e1100 */
[----:B------:R1:W-:Y:S01]  /*1dc30*/  STL [R1+0x620], R17 ;  /* 0x0006201101007387 */ /* 0x0003e20000100800 */
[----:B0-----:R-:W-:Y:S02]  /*1dc40*/  VIADD R16, R11, 0x5f ;  /* 0x0000005f0b107836 */ /* 0x001fe40000000000 */
[----:B-1----:R-:W-:-:S03]  /*1dc50*/  IMAD.HI.U32 R17, R10, R14, RZ ;  /* 0x0000000e0a117227 */ /* 0x002fc600078e00ff */
[----:B------:R-:W-:Y:S01]  /*1dc60*/  IABS R13, R16 ;  /* 0x00000010000d7213 */ /* 0x000fe20000000000 */
[----:B------:R-:W-:-:S04]  /*1dc70*/  IMAD.MOV R17, RZ, RZ, -R17 ;  /* 0x000000ffff117224 */ /* 0x000fc800078e0a11 */
[----:B------:R-:W-:-:S04]  /*1dc80*/  IMAD.HI.U32 R18, R10, R13, RZ ;  /* 0x0000000d0a127227 */ /* 0x000fc800078e00ff */
[C---:B------:R-:W-:Y:S02]  /*1dc90*/  IMAD R14, R9.reuse, R17, R14 ;  /* 0x00000011090e7224 */ /* 0x040fe400078e020e */
[----:B------:R-:W-:Y:S02]  /*1dca0*/  @!P4 IMAD.IADD R12, R12, 0x1, -R9 ;  /* 0x000000010c0cc824 */ /* 0x000fe400078e0a09 */
[----:B------:R-:W-:Y:S01]  /*1dcb0*/  IMAD.MOV R18, RZ, RZ, -R18 ;  /* 0x000000ffff127224 */ /* 0x000fe200078e0a12 */
[----:B------:R-:W-:-:S03]  /*1dcc0*/  ISETP.GT.U32.AND P4, PT, R9, R14, PT ;  /* 0x0000000e0900720c */ /* 0x000fc60003f84070 */
[----:B------:R-:W-:Y:S02]  /*1dcd0*/  IMAD R13, R9, R18, R13 ;  /* 0x00000012090d7224 */ /* 0x000fe400078e020d */
[----:B------:R-:W-:-:S03]  /*1dce0*/  @!P2 IMAD.MOV R12, RZ, RZ, -R12 ;  /* 0x000000ffff0ca224 */ /* 0x000fc600078e0a0c */
[----:B------:R-:W-:Y:S02]  /*1dcf0*/  ISETP.GT.U32.AND P5, PT, R9, R13, PT ;  /* 0x0000000d0900720c */ /* 0x000fe40003fa4070 */
[----:B------:R-:W-:-:S03]  /*1dd00*/  SEL R12, R40, R12, !P3 ;  /* 0x0000000c280c7207 */ /* 0x000fc60005800000 */
[----:B------:R-:W-:Y:S02]  /*1dd10*/  @!P4 IMAD.IADD R14, R14, 0x1, -R9 ;  /* 0x000000010e0ec824 */ /* 0x000fe400078e0a09 */
[----:B------:R-:W-:Y:S01]  /*1dd20*/  IMAD R12, R12, UR4, RZ ;  /* 0x000000040c0c7c24 */ /* 0x000fe2000f8e02ff */
[----:B------:R-:W-:Y:S01]  /*1dd30*/  ISETP.GE.AND P2, PT, R15, RZ, PT ;  /* 0x000000ff0f00720c */ /* 0x000fe20003f46270 */
[----:B------:R-:W0:Y:S01]  /*1dd40*/  LDCU UR4, c[0x0][0x3b0] ;  /* 0x00007600ff0477ac */ /* 0x000e220008000800 */
[----:B------:R-:W-:-:S03]  /*1dd50*/  ISETP.GT.U32.AND P4, PT, R9, R14, PT ;  /* 0x0000000e0900720c */ /* 0x000fc60003f84070 */
[----:B------:R-:W-:Y:S01]  /*1dd60*/  @!P5 IMAD.IADD R13, R13, 0x1, -R9 ;  /* 0x000000010d0dd824 */ /* 0x000fe200078e0a09 */
[----:B------:R-:W-:-:S04]  /*1dd70*/  IADD3 R19, P5, PT, R12, R8, RZ ;  /* 0x000000080c137210 */ /* 0x000fc80007fbe0ff */
[----:B------:R-:W-:Y:S02]  /*1dd80*/  LEA.HI.X.SX32 R46, R12, R5, 0x1, P5 ;  /* 0x000000050c2e7211 */ /* 0x000fe400028f0eff */
[----:B------:R-:W-:-:S03]  /*1dd90*/  ISETP.GT.U32.AND P5, PT, R9, R13, PT ;  /* 0x0000000d0900720c */ /* 0x000fc60003fa4070 */
[----:B------:R-:W-:Y:S01]  /*1dda0*/  @!P4 IMAD.IADD R14, R14, 0x1, -R9 ;  /* 0x000000010e0ec824 */ /* 0x000fe200078e0a09 */
[----:B------:R-:W-:-:S03]  /*1ddb0*/  ISETP.GE.AND P4, PT, R16, RZ, PT ;  /* 0x000000ff1000720c */ /* 0x000fc60003f86270 */
[----:B------:R-:W-:-:S06]  /*1ddc0*/  @!P2 IMAD.MOV R14, RZ, RZ, -R14 ;  /* 0x000000ffff0ea224 */ /* 0x000fcc00078e0a0e */
[----:B------:R-:W-:Y:S01]  /*1ddd0*/  @!P5 IMAD.IADD R13, R13, 0x1, -R9 ;  /* 0x000000010d0dd824 */ /* 0x000fe200078e0a09 */
[----:B------:R-:W-:-:S03]  /*1dde0*/  SEL R14, R40, R14, !P3 ;  /* 0x0000000e280e7207 */ /* 0x000fc60005800000 */
[----:B------:R-:W-:Y:S02]  /*1ddf0*/  @!P4 IMAD.MOV R13, RZ, RZ, -R13 ;  /* 0x000000ffff0dc224 */ /* 0x000fe400078e0a0d */
[----:B0-----:R-:W-:Y:S01]  /*1de00*/  IMAD R14, R14, UR4, RZ ;  /* 0x000000040e0e7c24 */ /* 0x001fe2000f8e02ff */
[----:B------:R-:W-:Y:S01]  /*1de10*/  PRMT R20, RZ, 0x7610, R20 ;  /* 0x00007610ff147816 */ /* 0x000fe20000000014 */
[----:B------:R0:W-:Y:S01]  /*1de20*/  STL [R1+0x664], R19 ;  /* 0x0006641301007387 */ /* 0x0001e20000100800 */
[----:B------:R-:W-:Y:S01]  /*1de30*/  SEL R13, R40, R13, !P3 ;  /* 0x0000000d280d7207 */ /* 0x000fe20005800000 */
[----:B------:R-:W-:Y:S01]  /*1de40*/  @P0 IMAD.MOV.U32 R18, RZ, RZ, R19 ;  /* 0x000000ffff120224 */ /* 0x000fe200078e0013 */
[CC--:B------:R-:W-:Y:S01]  /*1de50*/  IADD3 R12, P2, PT, R14.reuse, R8.reuse, RZ ;  /* 0x000000080e0c7210 */ /* 0x0c0fe20007f5e0ff */
[----:B------:R-:W1:Y:S02]  /*1de60*/  LDCU UR4, c[0x0][0x3b0] ;  /* 0x00007600ff0477ac */ /* 0x000e640008000800 */
[----:B------:R-:W-:Y:S01]  /*1de70*/  IMAD R15, R13, UR5, RZ ;  /* 0x000000050d0f7c24 */ /* 0x000fe2000f8e02ff */
[----:B------:R-:W-:Y:S01]  /*1de80*/  LEA.HI.X.SX32 R17, R14, R5, 0x1, P2 ;  /* 0x000000050e117211 */ /* 0x000fe200010f0eff */
[----:B------:R-:W-:Y:S01]  /*1de90*/  STL [R1+0x660], R46 ;  /* 0x0006602e01007387 */ /* 0x000fe20000100800 */
[----:B------:R-:W1:Y:S01]  /*1dea0*/  LDCU UR5, c[0x0][0x3b0] ;  /* 0x00007600ff0577ac */ /* 0x000e620008000800 */
[----:B0-----:R-:W-:Y:S01]  /*1deb0*/  @P0 IMAD.MOV.U32 R19, RZ, RZ, R46 ;  /* 0x000000ffff130224 */ /* 0x001fe200078e002e */
[----:B------:R-:W-:Y:S01]  /*1dec0*/  IADD3 R14, P2, PT, R15, R8, RZ ;  /* 0x000000080f0e7210 */ /* 0x000fe20007f5e0ff */
[----:B------:R-:W-:-:S03]  /*1ded0*/  @P0 IMAD.MOV.U32 R13, RZ, RZ, R17 ;  /* 0x000000ffff0d0224 */ /* 0x000fc600078e0011 */
[----:B------:R0:W2:Y:S01]  /*1dee0*/  @P0 LDG.E.U8 R20, desc[UR14][R18.64] ;  /* 0x0000000e12140981 */ /* 0x0000a2000c1e1100 */
[----:B------:R-:W-:-:S03]  /*1def0*/  LEA.HI.X.SX32 R16, R15, R5, 0x1, P2 ;  /* 0x000000050f107211 */ /* 0x000fc600010f0eff */
[----:B------:R1:W-:Y:S01]  /*1df00*/  STL [R1+0x6a4], R12 ;  /* 0x0006a40c01007387 */ /* 0x0003e20000100800 */
[----:B0-----:R-:W-:Y:S02]  /*1df10*/  PRMT R19, RZ, 0x7610, R19 ;  /* 0x00007610ff137816 */ /* 0x001fe40000000013 */
[----:B------:R-:W-:-:S04]  /*1df20*/  PRMT R18, RZ, 0x7610, R18 ;  /* 0x00007610ff127816 */ /* 0x000fc80000000012 */
[----:B------:R1:W2:Y:S02]  /*1df30*/  @P0 LDG.E.U8 R19, desc[UR14][R12.64] ;  /* 0x0000000e0c130981 */ /* 0x0002a4000c1e1100 */
[----:B-1----:R-:W-:Y:S02]  /*1df40*/  @P0 IMAD.MOV.U32 R12, RZ, RZ, R14 ;  /* 0x000000ffff0c0224 */ /* 0x002fe400078e000e */
[----:B------:R-:W-:-:S05]  /*1df50*/  @P0 IMAD.MOV.U32 R13, RZ, RZ, R16 ;  /* 0x000000ffff0d0224 */ /* 0x000fca00078e0010 */
[----:B------:R0:W2:Y:S02]  /*1df60*/  @P0 LDG.E.U8 R18, desc[UR14][R12.64] ;  /* 0x0000000e0c120981 */ /* 0x0000a4000c1e1100 */
[----:B0-----:R-:W-:Y:S02]  /*1df70*/  VIADD R13, R11, 0x67 ;  /* 0x000000670b0d7836 */ /* 0x001fe40000000000 */
[----:B------:R0:W-:Y:S03]  /*1df80*/  STL [R1+0x6a0], R17 ;  /* 0x0006a01101007387 */ /* 0x0001e60000100800 */
[----:B------:R-:W-:Y:S01]  /*1df90*/  IABS R12, R13 ;  /* 0x0000000d000c7213 */ /* 0x000fe20000000000 */
[----:B------:R1:W-:Y:S04]  /*1dfa0*/  STL [R1+0x6e4], R14 ;  /* 0x0006e40e01007387 */ /* 0x0003e80000100800 */
[----:B------:R-:W-:-:S04]  /*1dfb0*/  IMAD.HI.U32 R15, R10, R12, RZ ;  /* 0x0000000c0a0f7227 */ /* 0x000fc800078e00ff */
[----:B0-----:R-:W-:Y:S02]  /*1dfc0*/  VIADD R17, R11, 0x7f ;  /* 0x0000007f0b117836 */ /* 0x001fe40000000000 */
[----:B------:R-:W-:-:S03]  /*1dfd0*/  IMAD.MOV R15, RZ, RZ, -R15 ;  /* 0x000000ffff0f7224 */ /* 0x000fc600078e0a0f */
[----:B-1----:R-:W-:Y:S01]  /*1dfe0*/  IABS R14, R17 ;  /* 0x00000011000e7213 */ /* 0x002fe20000000000 */
[----:B------:R-:W-:-:S04]  /*1dff0*/  IMAD R12, R9, R15, R12 ;  /* 0x0000000f090c7224 */ /* 0x000fc800078e020c */
[----:B------:R-:W-:Y:S01]  /*1e000*/  IMAD.HI.U32 R15, R10, R14, RZ ;  /* 0x0000000e0a0f7227 */ /* 0x000fe200078e00ff */
[----:B------:R-:W-:-:S03]  /*1e010*/  ISETP.GT.U32.AND P2, PT, R9, R12, PT ;  /* 0x0000000c0900720c */ /* 0x000fc60003f44070 */
[----:B------:R-:W-:Y:S01]  /*1e020*/  IMAD.MOV R15, RZ, RZ, -R15 ;  /* 0x000000ffff0f7224 */ /* 0x000fe200078e0a0f */
[----:B------:R-:W-:-:S03]  /*1e030*/  ISETP.GE.AND P4, PT, R13, RZ, PT ;  /* 0x000000ff0d00720c */ /* 0x000fc60003f86270 */
[----:B------:R-:W-:Y:S02]  /*1e040*/  IMAD R13, R9, R15, R14 ;  /* 0x0000000f090d7224 */ /* 0x000fe400078e020e */
[C---:B------:R-:W-:Y:S01]  /*1e050*/  VIADD R15, R11.reuse, 0x6f ;  /* 0x0000006f0b0f7836 */ /* 0x040fe20000000000 */
[----:B------:R0:W-:Y:S03]  /*1e060*/  STL [R1+0x6e0], R16 ;  /* 0x0006e01001007387 */ /* 0x0001e60000100800 */
[----:B------:R-:W-:Y:S02]  /*1e070*/  @!P2 IMAD.IADD R12, R12, 0x1, -R9 ;  /* 0x000000010c0ca824 */ /* 0x000fe400078e0a09 */
[----:B0-----:R-:W-:Y:S01]  /*1e080*/  VIADD R16, R11, 0x77 ;  /* 0x000000770b107836 */ /* 0x001fe20000000000 */
[----:B------:R-:W-:-:S04]  /*1e090*/  IABS R11, R15 ;  /* 0x0000000f000b7213 */ /* 0x000fc80000000000 */
[----:B------:R-:W-:Y:S01]  /*1e0a0*/  IABS R14, R16 ;  /* 0x00000010000e7213 */ /* 0x000fe20000000000 */
[C---:B------:R-:W-:Y:S01]  /*1e0b0*/  IMAD.HI.U32 R46, R10.reuse, R11, RZ ;  /* 0x0000000b0a2e7227 */ /* 0x040fe200078e00ff */
[C---:B------:R-:W-:Y:S02]  /*1e0c0*/  ISETP.GT.U32.AND P2, PT, R9.reuse, R12, PT ;  /* 0x0000000c0900720c */ /* 0x040fe40003f44070 */
[----:B------:R-:W-:Y:S01]  /*1e0d0*/  ISETP.GT.U32.AND P6, PT, R9, R13, PT ;  /* 0x0000000d0900720c */ /* 0x000fe20003fc4070 */
[----:B------:R-:W-:-:S04]  /*1e0e0*/  IMAD.HI.U32 R10, R10, R14, RZ ;  /* 0x0000000e0a0a7227 */ /* 0x000fc800078e00ff */
[----:B------:R-:W-:Y:S02]  /*1e0f0*/  IMAD.MOV R46, RZ, RZ, -R46 ;  /* 0x000000ffff2e7224 */ /* 0x000fe400078e0a2e */
[----:B------:R-:W-:Y:S02]  /*1e100*/  IMAD.MOV R10, RZ, RZ, -R10 ;  /* 0x000000ffff0a7224 */ /* 0x000fe400078e0a0a */
[C---:B------:R-:W-:Y:S02]  /*1e110*/  IMAD R11, R9.reuse, R46, R11 ;  /* 0x0000002e090b7224 */ /* 0x040fe400078e020b */
[----:B------:R-:W-:-:S03]  /*1e120*/  IMAD R10, R9, R10, R14 ;  /* 0x0000000a090a7224 */ /* 0x000fc600078e020e */
[C---:B------:R-:W-:Y:S01]  /*1e130*/  ISETP.GT.U32.AND P5, PT, R9.reuse, R11, PT ;  /* 0x0000000b0900720c */ /* 0x040fe20003fa4070 */
[--C-:B------:R-:W-:Y:S01]  /*1e140*/  @!P2 IMAD.IADD R12, R12, 0x1, -R9.reuse ;  /* 0x000000010c0ca824 */ /* 0x100fe200078e0a09 */
[----:B------:R-:W-:Y:S01]  /*1e150*/  ISETP.GT.U32.AND P2, PT, R9, R10, PT ;  /* 0x0000000a0900720c */ /* 0x000fe20003f44070 */
[----:B------:R-:W-:Y:S02]  /*1e160*/  @!P6 IMAD.IADD R13, R13, 0x1, -R9 ;  /* 0x000000010d0de824 */ /* 0x000fe400078e0a09 */
[----:B------:R-:W-:-:S03]  /*1e170*/  @!P4 IMAD.MOV R12, RZ, RZ, -R12 ;  /* 0x000000ffff0cc224 */ /* 0x000fc600078e0a0c */
[----:B------:R-:W-:Y:S02]  /*1e180*/  ISETP.GT.U32.AND P4, PT, R9, R13, PT ;  /* 0x0000000d0900720c */ /* 0x000fe40003f84070 */
[----:B------:R-:W-:-:S03]  /*1e190*/  SEL R12, R40, R12, !P3 ;  /* 0x0000000c280c7207 */ /* 0x000fc60005800000 */
[--C-:B------:R-:W-:Y:S02]  /*1e1a0*/  @!P5 IMAD.IADD R11, R11, 0x1, -R9.reuse ;  /* 0x000000010b0bd824 */ /* 0x100fe400078e0a09 */
[--C-:B------:R-:W-:Y:S02]  /*1e1b0*/  @!P2 IMAD.IADD R10, R10, 0x1, -R9.reuse ;  /* 0x000000010a0aa824 */ /* 0x100fe400078e0a09 */
[----:B------:R-:W-:Y:S01]  /*1e1c0*/  IMAD R12, R12, UR4, RZ ;  /* 0x000000040c0c7c24 */ /* 0x000fe2000f8e02ff */
[----:B------:R-:W-:Y:S01]  /*1e1d0*/  ISETP.GT.U32.AND P2, PT, R9, R11, PT ;  /* 0x0000000b0900720c */ /* 0x000fe20003f44070 */
[----:B------:R-:W0:Y:S02]  /*1e1e0*/  LDCU UR4, c[0x0][0x3b0] ;  /* 0x00007600ff0477ac */ /* 0x000e240008000800 */
[----:B------:R-:W-:Y:S01]  /*1e1f0*/  @!P4 IMAD.IADD R13, R13, 0x1, -R9 ;  /* 0x000000010d0dc824 */ /* 0x000fe200078e0a09 */
[----:B------:R-:W-:Y:S02]  /*1e200*/  IADD3 R46, P4, PT, R12, R8, RZ ;  /* 0x000000080c2e7210 */ /* 0x000fe40007f9e0ff */
[----:B------:R-:W-:-:S02]  /*1e210*/  ISETP.GE.AND P5, PT, R15, RZ, PT ;  /* 0x000000ff0f00720c */ /* 0x000fc40003fa6270 */
[----:B------:R-:W-:Y:S02]  /*1e220*/  LEA.HI.X.SX32 R47, R12, R5, 0x1, P4 ;  /* 0x000000050c2f7211 */ /* 0x000fe400020f0eff */
[----:B------:R-:W-:-:S03]  /*1e230*/  ISETP.GT.U32.AND P4, PT, R9, R10, PT ;  /* 0x0000000a0900720c */ /* 0x000fc60003f84070 */
[----:B------:R-:W-:Y:S01]  /*1e240*/  @!P2 IMAD.IADD R11, R11, 0x1, -R9 ;  /* 0x000000010b0ba824 */ /* 0x000fe200078e0a09 */
[----:B------:R-:W-:-:S05]  /*1e250*/  ISETP.GE.AND P2, PT, R16, RZ, PT ;  /* 0x000000ff1000720c */ /* 0x000fca0003f46270 */
[----:B------:R-:W-:-:S04]  /*1e260*/  @!P5 IMAD.MOV R11, RZ, RZ, -R11 ;  /* 0x000000ffff0bd224 */ /* 0x000fc800078e0a0b */
[----:B------:R-:W-:Y:S01]  /*1e270*/  @!P4 IMAD.IADD R10, R10, 0x1, -R9 ;  /* 0x000000010a0ac824 */ /* 0x000fe200078e0a09 */
[----:B------:R-:W-:-:S03]  /*1e280*/  SEL R11, R40, R11, !P3 ;  /* 0x0000000b280b7207 */ /* 0x000fc60005800000 */
[----:B------:R-:W-:Y:S02]  /*1e290*/  @!P2 IMAD.MOV R10, RZ, RZ, -R10 ;  /* 0x000000ffff0aa224 */ /* 0x000fe400078e0a0a */
[----:B0-----:R-:W-:Y:S01]  /*1e2a0*/  IMAD R11, R11, UR4, RZ ;  /* 0x000000040b0b7c24 */ /* 0x001fe2000f8e02ff */
[----:B------:R0:W-:Y:S01]  /*1e2b0*/  STL [R1+0x3f0], R46 ;  /* 0x0003f02e01007387 */ /* 0x0001e20000100800 */
[----:B------:R-:W-:Y:S01]  /*1e2c0*/  @P0 IMAD.MOV.U32 R14, RZ, RZ, R46 ;  /* 0x000000ffff0e0224 */ /* 0x000fe200078e002e */
[----:B------:R-:W-:Y:S01]  /*1e2d0*/  SEL R10, R40, R10, !P3 ;  /* 0x0000000a280a7207 */ /* 0x000fe20005800000 */
[----:B------:R-:W-:Y:S01]  /*1e2e0*/  @P0 IMAD.MOV.U32 R15, RZ, RZ, R47 ;  /* 0x000000ffff0f0224 */ /* 0x000fe200078e002f */
[----:B------:R1:W-:Y:S01]  /*1e2f0*/  STL [R1+0x3ec], R47 ;  /* 0x0003ec2f01007387 */ /* 0x0003e20000100800 */
[----:B------:R-:W-:Y:S01]  /*1e300*/  PRMT R12, RZ, 0x7610, R12 ;  /* 0x00007610ff0c7816 */ /* 0x000fe2000000000c */
[----:B------:R-:W3:Y:S01]  /*1e310*/  LDCU UR4, c[0x0][0x3b0] ;  /* 0x00007600ff0477ac */ /* 0x000ee20008000800 */
[----:B------:R-:W-:Y:S01]  /*1e320*/  IMAD R9, R10, UR5, RZ ;  /* 0x000000050a097c24 */ /* 0x000fe2000f8e02ff */
[----:B------:R-:W2:Y:S01]  /*1e330*/  LDL.LU R66, [R1+0xee0] ;  /* 0x000ee00001427983 */ /* 0x000ea20000300800 */
[----:B0-----:R-:W-:-:S03]  /*1e340*/  IADD3 R46, P2, PT, R11, R8, RZ ;  /* 0x000000080b2e7210 */ /* 0x001fc60007f5e0ff */
[----:B------:R-:W4:Y:S01]  /*1e350*/  LDL.LU R87, [R1+0xedc] ;  /* 0x000edc0001577983 */ /* 0x000f220000300800 */
[-C--:B-1----:R-:W-:Y:S02]  /*1e360*/  LEA.HI.X.SX32 R47, R11, R5.reuse, 0x1, P2 ;  /* 0x000000050b2f7211 */ /* 0x082fe400010f0eff */
[C---:B------:R-:W-:Y:S01]  /*1e370*/  IADD3 R11, P2, PT, R9.reuse, R8, RZ ;  /* 0x00000008090b7210 */ /* 0x040fe20007f5e0ff */
[----:B------:R-:W-:Y:S03]  /*1e380*/  STL [R1+0x400], R46 ;  /* 0x0004002e01007387 */ /* 0x000fe60000100800 */
[----:B------:R-:W-:Y:S01]  /*1e390*/  LEA.HI.X.SX32 R16, R9, R5, 0x1, P2 ;  /* 0x0000000509107211 */ /* 0x000fe200010f0eff */
[----:B------:R-:W-:Y:S04]  /*1e3a0*/  STL [R1+0x3f4], R47 ;  /* 0x0003f42f01007387 */ /* 0x000fe80000100800 */
[----:B------:R-:W-:Y:S04]  /*1e3b0*/  STL [R1+0x408], R11 ;  /* 0x0004080b01007387 */ /* 0x000fe80000100800 */
[----:B------:R0:W-:Y:S04]  /*1e3c0*/  STL [R1+0x404], R16 ;  /* 0x0004041001007387 */ /* 0x0001e80000100800 */
[----:B------:R-:W4:Y:S01]  /*1e3d0*/  LDL.LU R93, [R1+0xef0] ;  /* 0x000ef000015d7983 */ /* 0x000f220000300800 */
[----:B------:R-:W-:-:S02]  /*1e3e0*/  ISETP.GE.AND P6, PT, R17, RZ, PT ;  /* 0x000000ff1100720c */ /* 0x000fc40003fc6270 */
[----:B------:R-:W-:Y:S01]  /*1e3f0*/  PRMT R10, RZ, 0x7610, R10 ;  /* 0x00007610ff0a7816 */ /* 0x000fe2000000000a */
[----:B------:R1:W4:Y:S01]  /*1e400*/  @P0 LDG.E.U8 R12, desc[UR14][R14.64] ;  /* 0x0000000e0e0c0981 */ /* 0x000322000c1e1100 */
[----:B------:R-:W-:-:S03]  /*1e410*/  PRMT R9, RZ, 0x7610, R9 ;  /* 0x00007610ff097816 */ /* 0x000fc60000000009 */
[----:B------:R-:W4:Y:S04]  /*1e420*/  LDL.LU R75, [R1+0xeec] ;  /* 0x000eec00014b7983 */ /* 0x000f280000300800 */
[----:B------:R-:W4:Y:S01]  /*1e430*/  LDL.LU R81, [R1+0xf00] ;  /* 0x000f000001517983 */ /* 0x000f220000300800 */
[----:B-1----:R-:W-:Y:S02]  /*1e440*/  @P0 IMAD.MOV.U32 R14, RZ, RZ, R46 ;  /* 0x000000ffff0e0224 */ /* 0x002fe400078e002e */
[----:B------:R-:W-:-:S05]  /*1e450*/  @P0 IMAD.MOV.U32 R15, RZ, RZ, R47 ;  /* 0x000000ffff0f0224 */ /* 0x000fca00078e002f */
[----:B------:R1:W4:Y:S01]  /*1e460*/  @P0 LDG.E.U8 R10, desc[UR14][R14.64] ;  /* 0x0000000e0e0a0981 */ /* 0x000322000c1e1100 */
[----:B------:R-:W-:Y:S02]  /*1e470*/  @!P6 IMAD.MOV R13, RZ, RZ, -R13 ;  /* 0x000000ffff0de224 */ /* 0x000fe400078e0a0d */
[----:B-1----:R-:W-:Y:S02]  /*1e480*/  @P0 IMAD.MOV.U32 R15, RZ, RZ, R16 ;  /* 0x000000ffff0f0224 */ /* 0x002fe400078e0010 */
[----:B0-----:R-:W0:Y:S01]  /*1e490*/  S2R R16, SR_TID.X ;  /* 0x0000000000107919 */ /* 0x001e220000002100 */
[----:B------:R-:W-:-:S05]  /*1e4a0*/  SEL R13, R40, R13, !P3 ;  /* 0x0000000d280d7207 */ /* 0x000fca0005800000 */
[----:B---3--:R-:W-:Y:S02]  /*1e4b0*/  IMAD R13, R13, UR4, RZ ;  /* 0x000000040d0d7c24 */ /* 0x008fe4000f8e02ff */
[----:B------:R-:W-:-:S03]  /*1e4c0*/  @P0 IMAD.MOV.U32 R14, RZ, RZ, R11 ;  /* 0x000000ffff0e0224 */ /* 0x000fc600078e000b */
[C---:B------:R-:W-:Y:S02]  /*1e4d0*/  IADD3 R8, P2, PT, R13.reuse, R8, RZ ;  /* 0x000000080d087210 */ /* 0x040fe40007f5e0ff */
[----:B------:R1:W3:Y:S02]  /*1e4e0*/  @P0 LDG.E.U8 R9, desc[UR14][R14.64] ;  /* 0x0000000e0e090981 */ /* 0x0002e4000c1e1100 */
[----:B------:R-:W-:Y:S02]  /*1e4f0*/  LEA.HI.X.SX32 R11, R13, R5, 0x1, P2 ;  /* 0x000000050d0b7211 */ /* 0x000fe400010f0eff */
[----:B------:R0:W-:Y:S04]  /*1e500*/  STL [R1+0x3fc], R8 ;  /* 0x0003fc0801007387 */ /* 0x0001e80000100800 */
[----:B------:R0:W-:Y:S01]  /*1e510*/  STL [R1+0x3f8], R11 ;  /* 0x0003f80b01007387 */ /* 0x0001e20000100800 */
[----:B-1----:R-:W-:-:S03]  /*1e520*/  @P0 IMAD.MOV.U32 R14, RZ, RZ, R8 ;  /* 0x000000ffff0e0224 */ /* 0x002fc600078e0008 */
[----:B------:R-:W3:Y:S01]  /*1e530*/  LDL.LU R13, [R1+0xefc] ;  /* 0x000efc00010d7983 */ /* 0x000ee20000300800 */
[----:B------:R-:W-:-:S03]  /*1e540*/  @P0 IMAD.MOV.U32 R15, RZ, RZ, R11 ;  /* 0x000000ffff0f0224 */ /* 0x000fc600078e000b */
[----:B0-----:R-:W3:Y:S04]  /*1e550*/  LDL.LU R8, [R1+0xf10] ;  /* 0x000f100001087983 */ /* 0x001ee80000300800 */
[----:B------:R-:W3:Y:S01]  /*1e560*/  LDL.LU R11, [R1+0xf0c] ;  /* 0x000f0c00010b7983 */ /* 0x000ee20000300800 */
[----:B------:R-:W-:-:S03]  /*1e570*/  LOP3.LUT R16, R16, 0x7f, RZ, 0xc0, !PT ;  /* 0x0000007f10107812 */ /* 0x000fc600078ec0ff */
[----:B------:R-:W3:Y:S04]  /*1e580*/  LDL.LU R40, [R1+0xf20] ;  /* 0x000f200001287983 */ /* 0x000ee80000300800 */
[----:B------:R-:W3:Y:S04]  /*1e590*/  LDL.LU R46, [R1+0xf1c] ;  /* 0x000f1c00012e7983 */ /* 0x000ee80000300800 */
[----:B------:R-:W3:Y:S01]  /*1e5a0*/  LDL.LU R52, [R1+0xf30] ;  /* 0x000f300001347983 */ /* 0x000ee20000300800 */
[----:B------:R-:W-:-:S03]  /*1e5b0*/  LOP3.LUT R17, R16, 0x60, RZ, 0x3c, !PT ;  /* 0x0000006010117812 */ /* 0x000fc600078e3cff */
        /* <DEDUP_REMOVED lines=10> */
[----:B--2---:R-:W-:Y:S04]  /*1e660*/  STS.U8 [R17+UR6+0x1300], R66 ;  /* 0x0013004211007988 */ /* 0x004fe80008000006 */
[----:B----4-:R0:W-:Y:S04]  /*1e670*/  STS.U8 [R17+UR6+0x5300], R87 ;  /* 0x0053005711007988 */ /* 0x0101e80008000006 */
[----:B0-----:R-:W2:Y:S04]  /*1e680*/  LDL.LU R87, [R1+0xe0] ;  /* 0x0000e00001577983 */ /* 0x001ea80000300800 */
[----:B------:R-:W4:Y:S04]  /*1e690*/  LDL.LU R73, [R1+0xdc] ;  /* 0x0000dc0001497983 */ /* 0x000f280000300800 */
[----:B------:R0:W-:Y:S04]  /*1e6a0*/  STS.U8 [R17+UR6+0x1700], R93 ;  /* 0x0017005d11007988 */ /* 0x0001e80008000006 */
[----:B0-----:R-:W4:Y:S01]  /*1e6b0*/  LDL.LU R93, [R1+0xd8] ;  /* 0x0000d800015d7983 */ /* 0x001f220000300800 */
[----:B------:R-:W0:Y:S03]  /*1e6c0*/  S2R R60, SR_CgaCtaId ;  /* 0x00000000003c7919 */ /* 0x000e260000008800 */
[----:B------:R1:W-:Y:S04]  /*1e6d0*/  STS.U8 [R17+UR6+0x5700], R75 ;  /* 0x0057004b11007988 */ /* 0x0003e80008000006 */
[----:B------:R0:W-:Y:S01]  /*1e6e0*/  STS.U8 [R17+UR6+0x1b00], R81 ;  /* 0x001b005111007988 */ /* 0x0001e20008000006 */
[----:B------:R-:W-:-:S03]  /*1e6f0*/  PRMT R5, RZ, 0x7610, R5 ;  /* 0x00007610ff057816 */ /* 0x000fc60000000005 */
[----:B------:R-:W4:Y:S04]  /*1e700*/  LDL.LU R80, [R1+0xe8c] ;  /* 0x000e8c0001507983 */ /* 0x000f280000300800 */
[----:B------:R-:W4:Y:S04]  /*1e710*/  LDL.LU R86, [R1+0xe80] ;  /* 0x000e800001567983 */ /* 0x000f280000300800 */
[----:B------:R-:W4:Y:S04]  /*1e720*/  LDL.LU R92, [R1+0xec8] ;  /* 0x000ec800015c7983 */ /* 0x000f280000300800 */
[----:B------:R-:W4:Y:S04]  /*1e730*/  LDL.LU R48, [R1+0xec4] ;  /* 0x000ec40001307983 */ /* 0x000f280000300800 */
[----:B------:R0:W4:Y:S04]  /*1e740*/  @P0 LDG.E.U8 R5, desc[UR14][R14.64] ;  /* 0x0000000e0e050981 */ /* 0x000128000c1e1100 */
[----:B------:R-:W4:Y:S04]  /*1e750*/  LDL.LU R54, [R1+0xed0] ;  /* 0x000ed00001367983 */ /* 0x000f280000300800 */
[----:B---3--:R-:W-:Y:S04]  /*1e760*/  STS.U8 [R17+UR6+0x5b00], R13 ;  /* 0x005b000d11007988 */ /* 0x008fe80008000006 */
        /* <DEDUP_REMOVED lines=8> */
[----:B------:R-:W-:Y:S01]  /*1e7f0*/  STS.U8 [R17+UR6+0x2f00], R79 ;  /* 0x002f004f11007988 */ /* 0x000fe20008000006 */
[----:B0-----:R-:W-:-:S03]  /*1e800*/  LOP3.LUT P0, RZ, R60, UR9, RZ, 0xfc, !PT ;  /* 0x000000093cff7c12 */ /* 0x001fc6000f80fcff */
[----:B------:R-:W-:Y:S04]  /*1e810*/  STS.U8 [R17+UR6+0x6f00], R85 ;  /* 0x006f005511007988 */ /* 0x000fe80008000006 */
[----:B------:R-:W-:Y:S04]  /*1e820*/  STS.U8 [R17+UR6+0x3300], R91 ;  /* 0x0033005b11007988 */ /* 0x000fe80008000006 */
[----:B------:R-:W-:Y:S04]  /*1e830*/  STS.U8 [R17+UR6+0x7300], R47 ;  /* 0x0073002f11007988 */ /* 0x000fe80008000006 */
[----:B------:R-:W-:Y:S04]  /*1e840*/  STS.U8 [R17+UR6+0x3700], R53 ;  /* 0x0037003511007988 */ /* 0x000fe80008000006 */
[----:B------:R-:W3:Y:S04]  /*1e850*/  LDL.LU R60, [R1+0xecc] ;  /* 0x000ecc00013c7983 */ /* 0x000ee80000300800 */
[----:B------:R-:W-:Y:S04]  /*1e860*/  STS.U8 [R17+UR6+0x7700], R59 ;  /* 0x0077003b11007988 */ /* 0x000fe80008000006 */
[----:B------:R-:W3:Y:S04]  /*1e870*/  LDL.LU R66, [R1+0xed8] ;  /* 0x000ed80001427983 */ /* 0x000ee80000300800 */
[----:B------:R-:W-:Y:S04]  /*1e880*/  STS.U8 [R17+UR6+0x3b00], R65 ;  /* 0x003b004111007988 */ /* 0x000fe80008000006 */
[----:B-1----:R-:W3:Y:S04]  /*1e890*/  LDL.LU R75, [R1+0xed4] ;  /* 0x000ed400014b7983 */ /* 0x002ee80000300800 */
[----:B------:R-:W3:Y:S04]  /*1e8a0*/  LDL.LU R81, [R1+0xee8] ;  /* 0x000ee80001517983 */ /* 0x000ee80000300800 */
[----:B--2---:R0:W-:Y:S04]  /*1e8b0*/  STS.U8 [R17+UR6+0x7b00], R87 ;  /* 0x007b005711007988 */ /* 0x0041e80008000006 */
[----:B----4-:R-:W-:Y:S04]  /*1e8c0*/  STS.U8 [R17+UR6+0x3f00], R73 ;  /* 0x003f004911007988 */ /* 0x010fe80008000006 */
[----:B0-----:R-:W2:Y:S04]  /*1e8d0*/  LDL.LU R87, [R1+0xee4] ;  /* 0x000ee40001577983 */ /* 0x001ea80000300800 */
[----:B------:R0:W-:Y:S04]  /*1e8e0*/  STS.U8 [R17+UR6+0x7f00], R93 ;  /* 0x007f005d11007988 */ /* 0x0001e80008000006 */
[----:B0-----:R-:W4:Y:S04]  /*1e8f0*/  LDL.LU R93, [R1+0xef8] ;  /* 0x000ef800015d7983 */ /* 0x001f280000300800 */
[----:B------:R-:W4:Y:S04]  /*1e900*/  LDL.LU R46, [R1+0xef4] ;  /* 0x000ef400012e7983 */ /* 0x000f280000300800 */
[----:B------:R-:W4:Y:S04]  /*1e910*/  LDL.LU R52, [R1+0xf08] ;  /* 0x000f080001347983 */ /* 0x000f280000300800 */
[----:B------:R-:W4:Y:S04]  /*1e920*/  LDL.LU R58, [R1+0xf04] ;  /* 0x000f0400013a7983 */ /* 0x000f280000300800 */
[----:B------:R-:W4:Y:S01]  /*1e930*/  LDL.LU R64, [R1+0xf18] ;  /* 0x000f180001407983 */ /* 0x000f220000300800 */
[----:B------:R-:W-:-:S03]  /*1e940*/  LOP3.LUT R8, R16, 0x70, RZ, 0x3c, !PT ;  /* 0x0000007010087812 */ /* 0x000fc600078e3cff */
[----:B------:R-:W4:Y:S04]  /*1e950*/  LDL.LU R71, [R1+0xf14] ;  /* 0x000f140001477983 */ /* 0x000f280000300800 */
[----:B------:R-:W4:Y:S04]  /*1e960*/  LDL.LU R79, [R1+0xf28] ;  /* 0x000f2800014f7983 */ /* 0x000f280000300800 */
[----:B------:R-:W4:Y:S04]  /*1e970*/  LDL.LU R85, [R1+0xf24] ;  /* 0x000f240001557983 */ /* 0x000f280000300800 */
[----:B------:R-:W4:Y:S04]  /*1e980*/  LDL.LU R91, [R1+0xf38] ;  /* 0x000f3800015b7983 */ /* 0x000f280000300800 */
[----:B------:R-:W4:Y:S04]  /*1e990*/  LDL.LU R47, [R1+0xf34] ;  /* 0x000f3400012f7983 */ /* 0x000f280000300800 */
[----:B------:R-:W4:Y:S04]  /*1e9a0*/  LDL.LU R53, [R1+0xf48] ;  /* 0x000f480001357983 */ /* 0x000f280000300800 */
[----:B------:R-:W4:Y:S04]  /*1e9b0*/  LDL.LU R59, [R1+0xf44] ;  /* 0x000f4400013b7983 */ /* 0x000f280000300800 */
[----:B------:R-:W4:Y:S04]  /*1e9c0*/  LDL.LU R65, [R1+0xf58] ;  /* 0x000f580001417983 */ /* 0x000f280000300800 */
[----:B------:R0:W-:Y:S04]  /*1e9d0*/  STS.U8 [R8+UR6+0x380], R80 ;  /* 0x0003805008007988 */ /* 0x0001e80008000006 */
[----:B------:R-:W4:Y:S04]  /*1e9e0*/  LDL.LU R73, [R1+0xf54] ;  /* 0x000f540001497983 */ /* 0x000f280000300800 */
[----:B------:R1:W-:Y:S04]  /*1e9f0*/  STS.U8 [R8+UR6+0x4380], R86 ;  /* 0x0043805608007988 */ /* 0x0003e80008000006 */
[----:B0-----:R-:W4:Y:S04]  /*1ea00*/  LDL.LU R80, [R1+0x120] ;  /* 0x0001200001507983 */ /* 0x001f280000300800 */
[----:B------:R0:W-:Y:S04]  /*1ea10*/  STS.U8 [R8+UR6+0x780], R92 ;  /* 0x0007805c08007988 */ /* 0x0001e80008000006 */
[----:B-1----:R-:W4:Y:S04]  /*1ea20*/  LDL.LU R86, [R1+0x11c] ;  /* 0x00011c0001567983 */ /* 0x002f280000300800 */
[----:B------:R1:W-:Y:S04]  /*1ea30*/  STS.U8 [R8+UR6+0x4780], R48 ;  /* 0x0047803008007988 */ /* 0x0003e80008000006 */
[----:B0-----:R-:W4:Y:S04]  /*1ea40*/  LDL.LU R92, [R1+0x114] ;  /* 0x00011400015c7983 */ /* 0x001f280000300800 */
[----:B------:R-:W4:Y:S04]  /*1ea50*/  LDL.LU R15, [R1+0x110] ;  /* 0x00011000010f7983 */ /* 0x000f280000300800 */
[----:B------:R0:W-:Y:S04]  /*1ea60*/  STS.U8 [R8+UR6+0xb80], R54 ;  /* 0x000b803608007988 */ /* 0x0001e80008000006 */
[----:B-1----:R-:W4:Y:S04]  /*1ea70*/  LDL.LU R48, [R1+0xe8] ;  /* 0x0000e80001307983 */ /* 0x002f280000300800 */
[----:B---3--:R1:W-:Y:S04]  /*1ea80*/  STS.U8 [R8+UR6+0x4b80], R60 ;  /* 0x004b803c08007988 */ /* 0x0083e80008000006 */
[----:B0-----:R-:W3:Y:S04]  /*1ea90*/  LDL.LU R54, [R1+0xe4] ;  /* 0x0000e40001367983 */ /* 0x001ee80000300800 */
[----:B------:R-:W3:Y:S04]  /*1eaa0*/  LDL.LU R14, [R1+0xd4] ;  /* 0x0000d400010e7983 */ /* 0x000ee80000300800 */
[----:B------:R0:W-:Y:S04]  /*1eab0*/  STS.U8 [R8+UR6+0xf80], R66 ;  /* 0x000f804208007988 */ /* 0x0001e80008000006 */
[----:B-1----:R-:W3:Y:S04]  /*1eac0*/  LDL.LU R60, [R1+0xd0] ;  /* 0x0000d000013c7983 */ /* 0x002ee80000300800 */
[----:B------:R1:W-:Y:S04]  /*1ead0*/  STS.U8 [R8+UR6+0x4f80], R75 ;  /* 0x004f804b08007988 */ /* 0x0003e80008000006 */
[----:B0-----:R-:W3:Y:S04]  /*1eae0*/  LDL.LU R66, [R1+0xcc] ;  /* 0x0000cc0001427983 */ /* 0x001ee80000300800 */
[----:B------:R0:W-:Y:S04]  /*1eaf0*/  STS.U8 [R8+UR6+0x1380], R81 ;  /* 0x0013805108007988 */ /* 0x0001e80008000006 */
[----:B-1----:R-:W3:Y:S04]  /*1eb00*/  LDL.LU R75, [R1+0xb0] ;  /* 0x0000b000014b7983 */ /* 0x002ee80000300800 */
[----:B0-----:R-:W3:Y:S04]  /*1eb10*/  LDL.LU R81, [R1+0x94] ;  /* 0x0000940001517983 */ /* 0x001ee80000300800 */
[----:B--2---:R0:W-:Y:S04]  /*1eb20*/  STS.U8 [R8+UR6+0x5380], R87 ;  /* 0x0053805708007988 */ /* 0x0041e80008000006 */
[----:B0-----:R-:W2:Y:S04]  /*1eb30*/  LDL.LU R87, [R1+0x78] ;  /* 0x0000780001577983 */ /* 0x001ea80000300800 */
[----:B----4-:R0:W-:Y:S04]  /*1eb40*/  STS.U8 [R8+UR6+0x1780], R93 ;  /* 0x0017805d08007988 */ /* 0x0101e80008000006 */
[----:B0-----:R-:W4:Y:S04]  /*1eb50*/  LDL.LU R93, [R1+0x5c] ;  /* 0x00005c00015d7983 */ /* 0x001f280000300800 */
[----:B------:R-:W4:Y:S04]  /*1eb60*/  LDL.LU R13, [R1+0x44] ;  /* 0x00004400010d7983 */ /* 0x000f280000300800 */
[----:B------:R-:W4:Y:S04]  /*1eb70*/  LDL.LU R11, [R1+0x2c] ;  /* 0x00002c00010b7983 */ /* 0x000f280000300800 */
[----:B------:R-:W4:Y:S04]  /*1eb80*/  LDL.LU R40, [R1+0x14] ;  /* 0x0000140001287983 */ /* 0x000f280000300800 */
[----:B------:R0:W-:Y:S04]  /*1eb90*/  STS.U8 [R8+UR6+0x5780], R46 ;  /* 0x0057802e08007988 */ /* 0x0001e80008000006 */
[----:B------:R1:W-:Y:S04]  /*1eba0*/  STS.U8 [R8+UR6+0x1b80], R52 ;  /* 0x001b803408007988 */ /* 0x0003e80008000006 */
[----:B------:R1:W-:Y:S04]  /*1ebb0*/  STS.U8 [R8+UR6+0x5b80], R58 ;  /* 0x005b803a08007988 */ /* 0x0003e80008000006 */
[----:B0-----:R-:W4:Y:S04]  /*1ebc0*/  LDL.LU R46, [R1+0xfdc] ;  /* 0x000fdc00012e7983 */ /* 0x001f280000300800 */
[----:B-1----:R-:W4:Y:S04]  /*1ebd0*/  LDL.LU R52, [R1+0xfd8] ;  /* 0x000fd80001347983 */ /* 0x002f280000300800 */
        /* <DEDUP_REMOVED lines=24> */
[----:B---3--:R-:W3:Y:S04]  /*1ed60*/  LDL.LU R86, [R1+0xfa4] ;  /* 0x000fa40001567983 */ /* 0x008ee80000300800 */
        /* <DEDUP_REMOVED lines=18> */
[----:B--2---:R0:W-:Y:S04]  /*1ee90*/  STS.U8 [R16+UR6+0x10c00], R87 ;  /* 0x010c005710007988 */ /* 0x0041e80008000006 */
[----:B0-----:R-:W2:Y:S04]  /*1eea0*/  LDL.LU R87, [R1+0xf84] ;  /* 0x000f840001577983 */ /* 0x001ea80000300800 */
[----:B----4-:R0:W-:Y:S04]  /*1eeb0*/  STS.U8 [R16+UR6+0x11000], R93 ;  /* 0x0110005d10007988 */ /* 0x0101e80008000006 */
[----:B0-----:R-:W4:Y:S04]  /*1eec0*/  LDL.LU R93, [R1+0xf80] ;  /* 0x000f8000015d7983 */ /* 0x001f280000300800 */
[----:B------:R-:W-:Y:S04]  /*1eed0*/  STS.U8 [R16+UR6+0x11400], R13 ;  /* 0x0114000d10007988 */ /* 0x000fe80008000006 */
[----:B------:R0:W-:Y:S04]  /*1eee0*/  STS.U8 [R16+UR6+0x11800], R11 ;  /* 0x0118000b10007988 */ /* 0x0001e80008000006 */
[----:B------:R1:W-:Y:S04]  /*1eef0*/  STS.U8 [R16+UR6+0x11c00], R40 ;  /* 0x011c002810007988 */ /* 0x0003e80008000006 */
[----:B0-----:R-:W3:Y:S04]  /*1ef00*/  LDL.LU R11, [R1+0xc4] ;  /* 0x0000c400010b7983 */ /* 0x001ee80000300800 */
[----:B-1----:R-:W3:Y:S01]  /*1ef10*/  LDL.LU R40, [R1+0xa8] ;  /* 0x0000a80001287983 */ /* 0x002ee20000300800 */
[----:B------:R-:W0:Y:S03]  /*1ef20*/  S2R R13, SR_TID.X ;  /* 0x00000000000d7919 */ /* 0x000e260000002100 */
[----:B----4-:R1:W-:Y:S04]  /*1ef30*/  STS.U8 [R16+UR6+0x12000], R93 ;  /* 0x0120005d10007988 */ /* 0x0103e80008000006 */
[----:B--2---:R2:W-:Y:S04]  /*1ef40*/  STS.U8 [R16+UR6+0x12400], R87 ;  /* 0x0124005710007988 */ /* 0x0045e80008000006 */
[----:B---3--:R-:W-:Y:S04]  /*1ef50*/  STS.U8 [R16+UR6+0x12800], R81 ;  /* 0x0128005110007988 */ /* 0x008fe80008000006 */
[----:B------:R-:W-:Y:S04]  /*1ef60*/  STS.U8 [R16+UR6+0x12c00], R75 ;  /* 0x012c004b10007988 */ /* 0x000fe80008000006 */
[----:B------:R3:W-:Y:S04]  /*1ef70*/  STS.U8 [R16+UR6+0x13000], R66 ;  /* 0x0130004210007988 */ /* 0x0007e80008000006 */
[----:B------:R4:W-:Y:S04]  /*1ef80*/  STS.U8 [R16+UR6+0x13400], R60 ;  /* 0x0134003c10007988 */ /* 0x0009e80008000006 */
[----:B------:R0:W-:Y:S04]  /*1ef90*/  STS.U8 [R16+UR6+0x13800], R54 ;  /* 0x0138003610007988 */ /* 0x0001e80008000006 */
[----:B-1----:R-:W4:Y:S04]  /*1efa0*/  LDL.LU R93, [R1+0x90] ;  /* 0x00009000015d7983 */ /* 0x002f280000300800 */
[----:B--2---:R-:W2:Y:S04]  /*1efb0*/  LDL.LU R87, [R1+0xac] ;  /* 0x0000ac0001577983 */ /* 0x004ea80000300800 */
[----:B------:R1:W-:Y:S04]  /*1efc0*/  STS.U8 [R16+UR6+0x13c00], R48 ;  /* 0x013c003010007988 */ /* 0x0003e80008000006 */
[----:B---3--:R-:W3:Y:S04]  /*1efd0*/  LDL.LU R66, [R1+0x10] ;  /* 0x0000100001427983 */ /* 0x008ee80000300800 */
[----:B----4-:R-:W4:Y:S04]  /*1efe0*/  LDL.LU R60, [R1+0x28] ;  /* 0x00002800013c7983 */ /* 0x010f280000300800 */
[----:B0-----:R-:W3:Y:S04]  /*1eff0*/  LDL.LU R54, [R1+0x40] ;  /* 0x0000400001367983 */ /* 0x001ee80000300800 */
[----:B-1----:R-:W3:Y:S01]  /*1f000*/  LDL.LU R48, [R1+0x58] ;  /* 0x0000580001307983 */ /* 0x002ee20000300800 */
[----:B------:R-:W-:-:S03]  /*1f010*/  LOP3.LUT R13, R13, 0x7f, RZ, 0xc0, !PT ;  /* 0x0000007f0d0d7812 */ /* 0x000fc600078ec0ff */
[----:B------:R-:W4:Y:S04]  /*1f020*/  LDL.LU R75, [R1+0x8c] ;  /* 0x00008c00014b7983 */ /* 0x000f280000300800 */
[----:B------:R-:W4:Y:S01]  /*1f030*/  LDL.LU R81, [R1+0x70] ;  /* 0x0000700001517983 */ /* 0x000f220000300800 */
[----:B------:R-:W-:-:S05]  /*1f040*/  LOP3.LUT R13, R13, 0x10, RZ, 0x3c, !PT ;  /* 0x000000100d0d7812 */ /* 0x000fca00078e3cff */
[----:B------:R0:W-:Y:S04]  /*1f050*/  STS.U8 [R13+UR6+0x10080], R15 ;  /* 0x0100800f0d007988 */ /* 0x0001e80008000006 */
[----:B0-----:R-:W4:Y:S04]  /*1f060*/  LDL.LU R15, [R1+0x54] ;  /* 0x00005400010f7983 */ /* 0x001f280000300800 */
[----:B--2---:R0:W-:Y:S04]  /*1f070*/  STS.U8 [R13+UR6+0x10480], R87 ;  /* 0x010480570d007988 */ /* 0x0041e80008000006 */
[----:B------:R1:W-:Y:S04]  /*1f080*/  STS.U8 [R13+UR6+0x10880], R93 ;  /* 0x0108805d0d007988 */ /* 0x0003e80008000006 */
[----:B------:R-:W-:Y:S04]  /*1f090*/  STS.U8 [R13+UR6+0x10c80], R14 ;  /* 0x010c800e0d007988 */ /* 0x000fe80008000006 */
[----:B0-----:R-:W2:Y:S04]  /*1f0a0*/  LDL.LU R87, [R1+0x3c] ;  /* 0x00003c0001577983 */ /* 0x001ea80000300800 */
[----:B---3--:R0:W-:Y:S04]  /*1f0b0*/  STS.U8 [R13+UR6+0x11080], R48 ;  /* 0x011080300d007988 */ /* 0x0081e80008000006 */
[----:B-1----:R-:W3:Y:S01]  /*1f0c0*/  LDL.LU R93, [R1+0x24] ;  /* 0x00002400015d7983 */ /* 0x002ee20000300800 */
[----:B0-----:R-:W0:Y:S03]  /*1f0d0*/  S2R R48, SR_TID.X ;  /* 0x0000000000307919 */ /* 0x001e260000002100 */
[----:B------:R-:W-:Y:S04]  /*1f0e0*/  STS.U8 [R13+UR6+0x11480], R54 ;  /* 0x011480360d007988 */ /* 0x000fe80008000006 */
[----:B----4-:R-:W-:Y:S04]  /*1f0f0*/  STS.U8 [R13+UR6+0x11880], R60 ;  /* 0x0118803c0d007988 */ /* 0x010fe80008000006 */
[----:B------:R-:W4:Y:S04]  /*1f100*/  LDL.LU R14, [R1+0xc] ;  /* 0x00000c00010e7983 */ /* 0x000f280000300800 */
[----:B------:R-:W-:Y:S04]  /*1f110*/  STS.U8 [R13+UR6+0x11c80], R66 ;  /* 0x011c80420d007988 */ /* 0x000fe80008000006 */
[----:B------:R-:W-:Y:S04]  /*1f120*/  STS.U8 [R13+UR6+0x12080], R92 ;  /* 0x0120805c0d007988 */ /* 0x000fe80008000006 */
[----:B------:R-:W-:Y:S04]  /*1f130*/  STS.U8 [R13+UR6+0x12480], R86 ;  /* 0x012480560d007988 */ /* 0x000fe80008000006 */
[----:B------:R-:W-:Y:S04]  /*1f140*/  STS.U8 [R13+UR6+0x12880], R80 ;  /* 0x012880500d007988 */ /* 0x000fe80008000006 */
[----:B------:R1:W-:Y:S04]  /*1f150*/  STS.U8 [R13+UR6+0x12c80], R73 ;  /* 0x012c80490d007988 */ /* 0x0003e80008000006 */
[----:B------:R-:W-:Y:S04]  /*1f160*/  STS.U8 [R13+UR6+0x13080], R65 ;  /* 0x013080410d007988 */ /* 0x000fe80008000006 */
[----:B------:R-:W-:Y:S04]  /*1f170*/  STS.U8 [R13+UR6+0x13480], R59 ;  /* 0x0134803b0d007988 */ /* 0x000fe80008000006 */
[----:B------:R-:W-:Y:S04]  /*1f180*/  STS.U8 [R13+UR6+0x13880], R53 ;  /* 0x013880350d007988 */ /* 0x000fe80008000006 */
[----:B------:R0:W-:Y:S04]  /*1f190*/  STS.U8 [R13+UR6+0x13c80], R47 ;  /* 0x013c802f0d007988 */ /* 0x0001e80008000006 */
[----:B-1----:R-:W4:Y:S04]  /*1f1a0*/  LDL.LU R73, [R1+0xc0] ;  /* 0x0000c00001497983 */ /* 0x002f280000300800 */
[----:B------:R-:W4:Y:S04]  /*1f1b0*/  LDL.LU R80, [R1+0xa4] ;  /* 0x0000a40001507983 */ /* 0x000f280000300800 */
[----:B0-----:R-:W4:Y:S01]  /*1f1c0*/  LDL.LU R13, [R1+0x88] ;  /* 0x00008800010d7983 */ /* 0x001f220000300800 */
[----:B------:R-:W-:-:S04]  /*1f1d0*/  LOP3.LUT R48, R48, 0x7f, RZ, 0xc0, !PT ;  /* 0x0000007f30307812 */ /* 0x000fc800078ec0ff */
[----:B------:R-:W-:-:S05]  /*1f1e0*/  LOP3.LUT R65, R48, 0x20, RZ, 0x3c, !PT ;  /* 0x0000002030417812 */ /* 0x000fca00078e3cff */
[----:B------:R0:W-:Y:S04]  /*1f1f0*/  STS.U8 [R65+UR6+0x10100], R11 ;  /* 0x0101000b41007988 */ /* 0x0001e80008000006 */
[----:B------:R1:W-:Y:S04]  /*1f200*/  STS.U8 [R65+UR6+0x10500], R40 ;  /* 0x0105002841007988 */ /* 0x0003e80008000006 */
[----:B0-----:R-:W4:Y:S04]  /*1f210*/  LDL.LU R11, [R1+0x6c] ;  /* 0x00006c00010b7983 */ /* 0x001f280000300800 */
[----:B-1----:R-:W4:Y:S04]  /*1f220*/  LDL.LU R40, [R1+0x50] ;  /* 0x0000500001287983 */ /* 0x002f280000300800 */
[----:B------:R-:W-:Y:S04]  /*1f230*/  STS.U8 [R65+UR6+0x10900], R75 ;  /* 0x0109004b41007988 */ /* 0x000fe80008000006 */
[----:B------:R-:W-:Y:S04]  /*1f240*/  STS.U8 [R65+UR6+0x10d00], R81 ;  /* 0x010d005141007988 */ /* 0x000fe80008000006 */
[----:B------:R-:W4:Y:S04]  /*1f250*/  LDL.LU R86, [R1+0x38] ;  /* 0x0000380001567983 */ /* 0x000f280000300800 */
[----:B------:R0:W-:Y:S04]  /*1f260*/  STS.U8 [R65+UR6+0x11100], R15 ;  /* 0x0111000f41007988 */ /* 0x0001e80008000006 */
[----:B------:R-:W4:Y:S04]  /*1f270*/  LDL.LU R92, [R1+0x20] ;  /* 0x00002000015c7983 */ /* 0x000f280000300800 */
[----:B0-----:R-:W4:Y:S04]  /*1f280*/  LDL.LU R15, [R1+0x8] ;  /* 0x00000800010f7983 */ /* 0x001f280000300800 */
[----:B------:R-:W4:Y:S04]  /*1f290*/  LDL.LU R54, [R1+0xbc] ;  /* 0x0000bc0001367983 */ /* 0x000f280000300800 */
[----:B------:R-:W4:Y:S04]  /*1f2a0*/  LDL.LU R60, [R1+0xa0] ;  /* 0x0000a000013c7983 */ /* 0x000f280000300800 */
[----:B------:R-:W4:Y:S04]  /*1f2b0*/  LDL.LU R66, [R1+0x84] ;  /* 0x0000840001427983 */ /* 0x000f280000300800 */
[----:B------:R-:W4:Y:S04]  /*1f2c0*/  LDL.LU R75, [R1+0x68] ;  /* 0x00006800014b7983 */ /* 0x000f280000300800 */
[----:B------:R-:W4:Y:S01]  /*1f2d0*/  LDL.LU R81, [R1+0x4c] ;  /* 0x00004c0001517983 */ /* 0x000f220000300800 */
[----:B------:R-:W-:-:S03]  /*1f2e0*/  LOP3.LUT R48, R48, 0x30, RZ, 0x3c, !PT ;  /* 0x0000003030307812 */ /* 0x000fc600078e3cff */
[----:B--2---:R0:W-:Y:S04]  /*1f2f0*/  STS.U8 [R65+UR6+0x11500], R87 ;  /* 0x0115005741007988 */ /* 0x0041e80008000006 */
[----:B---3--:R1:W-:Y:S04]  /*1f300*/  STS.U8 [R65+UR6+0x11900], R93 ;  /* 0x0119005d41007988 */ /* 0x0083e80008000006 */
[----:B0-----:R-:W2:Y:S04]  /*1f310*/  LDL.LU R87, [R1+0x34] ;  /* 0x0000340001577983 */ /* 0x001ea80000300800 */
[----:B-1----:R-:W3:Y:S04]  /*1f320*/  LDL.LU R93, [R1+0x1c] ;  /* 0x00001c00015d7983 */ /* 0x002ee80000300800 */
[----:B----4-:R0:W-:Y:S04]  /*1f330*/  STS.U8 [R65+UR6+0x11d00], R14 ;  /* 0x011d000e41007988 */ /* 0x0101e80008000006 */
[----:B------:R-:W-:Y:S04]  /*1f340*/  STS.U8 [R65+UR6+0x12100], R91 ;  /* 0x0121005b41007988 */ /* 0x000fe80008000006 */
[----:B------:R-:W-:Y:S04]  /*1f350*/  STS.U8 [R65+UR6+0x12500], R85 ;  /* 0x0125005541007988 */ /* 0x000fe80008000006 */
[----:B------:R-:W-:Y:S04]  /*1f360*/  STS.U8 [R65+UR6+0x12900], R79 ;  /* 0x0129004f41007988 */ /* 0x000fe80008000006 */
[----:B------:R-:W-:Y:S04]  /*1f370*/  STS.U8 [R65+UR6+0x12d00], R71 ;  /* 0x012d004741007988 */ /* 0x000fe80008000006 */
[----:B------:R-:W-:Y:S04]  /*1f380*/  STS.U8 [R65+UR6+0x13100], R64 ;  /* 0x0131004041007988 */ /* 0x000fe80008000006 */
[----:B------:R-:W-:Y:S04]  /*1f390*/  STS.U8 [R65+UR6+0x13500], R58 ;  /* 0x0135003a41007988 */ /* 0x000fe80008000006 */
[----:B0-----:R-:W4:Y:S04]  /*1f3a0*/  LDL.LU R14, [R1+0x4] ;  /* 0x00000400010e7983 */ /* 0x001f280000300800 */
[----:B------:R-:W-:Y:S04]  /*1f3b0*/  STS.U8 [R65+UR6+0x13900], R52 ;  /* 0x0139003441007988 */ /* 0x000fe80008000006 */
[----:B------:R-:W-:Y:S04]  /*1f3c0*/  STS.U8 [R65+UR6+0x13d00], R46 ;  /* 0x013d002e41007988 */ /* 0x000fe80008000006 */
[----:B------:R-:W-:Y:S04]  /*1f3d0*/  STS.U8 [R48+UR6+0x10180], R73 ;  /* 0x0101804930007988 */ /* 0x000fe80008000006 */
[----:B------:R-:W-:Y:S04]  /*1f3e0*/  STS.U8 [R48+UR6+0x10580], R80 ;  /* 0x0105805030007988 */ /* 0x000fe80008000006 */
[----:B------:R0:W-:Y:S04]  /*1f3f0*/  STS.U8 [R48+UR6+0x10980], R13 ;  /* 0x0109800d30007988 */ /* 0x0001e80008000006 */
[----:B0-----:R-:W4:Y:S04]  /*1f400*/  LDL.LU R13, [R1+0xb8] ;  /* 0x0000b800010d7983 */ /* 0x001f280000300800 */
[----:B------:R0:W-:Y:S04]  /*1f410*/  STS.U8 [R48+UR6+0x10d80], R11 ;  /* 0x010d800b30007988 */ /* 0x0001e80008000006 */
[----:B------:R1:W-:Y:S04]  /*1f420*/  STS.U8 [R48+UR6+0x11180], R40 ;  /* 0x0111802830007988 */ /* 0x0003e80008000006 */
[----:B0-----:R-:W4:Y:S04]  /*1f430*/  LDL.LU R11, [R1+0x9c] ;  /* 0x00009c00010b7983 */ /* 0x001f280000300800 */
[----:B-1----:R-:W4:Y:S04]  /*1f440*/  LDL.LU R40, [R1+0x80] ;  /* 0x0000800001287983 */ /* 0x002f280000300800 */
[----:B------:R-:W-:Y:S04]  /*1f450*/  STS.U8 [R48+UR6+0x11580], R86 ;  /* 0x0115805630007988 */ /* 0x000fe80008000006 */
[----:B------:R-:W-:Y:S04]  /*1f460*/  STS.U8 [R48+UR6+0x11980], R92 ;  /* 0x0119805c30007988 */ /* 0x000fe80008000006 */
[----:B------:R0:W-:Y:S04]  /*1f470*/  STS.U8 [R48+UR6+0x11d80], R15 ;  /* 0x011d800f30007988 */ /* 0x0001e80008000006 */
[----:B------:R-:W-:Y:S04]  /*1f480*/  STS.U8 [R48+UR6+0x12180], R90 ;  /* 0x0121805a30007988 */ /* 0x000fe80008000006 */
[----:B------:R-:W-:Y:S04]  /*1f490*/  STS.U8 [R48+UR6+0x12580], R84 ;  /* 0x0125805430007988 */ /* 0x000fe80008000006 */
[----:B------:R-:W-:Y:S04]  /*1f4a0*/  STS.U8 [R48+UR6+0x12980], R78 ;  /* 0x0129804e30007988 */ /* 0x000fe80008000006 */
[----:B------:R-:W-:Y:S04]  /*1f4b0*/  STS.U8 [R48+UR6+0x12d80], R70 ;  /* 0x012d804630007988 */ /* 0x000fe80008000006 */
[----:B------:R-:W-:Y:S04]  /*1f4c0*/  STS.U8 [R48+UR6+0x13180], R63 ;  /* 0x0131803f30007988 */ /* 0x000fe80008000006 */
[----:B------:R-:W-:Y:S04]  /*1f4d0*/  STS.U8 [R48+UR6+0x13580], R57 ;  /* 0x0135803930007988 */ /* 0x000fe80008000006 */
[----:B------:R-:W-:Y:S01]  /*1f4e0*/  STS.U8 [R48+UR6+0x13980], R51 ;  /* 0x0139803330007988 */ /* 0x000fe20008000006 */
[----:B0-----:R-:W-:-:S03]  /*1f4f0*/  LOP3.LUT R15, R16, 0x40, RZ, 0x3c, !PT ;  /* 0x00000040100f7812 */ /* 0x001fc600078e3cff */
[----:B------:R-:W-:Y:S04]  /*1f500*/  STS.U8 [R48+UR6+0x13d80], R45 ;  /* 0x013d802d30007988 */ /* 0x000fe80008000006 */
[----:B------:R-:W-:Y:S04]  /*1f510*/  STS.U8 [R15+UR6+0x10200], R54 ;  /* 0x010200360f007988 */ /* 0x000fe80008000006 */
[----:B------:R-:W-:Y:S04]  /*1f520*/  STS.U8 [R15+UR6+0x10600], R60 ;  /* 0x0106003c0f007988 */ /* 0x000fe80008000006 */
[----:B------:R-:W-:Y:S04]  /*1f530*/  STS.U8 [R15+UR6+0x10a00], R66 ;  /* 0x010a00420f007988 */ /* 0x000fe80008000006 */
[----:B------:R-:W-:Y:S04]  /*1f540*/  STS.U8 [R15+UR6+0x10e00], R75 ;  /* 0x010e004b0f007988 */ /* 0x000fe80008000006 */
[----:B------:R-:W-:Y:S01]  /*1f550*/  STS.U8 [R15+UR6+0x11200], R81 ;  /* 0x011200510f007988 */ /* 0x000fe20008000006 */
[----:B------:R-:W-:-:S03]  /*1f560*/  LOP3.LUT R16, R16, 0x50, RZ, 0x3c, !PT ;  /* 0x0000005010107812 */ /* 0x000fc600078e3cff */
[----:B--2---:R-:W-:Y:S04]  /*1f570*/  STS.U8 [R15+UR6+0x11600], R87 ;  /* 0x011600570f007988 */ /* 0x004fe80008000006 */
[----:B---3--:R-:W-:Y:S04]  /*1f580*/  STS.U8 [R15+UR6+0x11a00], R93 ;  /* 0x011a005d0f007988 */ /* 0x008fe80008000006 */
[----:B----4-:R-:W-:Y:S04]  /*1f590*/  STS.U8 [R15+UR6+0x11e00], R14 ;  /* 0x011e000e0f007988 */ /* 0x010fe80008000006 */
        /* <DEDUP_REMOVED lines=13> */
[----:B------:R2:W-:Y:S04]  /*1f670*/  STS.U8 [R16+UR6+0x11680], R2 ;  /* 0x0116800210007988 */ /* 0x0005e80008000006 */
[----:B------:R3:W-:Y:S04]  /*1f680*/  STS.U8 [R16+UR6+0x11a80], R0 ;  /* 0x011a800010007988 */ /* 0x0007e80008000006 */
[----:B------:R4:W-:Y:S04]  /*1f690*/  STS.U8 [R16+UR6+0x11e80], R6 ;  /* 0x011e800610007988 */ /* 0x0009e80008000006 */
[----:B------:R-:W-:Y:S04]  /*1f6a0*/  STS.U8 [R16+UR6+0x12280], R88 ;  /* 0x0122805810007988 */ /* 0x000fe80008000006 */
[----:B------:R-:W-:Y:S04]  /*1f6b0*/  STS.U8 [R16+UR6+0x12680], R82 ;  /* 0x0126805210007988 */ /* 0x000fe80008000006 */
[----:B------:R-:W-:Y:S04]  /*1f6c0*/  STS.U8 [R16+UR6+0x12a80], R76 ;  /* 0x012a804c10007988 */ /* 0x000fe80008000006 */
[----:B------:R-:W-:Y:S04]  /*1f6d0*/  STS.U8 [R16+UR6+0x12e80], R67 ;  /* 0x012e804310007988 */ /* 0x000fe80008000006 */
[----:B------:R-:W-:Y:S04]  /*1f6e0*/  STS.U8 [R16+UR6+0x13280], R61 ;  /* 0x0132803d10007988 */ /* 0x000fe80008000006 */
[----:B0-----:R0:W5:Y:S04]  /*1f6f0*/  LDL.LU R4, [R1+0xf7c] ;  /* 0x000f7c0001047983 */ /* 0x0011680000300800 */
[----:B-1----:R0:W5:Y:S04]  /*1f700*/  LDL.LU R3, [R1+0xf78] ;  /* 0x000f780001037983 */ /* 0x0021680000300800 */
[----:B------:R-:W-:Y:S04]  /*1f710*/  STS.U8 [R16+UR6+0x13680], R55 ;  /* 0x0136803710007988 */ /* 0x000fe80008000006 */
[----:B--2---:R0:W5:Y:S04]  /*1f720*/  LDL.LU R2, [R1+0xf74] ;  /* 0x000f740001027983 */ /* 0x0041680000300800 */
[----:B------:R-:W-:Y:S04]  /*1f730*/  STS.U8 [R16+UR6+0x13a80], R49 ;  /* 0x013a803110007988 */ /* 0x000fe80008000006 */
[----:B---3--:R0:W5:Y:S04]  /*1f740*/  LDL.LU R0, [R1+0xf70] ;  /* 0x000f700001007983 */ /* 0x0081680000300800 */
[----:B------:R-:W-:Y:S04]  /*1f750*/  STS.U8 [R16+UR6+0x13e80], R43 ;  /* 0x013e802b10007988 */ /* 0x000fe80008000006 */
[----:B----4-:R0:W5:Y:S04]  /*1f760*/  LDL.LU R6, [R1+0xf6c] ;  /* 0x000f6c0001067983 */ /* 0x0101680000300800 */
[----:B------:R1:W-:Y:S04]  /*1f770*/  STS.U8 [R17+UR6+0x10300], R7 ;  /* 0x0103000711007988 */ /* 0x0003e80008000006 */
[----:B------:R2:W-:Y:S04]  /*1f780*/  STS.U8 [R17+UR6+0x10700], R74 ;  /* 0x0107004a11007988 */ /* 0x0005e80008000006 */
[----:B------:R3:W-:Y:S04]  /*1f790*/  STS.U8 [R17+UR6+0x10b00], R72 ;  /* 0x010b004811007988 */ /* 0x0007e80008000006 */
[----:B------:R4:W-:Y:S04]  /*1f7a0*/  STS.U8 [R17+UR6+0x10f00], R69 ;  /* 0x010f004511007988 */ /* 0x0009e80008000006 */
[----:B-1----:R0:W5:Y:S04]  /*1f7b0*/  LDL.LU R7, [R1+0xf68] ;  /* 0x000f680001077983 */ /* 0x0021680000300800 */
[----:B--2---:R0:W5:Y:S04]  /*1f7c0*/  LDL.LU R74, [R1+0xf64] ;  /* 0x000f6400014a7983 */ /* 0x0041680000300800 */
[----:B---3--:R0:W5:Y:S04]  /*1f7d0*/  LDL.LU R72, [R1+0xf60] ;  /* 0x000f600001487983 */ /* 0x0081680000300800 */
[----:B----4-:R0:W5:Y:S04]  /*1f7e0*/  LDL.LU R69, [R1+0xf5c] ;  /* 0x000f5c0001457983 */ /* 0x0101680000300800 */
        /* <DEDUP_REMOVED lines=27> */
[----:B------:R0:W-:Y:S01]  /*1f9a0*/  STS.U8 [R8+UR6+0x13f80], R5 ;  /* 0x013f800508007988 */ /* 0x0001e20008000006 */
[----:B------:R2:W-:Y:S06]  /*1f9b0*/  MEMBAR.ALL.CTA ;  /* 0x0000000000007992 */ /* 0x0005ec0000008000 */
[----:B--2---:R-:W2:Y:S01]  /*1f9c0*/  FENCE.VIEW.ASYNC.S ;  /* 0x00000000000073c6 */ /* 0x004ea20000000000 */
[----:B-1----:R-:W1:Y:S08]  /*1f9d0*/  LDC R17, c[0x0][0x3a0] ;  /* 0x0000e800ff117b82 */ /* 0x002e700000000800 */
[----:B--2---:R-:W-:Y:S01]  /*1f9e0*/  BAR.SYNC.DEFER_BLOCKING 0x0 ;  /* 0x0000000000007b1d */ /* 0x004fe20000010000 */
[----:B-1----:R-:W-:-:S05]  /*1f9f0*/  VIADD R17, R17, 0x7f ;  /* 0x0000007f11117836 */ /* 0x002fca0000000000 */
[C---:B------:R-:W-:Y:S02]  /*1fa00*/  ISETP.LT.OR P2, PT, R17.reuse, 0x80, P0 ;  /* 0x000000801100780c */ /* 0x040fe40000741670 */
[----:B------:R-:W-:Y:S01]  /*1fa10*/  ISETP.GE.AND P3, PT, R17, 0x100, PT ;  /* 0x000001001100780c */ /* 0x000fe20003f66270 */
[----:B------:R-:W-:-:S00]  /*1fa20*/  MEMBAR.ALL.CTA ;  /* 0x0000000000007992 */ /* 0x000fc00000008000 */
[----:B------:R-:W-:Y:S06]  /*1fa30*/  MEMBAR.ALL.GPU ;  /* 0x0000000000007992 */ /* 0x000fec000000a000 */
[----:B------:R-:W-:-:S00]  /*1fa40*/  ERRBAR ;  /* 0x00000000000079ab */ /* 0x000fc00000000000 */
[----:B------:R-:W-:Y:S08]  /*1fa50*/  CGAERRBAR ;  /* 0x00000000000075ab */ /* 0x000ff00000000000 */
[----:B------:R-:W-:Y:S06]  /*1fa60*/  UCGABAR_ARV ;  /* 0x00000000000079c7 */ /* 0x000fec0008000000 */
[----:B------:R-:W-:Y:S01]  /*1fa70*/  UCGABAR_WAIT ;  /* 0x0000000000007dc7 */ /* 0x000fe20008000000 */
[----:B------:R-:W-:Y:S01]  /*1fa80*/  CCTL.IVALL ;  /* 0x00000000ff00798f */ /* 0x000fe20002000000 */
[----:B0-----:R-:W-:Y:S05]  /*1fa90*/  @P2 BRA `(.L_x_12) ;  /* 0x0000000000d02947 */ /* 0x001fea0003800000 */
[----:B------:R-:W-:Y:S02]  /*1faa0*/  USHF.R.U32.HI UR12, URZ, 0x4, UR6 ;  /* 0x00000004ff0c7899 */ /* 0x000fe40008011606 */
[----:B------:R-:W-:Y:S02]  /*1fab0*/  UIADD3 UR9, UPT, UPT, UR6, 0x10000, URZ ;  /* 0x0001000006097890 */ /* 0x000fe4000fffe0ff */
[----:B------:R-:W-:Y:S02]  /*1fac0*/  USGXT.U32 UR12, UR12, 0xe ;  /* 0x0000000e0c0c789a */ /* 0x000fe40008000000 */
[----:B------:R-:W-:Y:S02]  /*1fad0*/  USHF.R.U32.HI UR9, URZ, 0x4, UR9 ;  /* 0x00000004ff097899 */ /* 0x000fe40008011609 */
[----:B------:R-:W-:Y:S02]  /*1fae0*/  UIADD3 UR34, UP1, UPT, UR12, 0x100, URZ ;  /* 0x000001000c227890 */ /* 0x000fe4000ff3e0ff */
[----:B------:R-:W-:Y:S01]  /*1faf0*/  USGXT.U32 UR10, UR9, 0xe ;  /* 0x0000000e090a789a */ /* 0x000fe20008000000 */
[----:B------:R-:W-:Y:S01]  /*1fb00*/  UMOV UR4, URZ ;  /* 0x000000ff00047c82 */ /* 0x000fe20008000000 */
[----:B------:R-:W-:Y:S01]  /*1fb10*/  UMOV UR5, URZ ;  /* 0x000000ff00057c82 */ /* 0x000fe20008000000 */
[----:B------:R-:W-:-:S02]  /*1fb20*/  UIADD3.X UR35, UPT, UPT, UR4, 0x40004040, URZ, UP1, !UPT ;  /* 0x4000404004237890 */ /* 0x000fc40008ffe4ff */
[----:B------:R-:W-:Y:S02]  /*1fb30*/  UIADD3 UR32, UP1, UPT, UR10, 0x2, URZ ;  /* 0x000000020a207890 */ /* 0x000fe4000ff3e0ff */
[----:B------:R-:W-:Y:S02]  /*1fb40*/  UIADD3.64 UR20, UPT, UPT, UR34, 0x200, URZ ;  /* 0x0000020022147897 */ /* 0x000fe4000fffe0ff */
[----:B------:R-:W-:Y:S02]  /*1fb50*/  UIADD3.X UR33, UPT, UPT, UR5, 0x40004040, URZ, UP1, !UPT ;  /* 0x4000404005217890 */ /* 0x000fe40008ffe4ff */
[----:B------:R-:W-:Y:S02]  /*1fb60*/  UIADD3.64 UR4, UPT, UPT, UR34, 0x100, URZ ;  /* 0x0000010022047897 */ /* 0x000fe4000fffe0ff */
[----:B------:R-:W-:Y:S02]  /*1fb70*/  UIADD3.64 UR18, UPT, UPT, UR32, 0x2, URZ ;  /* 0x0000000220127897 */ /* 0x000fe4000fffe0ff */
[----:B------:R-:W-:-:S02]  /*1fb80*/  UIADD3.64 UR22, UPT, UPT, UR32, 0x4, URZ ;  /* 0x0000000420167897 */ /* 0x000fc4000fffe0ff */
[----:B------:R-:W-:Y:S02]  /*1fb90*/  UIADD3 UR17, UPT, UPT, UR16, 0x100, URZ ;  /* 0x0000010010117890 */ /* 0x000fe4000fffe0ff */
[----:B------:R-:W-:Y:S02]  /*1fba0*/  UIADD3.64 UR24, UPT, UPT, UR34, 0x300, URZ ;  /* 0x0000030022187897 */ /* 0x000fe4000fffe0ff */
[----:B------:R-:W-:Y:S02]  /*1fbb0*/  UIADD3 UR46, UPT, UPT, UR16, 0x100, URZ ;  /* 0x00000100102e7890 */ /* 0x000fe4000fffe0ff */
[----:B------:R-:W-:Y:S02]  /*1fbc0*/  UIADD3.64 UR26, UPT, UPT, UR34, 0x400, URZ ;  /* 0x00000400221a7897 */ /* 0x000fe4000fffe0ff */
[----:B------:R-:W-:Y:S02]  /*1fbd0*/  UIADD3 UR9, UPT, UPT, UR16, 0x100, URZ ;  /* 0x0000010010097890 */ /* 0x000fe4000fffe0ff */
[----:B------:R-:W-:Y:S01]  /*1fbe0*/  UIADD3.64 UR28, UPT, UPT, UR34, 0x500, URZ ;  /* 0x00000500221c7897 */ /* 0x000fe2000fffe0ff */
[----:B------:R-:W-:Y:S01]  /*1fbf0*/  UMOV UR36, 0x0 ;  /* 0x0000000000247882 */ /* 0x000fe20000000000 */
[----:B------:R-:W-:Y:S01]  /*1fc00*/  UMOV UR37, 0x10408490 ;  /* 0x1040849000257882 */ /* 0x000fe20000000000 */
[----:B------:R-:W-:Y:S01]  /*1fc10*/  UIADD3 UR47, UPT, UPT, UR16, 0x100, URZ ;  /* 0x00000100102f7890 */ /* 0x000fe2000fffe0ff */
[----:B------:R-:W-:Y:S01]  /*1fc20*/  UMOV UR13, 0x40004040 ;  /* 0x40004040000d7882 */ /* 0x000fe20000000000 */
[----:B------:R-:W-:Y:S01]  /*1fc30*/  UIADD3.64 UR30, UPT, UPT, UR34, 0x600, URZ ;  /* 0x00000600221e7897 */ /* 0x000fe2000fffe0ff */
[----:B------:R-:W-:Y:S01]  /*1fc40*/  UMOV UR11, 0x40004040 ;  /* 0x40004040000b7882 */ /* 0x000fe20000000000 */
[----:B------:R-:W-:Y:S01]  /*1fc50*/  UMOV UR38, 0x0 ;  /* 0x0000000000267882 */ /* 0x000fe20000000000 */
[----:B------:R-:W-:Y:S01]  /*1fc60*/  UMOV UR39, 0x10408490 ;  /* 0x1040849000277882 */ /* 0x000fe20000000000 */
[----:B------:R-:W-:Y:S01]  /*1fc70*/  UMOV UR40, 0x0 ;  /* 0x0000000000287882 */ /* 0x000fe20000000000 */
[----:B------:R-:W-:Y:S01]  /*1fc80*/  UMOV UR41, 0x10408490 ;  /* 0x1040849000297882 */ /* 0x000fe20000000000 */
[----:B------:R0:W-:Y:S01]  /*1fc90*/  UTCQMMA.2CTA gdesc[UR12], gdesc[UR10], tmem[UR16], tmem[UR36], idesc[UR37], !UPT ;  /* 0x00ff240a0c0075ea */ /* 0x0001e2000fa00310 */
[----:B------:R-:W-:Y:S01]  /*1fca0*/  UMOV UR42, 0x0 ;  /* 0x00000000002a7882 */ /* 0x000fe20000000000 */
[----:B------:R-:W-:Y:S01]  /*1fcb0*/  UMOV UR43, 0x10408490 ;  /* 0x10408490002b7882 */ /* 0x000fe20000000000 */
[----:B------:R0:W-:Y:S01]  /*1fcc0*/  UTCQMMA.2CTA gdesc[UR34], gdesc[UR32], tmem[UR16], tmem[UR38], idesc[UR39], UPT ;  /* 0x00ff2620220075ea */ /* 0x0001e2000ba00310 */
        /* <DEDUP_REMOVED lines=8> */
[----:B------:R0:W-:Y:S01]  /*1fd50*/  UTCQMMA.2CTA gdesc[UR24], gdesc[UR10], tmem[UR17], tmem[UR44], idesc[UR45], !UPT ;  /* 0x00ff2c0a180075ea */ /* 0x0001e2000fa00311 */
[----:B------:R-:W-:Y:S01]  /*1fd60*/  UMOV UR52, 0x0 ;  /* 0x0000000000347882 */ /* 0x000fe20000000000 */
[----:B------:R-:W-:Y:S01]  /*1fd70*/  UMOV UR53, 0x10408490 ;  /* 0x1040849000357882 */ /* 0x000fe20000000000 */
[----:B------:R0:W-:Y:S01]  /*1fd80*/  UTCQMMA.2CTA gdesc[UR26], gdesc[UR32], tmem[UR46], tmem[UR48], idesc[UR49], UPT ;  /* 0x00ff30201a0075ea */ /* 0x0001e2000ba0032e */
[----:B------:R-:W-:Y:S01]  /*1fd90*/  UMOV UR54, 0x3 ;  /* 0x0000000300367882 */ /* 0x000fe20000000000 */
[----:B------:R0:W-:Y:S01]  /*1fda0*/  UTCQMMA.2CTA gdesc[UR28], gdesc[UR18], tmem[UR9], tmem[UR50], idesc[UR51], UPT ;  /* 0x00ff32121c0075ea */ /* 0x0001e2000ba00309 */
[----:B------:R0:W-:Y:S01]  /*1fdb0*/  UTCQMMA.2CTA gdesc[UR30], gdesc[UR22], tmem[UR47], tmem[UR52], idesc[UR53], UPT ;  /* 0x00ff34161e0075ea */ /* 0x0001e2000ba0032f */
[----:B------:R0:W-:Y:S01]  /*1fdc0*/  UTCBAR.2CTA.MULTICAST [UR8], URZ, UR54 ;  /* 0x000000ff080073e9 */ /* 0x0001e20008200836 */
[----:B------:R-:W-:Y:S01]  /*1fdd0*/  NOP ;  /* 0x0000000000007918 */ /* 0x000fe20000000000 */
.L_x_12:
[----:B0-----:R-:W-:Y:S01]  /*1fde0*/  UMOV UR4, URZ ;  /* 0x000000ff00047c82 */ /* 0x001fe20008000000 */
[----:B------:R-:W-:Y:S05]  /*1fdf0*/  @!P3 BRA `(.L_x_13) ;  /* 0x000001780084b947 */ /* 0x000fea0003800000 */
[----:B------:R-:W-:Y:S01]  /*1fe00*/  SHF.R.S32.HI R5, RZ, 0x1f, R17 ;  /* 0x0000001fff057819 */ /* 0x000fe20000011411 */
[----:B------:R-:W-:Y:S01]  /*1fe10*/  UIADD3 UR4, UPT, UPT, UR6, 0x8000, URZ ;  /* 0x0000800006047890 */ /* 0x000fe2000fffe0ff */
[----:B------:R-:W-:Y:S01]  /*1fe20*/  IMAD.MOV.U32 R9, RZ, RZ, RZ ;  /* 0x000000ffff097224 */ /* 0x000fe200078e00ff */
[----:B------:R-:W-:Y:S01]  /*1fe30*/  UIADD3 UR5, UPT, UPT, UR6, 0x14000, URZ ;  /* 0x0001400006057890 */ /* 0x000fe2000fffe0ff */
[----:B------:R-:W-:Y:S01]  /*1fe40*/  LEA.HI R5, R5, R17, RZ, 0x7 ;  /* 0x0000001105057211 */ /* 0x000fe200078f38ff */
[----:B------:R-:W-:Y:S02]  /*1fe50*/  USHF.R.U32.HI UR4, URZ, 0x4, UR4 ;  /* 0x00000004ff047899 */ /* 0x000fe40008011604 */
[----:B------:R-:W-:Y:S01]  /*1fe60*/  USHF.R.U32.HI UR5, URZ, 0x4, UR5 ;  /* 0x00000004ff057899 */ /* 0x000fe20008011605 */
[----:B------:R-:W-:Y:S01]  /*1fe70*/  SHF.R.S32.HI R8, RZ, 0x7, R5 ;  /* 0x00000007ff087819 */ /* 0x000fe20000011405 */
[----:B-----5:R-:W-:Y:S01]  /*1fe80*/  IMAD.SHL.U32 R5, R6, 0x80, RZ ;  /* 0x0000008006057824 */ /* 0x020fe200078e00ff */
[----:B------:R-:W-:Y:S01]  /*1fe90*/  USGXT.U32 UR12, UR4, 0xe ;  /* 0x0000000e040c789a */ /* 0x000fe20008000000 */
[----:B------:R-:W-:Y:S01]  /*1fea0*/  IMAD.SHL.U32 R6, R7, 0x80, RZ ;  /* 0x0000008007067824 */ /* 0x000fe200078e00ff */
[----:B------:R-:W-:Y:S01]  /*1feb0*/  VIMNMX R8, PT, PT, R8, 0x2, !PT ;  /* 0x0000000208087848 */ /* 0x000fe20007fe0100 */
[----:B------:R-:W-:-:S02]  /*1fec0*/  USGXT.U32 UR10, UR5, 0xe ;  /* 0x0000000e050a789a */ /* 0x000fc40008000000 */
[----:B------:R-:W-:Y:S02]  /*1fed0*/  UIADD3 UR18, UP1, UPT, UR12, 0x100, URZ ;  /* 0x000001000c127890 */ /* 0x000fe4000ff3e0ff */
[----:B------:R-:W-:Y:S01]  /*1fee0*/  VIADD R7, R8, 0xfffffffe ;  /* 0xfffffffe08077836 */ /* 0x000fe20000000000 */
[----:B------:R-:W-:Y:S01]  /*1fef0*/  UIADD3 UR20, UP2, UPT, UR10, 0x2, URZ ;  /* 0x000000020a147890 */ /* 0x000fe2000ff5e0ff */
[----:B------:R-:W-:Y:S01]  /*1ff00*/  SHF.R.S32.HI R8, RZ, 0x1f, R6 ;  /* 0x0000001fff087819 */ /* 0x000fe20000011406 */
[----:B------:R-:W-:Y:S01]  /*1ff10*/  UMOV UR4, URZ ;  /* 0x000000ff00047c82 */ /* 0x000fe20008000000 */
[----:B------:R-:W-:Y:S01]  /*1ff20*/  UMOV UR5, URZ ;  /* 0x000000ff00057c82 */ /* 0x000fe20008000000 */
[----:B------:R0:W-:Y:S01]  /*1ff30*/  STL [R1+0xedc], R7 ;  /* 0x000edc0701007387 */ /* 0x0001e20000100800 */
[----:B------:R-:W-:Y:S02]  /*1ff40*/  UIADD3.X UR19, UPT, UPT, UR4, 0x40004040, URZ, UP1, !UPT ;  /* 0x4000404004137890 */ /* 0x000fe40008ffe4ff */
[----:B------:R-:W-:Y:S01]  /*1ff50*/  UIADD3.X UR21, UPT, UPT, UR5, 0x40004040, URZ, UP2, !UPT ;  /* 0x4000404005157890 */ /* 0x000fe200097fe4ff */
[----:B------:R1:W-:Y:S01]  /*1ff60*/  STL [R1+0xecc], RZ ;  /* 0x000eccff01007387 */ /* 0x0003e20000100800 */
[----:B------:R-:W-:Y:S01]  /*1ff70*/  UMOV UR9, 0x1 ;  /* 0x0000000100097882 */ /* 0x000fe20000000000 */
[----:B------:R-:W-:-:S02]  /*1ff80*/  UIADD3.64 UR22, UPT, UPT, UR18, 0x100, URZ ;  /* 0x0000010012167897 */ /* 0x000fc4000fffe0ff */
[----:B------:R-:W-:Y:S01]  /*1ff90*/  UIADD3.64 UR24, UPT, UPT, UR20, 0x2, URZ ;  /* 0x0000000214187897 */ /* 0x000fe2000fffe0ff */
[----:B0-----:R-:W-:Y:S01]  /*1ffa0*/  SHF.R.S32.HI R7, RZ, 0x1f, R5 ;  /* 0x0000001fff077819 */ /* 0x001fe20000011405 */
[----:B------:R-:W-:Y:S02]  /*1ffb0*/  UIADD3.64 UR26, UPT, UPT, UR18, 0x200, URZ ;  /* 0x00000200121a7897 */ /* 0x000fe4000fffe0ff */
[----:B------:R-:W-:Y:S02]  /*1ffc0*/  UIADD3.64 UR28, UPT, UPT, UR20, 0x4, URZ ;  /* 0x00000004141c7897 */ /* 0x000fe4000fffe0ff */
[----:B------:R-:W-:Y:S02]  /*1ffd0*/  UIADD3.64 UR30, UPT, UPT, UR18, 0x300, URZ ;  /* 0x00000300121e7897 */ /* 0x000fe4000fffe0ff */
[----:B------:R-:W-:Y:S02]  /*1ffe0*/  UIADD3.64 UR32, UPT, UPT, UR18, 0x400, URZ ;  /* 0x0000040012207897 */ /* 0x000fe4000fffe0ff */
[----:B------:R-:W-:-:S02]  /*1fff0*/  UIADD3.64 UR34, UPT, UPT, UR18, 0x500, URZ ;  /* 0x0000050012227897 */ /* 0x000fc4000fffe0ff */
[----:B------:R-:W-:Y:S01]  /*20000*/  UIADD3.64 UR36, UPT, UPT, UR18, 0x600, URZ ;  /* 0x0000060012247897 */ /* 0x000fe2000fffe0ff */
[----:B-1----:R-:W-:-:S11]  /*20010*/  UMOV UR11, 0x40004040 ;  /* 0x40004040000b7882 */ /* 0x002fd60000000000 */
.L_x_16:
[----:B------:R-:W2:Y:S04]  /*20020*/  LDL.LU R32, [R1+0x3fc] ;  /* 0x0003fc0001207983 */ /* 0x000ea80000300800 */
[----:B------:R-:W3:Y:S04]  /*20030*/  LDL.LU R22, [R1+0x7c4] ;  /* 0x0007c40001167983 */ /* 0x000ee80000300800 */
[----:B------:R-:W4:Y:S04]  /*20040*/  LDL.LU R31, [R1+0x7bc] ;  /* 0x0007bc00011f7983 */ /* 0x000f280000300800 */
[----:B-----5:R-:W5:Y:S04]  /*20050*/  LDL.LU R30, [R1+0x7b4] ;  /* 0x0007b400011e7983 */ /* 0x020f680000300800 */
[----:B------:R-:W5:Y:S04]  /*20060*/  LDL.LU R29, [R1+0x7ac] ;  /* 0x0007ac00011d7983 */ /* 0x000f680000300800 */
        /* <DEDUP_REMOVED lines=17> */
[----:B0-----:R-:W5:Y:S01]  /*20180*/  LDL.LU R8, [R1+0x76c] ;  /* 0x00076c0001087983 */ /* 0x001f620000300800 */
[----:B------:R-:W-:Y:S01]  /*20190*/  IMAD.U32 R9, R9, -0x80000000, RZ ;  /* 0x8000000009097824 */ /* 0x000fe200078e00ff */
[----:B--2---:R-:W-:-:S02]  /*201a0*/  IADD3 R32, P6, PT, R6, R32, RZ ;  /* 0x0000002006207210 */ /* 0x004fc40007fde0ff */
[C---:B---3--:R-:W-:Y:S02]  /*201b0*/  IADD3 R22, P2, PT, R6.reuse, R22, RZ ;  /* 0x0000001606167210 */ /* 0x048fe40007f5e0ff */
[----:B----4-:R-:W-:-:S03]  /*201c0*/  IADD3 R31, P3, PT, R6, R31, RZ ;  /* 0x0000001f061f7210 */ /* 0x010fc60007f7e0ff */
[----:B------:R0:W-:Y:S01]  /*201d0*/  STL [R1+0x7c4], R22 ;  /* 0x0007c41601007387 */ /* 0x0001e20000100800 */
[----:B-----5:R-:W-:-:S03]  /*201e0*/  IADD3 R30, P4, PT, R6, R30, RZ ;  /* 0x0000001e061e7210 */ /* 0x020fc60007f9e0ff */
[----:B------:R-:W-:Y:S01]  /*201f0*/  STL [R1+0x3fc], R32 ;  /* 0x0003fc2001007387 */ /* 0x000fe20000100800 */
[----:B------:R-:W-:-:S03]  /*20200*/  IADD3 R29, P5, PT, R6, R29, RZ ;  /* 0x0000001d061d7210 */ /* 0x000fc60007fbe0ff */
[----:B------:R-:W-:Y:S01]  /*20210*/  STL [R1+0x7bc], R31 ;  /* 0x0007bc1f01007387 */ /* 0x000fe20000100800 */
[----:B0-----:R-:W-:-:S03]  /*20220*/  SHF.R.S32.HI R22, RZ, 0x1f, R6 ;  /* 0x0000001fff167819 */ /* 0x001fc60000011406 */
[----:B------:R-:W-:Y:S02]  /*20230*/  STL [R1+0x7b4], R30 ;  /* 0x0007b41e01007387 */ /* 0x000fe40000100800 */
[----:B------:R-:W-:Y:S01]  /*20240*/  IMAD.X R28, R22, 0x1, R28, P6 ;  /* 0x00000001161c7824 */ /* 0x000fe200030e061c */
[----:B------:R-:W-:Y:S01]  /*20250*/  IADD3 R27, P6, PT, R6, R27, RZ ;  /* 0x0000001b061b7210 */ /* 0x000fe20007fde0ff */
        /* <DEDUP_REMOVED lines=17> */
[----:B------:R-:W-:-:S05]  /*20370*/  IMAD.X R14, R22, 0x1, R14, P6 ;  /* 0x00000001160e7824 */ /* 0x000fca00030e060e */
[----:B------:R0:W-:Y:S01]  /*20380*/  STL [R1+0x7a0], R14 ;  /* 0x0007a00e01007387 */ /* 0x0001e20000100800 */
[----:B------:R-:W-:-:S03]  /*20390*/  IMAD.X R13, R22, 0x1, R13, P2 ;  /* 0x00000001160d7824 */ /* 0x000fc600010e060d */
[----:B------:R-:W-:Y:S01]  /*203a0*/  STL [R1+0x7a8], R19 ;  /* 0x0007a81301007387 */ /* 0x000fe20000100800 */
[----:B------:R-:W-:-:S03]  /*203b0*/  IADD3 R17, P6, PT, R6, R17, RZ ;  /* 0x0000001106117210 */ /* 0x000fc60007fde0ff */
[----:B0-----:R-:W2:Y:S01]  /*203c0*/  LDL.LU R14, [R1+0x788] ;  /* 0x00078800010e7983 */ /* 0x001ea20000300800 */
[----:B------:R-:W-:-:S03]  /*203d0*/  IMAD.X R12, R22, 0x1, R12, P3 ;  /* 0x00000001160c7824 */ /* 0x000fc600018e060c */
[----:B------:R-:W-:Y:S04]  /*203e0*/  STL [R1+0x78c], R18 ;  /* 0x00078c1201007387 */ /* 0x000fe80000100800 */
[----:B------:R0:W-:Y:S01]  /*203f0*/  STL [R1+0x798], R13 ;  /* 0x0007980d01007387 */ /* 0x0001e20000100800 */
[----:B------:R-:W-:Y:S01]  /*20400*/  IADD3 R16, P2, PT, R6, R16, RZ ;  /* 0x0000001006107210 */ /* 0x000fe20007f5e0ff */
[----:B------:R-:W-:Y:S02]  /*20410*/  IMAD.X R11, R22, 0x1, R11, P4 ;  /* 0x00000001160b7824 */ /* 0x000fe400020e060b */
[----:B0-----:R-:W3:Y:S04]  /*20420*/  LDL.LU R13, [R1+0x764] ;  /* 0x00076400010d7983 */ /* 0x001ee80000300800 */
[----:B------:R-:W-:Y:S04]  /*20430*/  STL [R1+0x784], R17 ;  /* 0x0007841101007387 */ /* 0x000fe80000100800 */
[----:B------:R0:W-:Y:S04]  /*20440*/  STL [R1+0x790], R12 ;  /* 0x0007900c01007387 */ /* 0x0001e80000100800 */
[----:B0-----:R-:W4:Y:S01]  /*20450*/  LDL.LU R12, [R1+0x780] ;  /* 0x00078000010c7983 */ /* 0x001f220000300800 */
[----:B------:R-:W-:-:S03]  /*20460*/  IADD3 R15, P3, PT, R6, R15, RZ ;  /* 0x0000000f060f7210 */ /* 0x000fc60007f7e0ff */
[----:B------:R-:W-:Y:S04]  /*20470*/  STL [R1+0x77c], R16 ;  /* 0x00077c1001007387 */ /* 0x000fe80000100800 */
[----:B------:R0:W-:Y:S04]  /*20480*/  STL [R1+0x404], R11 ;  /* 0x0004040b01007387 */ /* 0x0001e80000100800 */
[----:B0-----:R-:W5:Y:S01]  /*20490*/  LDL.LU R11, [R1+0x75c] ;  /* 0x00075c00010b7983 */ /* 0x001f620000300800 */
[----:B------:R-:W-:-:S03]  /*204a0*/  IADD3 R8, P4, PT, R6, R8, RZ ;  /* 0x0000000806087210 */ /* 0x000fc60007f9e0ff */
[----:B------:R-:W-:Y:S04]  /*204b0*/  STL [R1+0x774], R15 ;  /* 0x0007740f01007387 */ /* 0x000fe80000100800 */
[----:B------:R-:W5:Y:S04]  /*204c0*/  LDL.LU R37, [R1+0x778] ;  /* 0x0007780001257983 */ /* 0x000f680000300800 */
[----:B------:R-:W5:Y:S04]  /*204d0*/  LDL.LU R36, [R1+0x400] ;  /* 0x0004000001247983 */ /* 0x000f680000300800 */
[----:B------:R-:W5:Y:S04]  /*204e0*/  LDL.LU R35, [R1+0x770] ;  /* 0x0007700001237983 */ /* 0x000f680000300800 */
[----:B------:R0:W-:Y:S04]  /*204f0*/  STL [R1+0x76c], R8 ;  /* 0x00076c0801007387 */ /* 0x0001e80000100800 */
        /* <DEDUP_REMOVED lines=16> */
[----:B0-----:R-:W5:Y:S04]  /*20600*/  LDL.LU R8, [R1+0x71c] ;  /* 0x00071c0001087983 */ /* 0x001f680000300800 */
[----:B------:R-:W5:Y:S01]  /*20610*/  LDL.LU R17, [R1+0x730] ;  /* 0x0007300001117983 */ /* 0x000f620000300800 */
[----:B--2---:R-:W-:-:S05]  /*20620*/  IMAD.X R14, R22, 0x1, R14, P5 ;  /* 0x00000001160e7824 */ /* 0x004fca00028e060e */
[----:B------:R0:W-:Y:S04]  /*20630*/  STL [R1+0x788], R14 ;  /* 0x0007880e01007387 */ /* 0x0001e80000100800 */
[----:B0-----:R-:W2:Y:S01]  /*20640*/  LDL.LU R14, [R1+0x714] ;  /* 0x00071400010e7983 */ /* 0x001ea20000300800 */
[----:B---3--:R-:W-:-:S03]  /*20650*/  IADD3 R13, P5, PT, R6, R13, RZ ;  /* 0x0000000d060d7210 */ /* 0x008fc60007fbe0ff */
[----:B------:R-:W3:Y:S04]  /*20660*/  LDL.LU R16, [R1+0x728] ;  /* 0x0007280001107983 */ /* 0x000ee80000300800 */
[----:B------:R0:W-:Y:S04]  /*20670*/  STL [R1+0x764], R13 ;  /* 0x0007640d01007387 */ /* 0x0001e80000100800 */
[----:B0-----:R-:W3:Y:S01]  /*20680*/  LDL.LU R13, [R1+0x70c] ;  /* 0x00070c00010d7983 */ /* 0x001ee20000300800 */
[----:B----4-:R-:W-:-:S03]  /*20690*/  IMAD.X R12, R22, 0x1, R12, P6 ;  /* 0x00000001160c7824 */ /* 0x010fc600030e060c */
[----:B------:R-:W4:Y:S04]  /*206a0*/  LDL.LU R15, [R1+0x720] ;  /* 0x00072000010f7983 */ /* 0x000f280000300800 */
[----:B------:R0:W-:Y:S04]  /*206b0*/  STL [R1+0x780], R12 ;  /* 0x0007800c01007387 */ /* 0x0001e80000100800 */
[----:B0-----:R-:W4:Y:S01]  /*206c0*/  LDL.LU R12, [R1+0x704] ;  /* 0x00070400010c7983 */ /* 0x001f220000300800 */
[----:B-----5:R-:W-:-:S05]  /*206d0*/  IADD3 R11, P6, PT, R6, R11, RZ ;  /* 0x0000000b060b7210 */ /* 0x020fca0007fde0ff */
[----:B------:R0:W-:Y:S04]  /*206e0*/  STL [R1+0x75c], R11 ;  /* 0x00075c0b01007387 */ /* 0x0001e80000100800 */
[----:B0-----:R-:W5:Y:S01]  /*206f0*/  LDL.LU R11, [R1+0x3ec] ;  /* 0x0003ec00010b7983 */ /* 0x001f620000300800 */
[----:B------:R-:W-:Y:S01]  /*20700*/  IMAD.X R37, R22, 0x1, R37, P2 ;  /* 0x0000000116257824 */ /* 0x000fe200010e0625 */
[----:B------:R-:W-:Y:S01]  /*20710*/  IADD3 R36, P2, PT, R6, R36, RZ ;  /* 0x0000002406247210 */ /* 0x000fe20007f5e0ff */
        /* <DEDUP_REMOVED lines=30> */
[----:B------:R-:W-:Y:S01]  /*20900*/  IADD3 R19, P5, PT, R6, R19, RZ ;  /* 0x0000001306137210 */ /* 0x000fe20007fbe0ff */
[----:B------:R-:W-:Y:S02]  /*20910*/  IMAD.X R18, R22, 0x1, R18, P6 ;  /* 0x0000000116127824 */ /* 0x000fe400030e0612 */
[----:B------:R-:W-:Y:S01]  /*20920*/  STL [R1+0x724], R21 ;  /* 0x0007241501007387 */ /* 0x000fe20000100800 */
[----:B------:R-:W-:-:S03]  /*20930*/  IADD3 R8, P6, PT, R6, R8, RZ ;  /* 0x0000000806087210 */ /* 0x000fc60007fde0ff */
[----:B------:R-:W-:Y:S01]  /*20940*/  STL [R1+0x740], R20 ;  /* 0x0007401401007387 */ /* 0x000fe20000100800 */
[----:B------:R-:W-:-:S03]  /*20950*/  IMAD.X R17, R22, 0x1, R17, P2 ;  /* 0x0000000116117824 */ /* 0x000fc600010e0611 */
[----:B------:R0:W-:Y:S04]  /*20960*/  STL [R1+0x71c], R8 ;  /* 0x00071c0801007387 */ /* 0x0001e80000100800 */
[----:B------:R-:W-:Y:S04]  /*20970*/  STL [R1+0x3f0], R19 ;  /* 0x0003f01301007387 */ /* 0x000fe80000100800 */
[----:B0-----:R-:W5:Y:S04]  /*20980*/  LDL.LU R8, [R1+0x6fc] ;  /* 0x0006fc0001087983 */ /* 0x001f680000300800 */
[----:B------:R-:W-:Y:S01]  /*20990*/  STL [R1+0x738], R18 ;  /* 0x0007381201007387 */ /* 0x000fe20000100800 */
[----:B--2---:R-:W-:Y:S01]  /*209a0*/  IADD3 R14, P2, PT, R6, R14, RZ ;  /* 0x0000000e060e7210 */ /* 0x004fe20007f5e0ff */
[----:B---3--:R-:W-:-:S04]  /*209b0*/  IMAD.X R16, R22, 0x1, R16, P3 ;  /* 0x0000000116107824 */ /* 0x008fc800018e0610 */
[----:B------:R0:W-:Y:S04]  /*209c0*/  STL [R1+0x714], R14 ;  /* 0x0007140e01007387 */ /* 0x0001e80000100800 */
[----:B0-----:R-:W2:Y:S01]  /*209d0*/  LDL.LU R14, [R1+0x718] ;  /* 0x00071800010e7983 */ /* 0x001ea20000300800 */
[----:B------:R-:W-:-:S03]  /*209e0*/  IADD3 R13, P3, PT, R6, R13, RZ ;  /* 0x0000000d060d7210 */ /* 0x000fc60007f7e0ff */
[----:B------:R-:W-:Y:S01]  /*209f0*/  STL [R1+0x730], R17 ;  /* 0x0007301101007387 */ /* 0x000fe20000100800 */
[----:B----4-:R-:W-:-:S03]  /*20a00*/  IMAD.X R15, R22, 0x1, R15, P4 ;  /* 0x00000001160f7824 */ /* 0x010fc600020e060f */
[----:B------:R0:W-:Y:S04]  /*20a10*/  STL [R1+0x70c], R13 ;  /* 0x00070c0d01007387 */ /* 0x0001e80000100800 */
[----:B0-----:R-:W3:Y:S01]  /*20a20*/  LDL.LU R13, [R1+0x6f4] ;  /* 0x0006f400010d7983 */ /* 0x001ee20000300800 */
[----:B------:R-:W-:-:S03]  /*20a30*/  IADD3 R12, P4, PT, R6, R12, RZ ;  /* 0x0000000c060c7210 */ /* 0x000fc60007f9e0ff */
[----:B------:R-:W-:Y:S04]  /*20a40*/  STL [R1+0x728], R16 ;  /* 0x0007281001007387 */ /* 0x000fe80000100800 */
[----:B------:R0:W-:Y:S04]  /*20a50*/  STL [R1+0x704], R12 ;  /* 0x0007040c01007387 */ /* 0x0001e80000100800 */
[----:B0-----:R-:W4:Y:S01]  /*20a60*/  LDL.LU R12, [R1+0x710] ;  /* 0x00071000010c7983 */ /* 0x001f220000300800 */
[----:B-----5:R-:W-:-:S03]  /*20a70*/  IMAD.X R11, R22, 0x1, R11, P5 ;  /* 0x00000001160b7824 */ /* 0x020fc600028e060b */
        /* <DEDUP_REMOVED lines=22> */
[----:B------:R-:W-:-:S03]  /*20be0*/  IADD3 R8, P5, PT, R6, R8, RZ ;  /* 0x0000000806087210 */ /* 0x000fc60007fbe0ff */
[----:B------:R-:W5:Y:S04]  /*20bf0*/  LDL.LU R17, [R1+0x69c] ;  /* 0x00069c0001117983 */ /* 0x000f680000300800 */
[----:B------:R0:W-:Y:S04]  /*20c00*/  STL [R1+0x6fc], R8 ;  /* 0x0006fc0801007387 */ /* 0x0001e80000100800 */
        /* <DEDUP_REMOVED lines=9> */
[----:B----4-:R-:W-:-:S05]  /*20ca0*/  IMAD.X R12, R22, 0x1, R12, P2 ;  /* 0x00000001160c7824 */ /* 0x010fca00010e060c */
[----:B------:R0:W-:Y:S01]  /*20cb0*/  STL [R1+0x710], R12 ;  /* 0x0007100c01007387 */ /* 0x0001e20000100800 */
[----:B-----5:R-:W-:Y:S01]  /*20cc0*/  IADD3 R37, P2, PT, R6, R37, RZ ;  /* 0x0000002506257210 */ /* 0x020fe20007f5e0ff */
[----:B------:R-:W-:Y:S02]  /*20cd0*/  IMAD.X R36, R22, 0x1, R36, P3 ;  /* 0x0000000116247824 */ /* 0x000fe400018e0624 */
[----:B0-----:R-:W4:Y:S01]  /*20ce0*/  LDL.LU R12, [R1+0x684] ;  /* 0x00068400010c7983 */ /* 0x001f220000300800 */
        /* <DEDUP_REMOVED lines=32> */
[----:B------:R-:W-:-:S03]  /*20ef0*/  IMAD.X R11, R22, 0x1, R11, P2 ;  /* 0x00000001160b7824 */ /* 0x000fc600010e060b */
[----:B------:R-:W-:Y:S04]  /*20f00*/  STL [R1+0x6ac], R20 ;  /* 0x0006ac1401007387 */ /* 0x000fe80000100800 */
[----:B------:R0:W-:Y:S04]  /*20f10*/  STL [R1+0x6c0], R11 ;  /* 0x0006c00b01007387 */ /* 0x0001e80000100800 */
[----:B------:R-:W-:Y:S04]  /*20f20*/  STL [R1+0x6c8], R19 ;  /* 0x0006c81301007387 */ /* 0x000fe80000100800 */
[----:B0-----:R-:W5:Y:S01]  /*20f30*/  LDL.LU R11, [R1+0x6a0] ;  /* 0x0006a000010b7983 */ /* 0x001f620000300800 */
[----:B------:R-:W-:Y:S01]  /*20f40*/  IADD3 R18, P6, PT, R6, R18, RZ ;  /* 0x0000001206127210 */ /* 0x000fe20007fde0ff */
[----:B------:R-:W-:Y:S01]  /*20f50*/  IMAD.X R8, R22, 0x1, R8, P3 ;  /* 0x0000000116087824 */ /* 0x000fe200018e0608 */
[----:B------:R-:W-:-:S03]  /*20f60*/  IADD3 R17, P2, PT, R6, R17, RZ ;  /* 0x0000001106117210 */ /* 0x000fc60007f5e0ff */
[----:B------:R-:W-:Y:S04]  /*20f70*/  STL [R1+0x6a4], R18 ;  /* 0x0006a41201007387 */ /* 0x000fe80000100800 */
[----:B------:R0:W-:Y:S01]  /*20f80*/  STL [R1+0x6b8], R8 ;  /* 0x0006b80801007387 */ /* 0x0001e20000100800 */
[----:B------:R-:W-:-:S03]  /*20f90*/  IADD3 R16, P3, PT, R6, R16, RZ ;  /* 0x0000001006107210 */ /* 0x000fc60007f7e0ff */
[----:B0-----:R-:W5:Y:S04]  /*20fa0*/  LDL.LU R8, [R1+0x67c] ;  /* 0x00067c0001087983 */ /* 0x001f680000300800 */
[----:B------:R-:W-:Y:S01]  /*20fb0*/  STL [R1+0x69c], R17 ;  /* 0x00069c1101007387 */ /* 0x000fe20000100800 */
[----:B--2---:R-:W-:-:S05]  /*20fc0*/  IMAD.X R14, R22, 0x1, R14, P4 ;  /* 0x00000001160e7824 */ /* 0x004fca00020e060e */
[----:B------:R0:W-:Y:S01]  /*20fd0*/  STL [R1+0x6b0], R14 ;  /* 0x0006b00e01007387 */ /* 0x0001e20000100800 */
[----:B---3--:R-:W-:-:S03]  /*20fe0*/  IADD3 R15, P4, PT, R6, R15, RZ ;  /* 0x0000000f060f7210 */ /* 0x008fc60007f9e0ff */
[----:B0-----:R-:W2:Y:S01]  /*20ff0*/  LDL.LU R14, [R1+0x698] ;  /* 0x00069800010e7983 */ /* 0x001ea20000300800 */
[----:B------:R-:W-:-:S03]  /*21000*/  IMAD.X R13, R22, 0x1, R13, P5 ;  /* 0x00000001160d7824 */ /* 0x000fc600028e060d */
[----:B------:R-:W-:Y:S04]  /*21010*/  STL [R1+0x694], R16 ;  /* 0x0006941001007387 */ /* 0x000fe80000100800 */
[----:B------:R0:W-:Y:S04]  /*21020*/  STL [R1+0x6a8], R13 ;  /* 0x0006a80d01007387 */ /* 0x0001e80000100800 */
[----:B0-----:R-:W3:Y:S01]  /*21030*/  LDL.LU R13, [R1+0x674] ;  /* 0x00067400010d7983 */ /* 0x001ee20000300800 */
[----:B----4-:R-:W-:-:S03]  /*21040*/  IADD3 R12, P5, PT, R6, R12, RZ ;  /* 0x0000000c060c7210 */ /* 0x010fc60007fbe0ff */
[----:B------:R-:W-:Y:S04]  /*21050*/  STL [R1+0x68c], R15 ;  /* 0x00068c0f01007387 */ /* 0x000fe80000100800 */
[----:B------:R-:W4:Y:S04]  /*21060*/  LDL.LU R37, [R1+0x690] ;  /* 0x0006900001257983 */ /* 0x000f280000300800 */
[----:B------:R-:W4:Y:S04]  /*21070*/  LDL.LU R36, [R1+0x66c] ;  /* 0x00066c0001247983 */ /* 0x000f280000300800 */
[----:B------:R-:W4:Y:S04]  /*21080*/  LDL.LU R35, [R1+0x688] ;  /* 0x0006880001237983 */ /* 0x000f280000300800 */
[----:B------:R0:W-:Y:S04]  /*21090*/  STL [R1+0x684], R12 ;  /* 0x0006840c01007387 */ /* 0x0001e80000100800 */
        /* <DEDUP_REMOVED lines=16> */
[----:B0-----:R-:W4:Y:S01]  /*211a0*/  LDL.LU R12, [R1+0x624] ;  /* 0x00062400010c7983 */ /* 0x001f220000300800 */
[----:B-----5:R-:W-:-:S03]  /*211b0*/  IMAD.X R11, R22, 0x1, R11, P6 ;  /* 0x00000001160b7824 */ /* 0x020fc600030e060b */
[----:B------:R-:W5:Y:S04]  /*211c0*/  LDL.LU R17, [R1+0x640] ;  /* 0x0006400001117983 */ /* 0x000f680000300800 */
[----:B------:R0:W-:Y:S04]  /*211d0*/  STL [R1+0x6a0], R11 ;  /* 0x0006a00b01007387 */ /* 0x0001e80000100800 */
[----:B0-----:R-:W5:Y:S04]  /*211e0*/  LDL.LU R11, [R1+0x61c] ;  /* 0x00061c00010b7983 */ /* 0x001f680000300800 */
[----:B------:R-:W5:Y:S01]  /*211f0*/  LDL.LU R16, [R1+0x638] ;  /* 0x0006380001107983 */ /* 0x000f620000300800 */
[----:B------:R-:W-:-:S05]  /*21200*/  IADD3 R8, P6, PT, R6, R8, RZ ;  /* 0x0000000806087210 */ /* 0x000fca0007fde0ff */
[----:B------:R0:W-:Y:S04]  /*21210*/  STL [R1+0x67c], R8 ;  /* 0x00067c0801007387 */ /* 0x0001e80000100800 */
[----:B0-----:R-:W5:Y:S04]  /*21220*/  LDL.LU R8, [R1+0x614] ;  /* 0x0006140001087983 */ /* 0x001f680000300800 */
[----:B------:R-:W5:Y:S01]  /*21230*/  LDL.LU R15, [R1+0x630] ;  /* 0x00063000010f7983 */ /* 0x000f620000300800 */
[----:B--2---:R-:W-:-:S05]  /*21240*/  IMAD.X R14, R22, 0x1, R14, P2 ;  /* 0x00000001160e7824 */ /* 0x004fca00010e060e */
[----:B------:R0:W-:Y:S04]  /*21250*/  STL [R1+0x698], R14 ;  /* 0x0006980e01007387 */ /* 0x0001e80000100800 */
[----:B0-----:R-:W2:Y:S01]  /*21260*/  LDL.LU R14, [R1+0x60c] ;  /* 0x00060c00010e7983 */ /* 0x001ea20000300800 */
[----:B---3--:R-:W-:-:S05]  /*21270*/  IADD3 R13, P2, PT, R6, R13, RZ ;  /* 0x0000000d060d7210 */ /* 0x008fca0007f5e0ff */
[----:B------:R0:W-:Y:S01]  /*21280*/  STL [R1+0x674], R13 ;  /* 0x0006740d01007387 */ /* 0x0001e20000100800 */
[----:B----4-:R-:W-:Y:S01]  /*21290*/  IMAD.X R37, R22, 0x1, R37, P3 ;  /* 0x0000000116257824 */ /* 0x010fe200018e0625 */
[----:B------:R-:W-:Y:S02]  /*212a0*/  IADD3 R36, P3, PT, R6, R36, RZ ;  /* 0x0000002406247210 */ /* 0x000fe40007f7e0ff */
[----:B0-----:R-:W3:Y:S01]  /*212b0*/  LDL.LU R13, [R1+0x628] ;  /* 0x00062800010d7983 */ /* 0x001ee20000300800 */
        /* <DEDUP_REMOVED lines=35> */
[----:B-----5:R-:W-:-:S03]  /*214f0*/  IMAD.X R17, R22, 0x1, R17, P3 ;  /* 0x0000000116117824 */ /* 0x020fc600018e0611 */
[----:B------:R0:W-:Y:S04]  /*21500*/  STL [R1+0x624], R12 ;  /* 0x0006240c01007387 */ /* 0x0001e80000100800 */
[----:B------:R-:W-:Y:S04]  /*21510*/  STL [R1+0x62c], R19 ;  /* 0x00062c1301007387 */ /* 0x000fe80000100800 */
[----:B0-----:R-:W4:Y:S01]  /*21520*/  LDL.LU R12, [R1+0x604] ;  /* 0x00060400010c7983 */ /* 0x001f220000300800 */
[----:B------:R-:W-:-:S03]  /*21530*/  IADD3 R11, P3, PT, R6, R11, RZ ;  /* 0x0000000b060b7210 */ /* 0x000fc60007f7e0ff */
[----:B------:R-:W-:Y:S04]  /*21540*/  STL [R1+0x648], R18 ;  /* 0x0006481201007387 */ /* 0x000fe80000100800 */
[----:B------:R0:W-:Y:S04]  /*21550*/  STL [R1+0x61c], R11 ;  /* 0x00061c0b01007387 */ /* 0x0001e80000100800 */
[----:B0-----:R-:W5:Y:S01]  /*21560*/  LDL.LU R11, [R1+0x620] ;  /* 0x00062000010b7983 */ /* 0x001f620000300800 */
[----:B------:R-:W-:Y:S01]  /*21570*/  IMAD.X R16, R22, 0x1, R16, P4 ;  /* 0x0000000116107824 */ /* 0x000fe200020e0610 */
[----:B------:R-:W-:-:S02]  /*21580*/  IADD3 R8, P4, PT, R6, R8, RZ ;  /* 0x0000000806087210 */ /* 0x000fc40007f9e0ff */
[----:B------:R-:W-:Y:S01]  /*21590*/  STL [R1+0x640], R17 ;  /* 0x0006401101007387 */ /* 0x000fe20000100800 */
[----:B------:R-:W-:-:S03]  /*215a0*/  IMAD.X R15, R22, 0x1, R15, P5 ;  /* 0x00000001160f7824 */ /* 0x000fc600028e060f */
[----:B------:R0:W-:Y:S04]  /*215b0*/  STL [R1+0x614], R8 ;  /* 0x0006140801007387 */ /* 0x0001e80000100800 */
[----:B0-----:R-:W5:Y:S04]  /*215c0*/  LDL.LU R8, [R1+0x5fc] ;  /* 0x0005fc0001087983 */ /* 0x001f680000300800 */
[----:B------:R-:W-:Y:S01]  /*215d0*/  STL [R1+0x638], R16 ;  /* 0x0006381001007387 */ /* 0x000fe20000100800 */
[----:B--2---:R-:W-:-:S05]  /*215e0*/  IADD3 R14, P5, PT, R6, R14, RZ ;  /* 0x0000000e060e7210 */ /* 0x004fca0007fbe0ff */
[----:B------:R0:W-:Y:S04]  /*215f0*/  STL [R1+0x60c], R14 ;  /* 0x00060c0e01007387 */ /* 0x0001e80000100800 */
[----:B0-----:R-:W2:Y:S01]  /*21600*/  LDL.LU R14, [R1+0x618] ;  /* 0x00061800010e7983 */ /* 0x001ea20000300800 */
[----:B---3--:R-:W-:-:S03]  /*21610*/  IMAD.X R13, R22, 0x1, R13, P6 ;  /* 0x00000001160d7824 */ /* 0x008fc600030e060d */
[----:B------:R-:W-:Y:S04]  /*21620*/  STL [R1+0x630], R15 ;  /* 0x0006300f01007387 */ /* 0x000fe80000100800 */
[----:B------:R-:W3:Y:S04]  /*21630*/  LDL.LU R37, [R1+0x5f4] ;  /* 0x0005f40001257983 */ /* 0x000ee80000300800 */
[----:B------:R-:W3:Y:S04]  /*21640*/  LDL.LU R36, [R1+0x610] ;  /* 0x0006100001247983 */ /* 0x000ee80000300800 */
[----:B------:R-:W3:Y:S04]  /*21650*/  LDL.LU R35, [R1+0x5ec] ;  /* 0x0005ec0001237983 */ /* 0x000ee80000300800 */
[----:B------:R0:W-:Y:S04]  /*21660*/  STL [R1+0x628], R13 ;  /* 0x0006280d01007387 */ /* 0x0001e80000100800 */
        /* <DEDUP_REMOVED lines=16> */
[----:B0-----:R-:W3:Y:S01]  /*21770*/  LDL.LU R13, [R1+0x5c8] ;  /* 0x0005c800010d7983 */ /* 0x001ee20000300800 */
[----:B----4-:R-:W-:-:S03]  /*21780*/  IADD3 R12, P6, PT, R6, R12, RZ ;  /* 0x0000000c060c7210 */ /* 0x010fc60007fde0ff */
[----:B------:R-:W4:Y:S04]  /*21790*/  LDL.LU R17, [R1+0x5a4] ;  /* 0x0005a40001117983 */ /* 0x000f280000300800 */
[----:B------:R0:W-:Y:S04]  /*217a0*/  STL [R1+0x604], R12 ;  /* 0x0006040c01007387 */ /* 0x0001e80000100800 */
        /* <DEDUP_REMOVED lines=8> */
[----:B0-----:R-:W5:Y:S01]  /*21830*/  LDL.LU R8, [R1+0x5b0] ;  /* 0x0005b00001087983 */ /* 0x001f620000300800 */
[----:B--2---:R-:W-:-:S05]  /*21840*/  IMAD.X R14, R22, 0x1, R14, P3 ;  /* 0x00000001160e7824 */ /* 0x004fca00018e060e */
[----:B------:R0:W-:Y:S01]  /*21850*/  STL [R1+0x618], R14 ;  /* 0x0006180e01007387 */ /* 0x0001e20000100800 */
[----:B---3--:R-:W-:Y:S01]  /*21860*/  IADD3 R37, P3, PT, R6, R37, RZ ;  /* 0x0000002506257210 */ /* 0x008fe20007f7e0ff */
[----:B------:R-:W-:Y:S02]  /*21870*/  IMAD.X R36, R22, 0x1, R36, P4 ;  /* 0x0000000116247824 */ /* 0x000fe400020e0624 */
[----:B0-----:R-:W2:Y:S01]  /*21880*/  LDL.LU R14, [R1+0x58c] ;  /* 0x00058c00010e7983 */ /* 0x001ea20000300800 */
        /* <DEDUP_REMOVED lines=33> */
[----:B------:R-:W-:Y:S01]  /*21aa0*/  STL [R1+0x5b4], R20 ;  /* 0x0005b41401007387 */ /* 0x000fe20000100800 */
[----:B------:R-:W-:-:S03]  /*21ab0*/  IADD3 R18, P2, PT, R6, R18, RZ ;  /* 0x0000001206127210 */ /* 0x000fc60007f5e0ff */
[----:B------:R0:W-:Y:S04]  /*21ac0*/  STL [R1+0x5c8], R13 ;  /* 0x0005c80d01007387 */ /* 0x0001e80000100800 */
[----:B------:R-:W-:Y:S01]  /*21ad0*/  STL [R1+0x5d0], R19 ;  /* 0x0005d01301007387 */ /* 0x000fe20000100800 */
[----:B----4-:R-:W-:-:S03]  /*21ae0*/  IADD3 R17, P3, PT, R6, R17, RZ ;  /* 0x0000001106117210 */ /* 0x010fc60007f7e0ff */
[----:B0-----:R-:W3:Y:S01]  /*21af0*/  LDL.LU R13, [R1+0x5a8] ;  /* 0x0005a800010d7983 */ /* 0x001ee20000300800 */
[----:B------:R-:W-:-:S03]  /*21b00*/  IMAD.X R12, R22, 0x1, R12, P4 ;  /* 0x00000001160c7824 */ /* 0x000fc600020e060c */
[----:B------:R-:W-:Y:S04]  /*21b10*/  STL [R1+0x5ac], R18 ;  /* 0x0005ac1201007387 */ /* 0x000fe80000100800 */
[----:B------:R0:W-:Y:S04]  /*21b20*/  STL [R1+0x5c0], R12 ;  /* 0x0005c00c01007387 */ /* 0x0001e80000100800 */
[----:B0-----:R-:W4:Y:S01]  /*21b30*/  LDL.LU R12, [R1+0x584] ;  /* 0x00058400010c7983 */ /* 0x001f220000300800 */
[----:B-----5:R-:W-:-:S03]  /*21b40*/  IMAD.X R11, R22, 0x1, R11, P5 ;  /* 0x00000001160b7824 */ /* 0x020fc600028e060b */
[----:B------:R-:W-:Y:S04]  /*21b50*/  STL [R1+0x5a4], R17 ;  /* 0x0005a41101007387 */ /* 0x000fe80000100800 */
[----:B------:R0:W-:Y:S04]  /*21b60*/  STL [R1+0x5b8], R11 ;  /* 0x0005b80b01007387 */ /* 0x0001e80000100800 */
[----:B0-----:R-:W5:Y:S01]  /*21b70*/  LDL.LU R11, [R1+0x5a0] ;  /* 0x0005a000010b7983 */ /* 0x001f620000300800 */
[C---:B------:R-:W-:Y:S02]  /*21b80*/  IADD3 R16, P4, PT, R6.reuse, R16, RZ ;  /* 0x0000001006107210 */ /* 0x040fe40007f9e0ff */
[----:B------:R-:W-:Y:S01]  /*21b90*/  IADD3 R15, P5, PT, R6, R15, RZ ;  /* 0x0000000f060f7210 */ /* 0x000fe20007fbe0ff */
[----:B------:R-:W-:-:S02]  /*21ba0*/  IMAD.X R8, R22, 0x1, R8, P6 ;  /* 0x0000000116087824 */ /* 0x000fc400030e0608 */
[----:B------:R-:W-:Y:S04]  /*21bb0*/  STL [R1+0x59c], R16 ;  /* 0x00059c1001007387 */ /* 0x000fe80000100800 */
[----:B------:R0:W-:Y:S04]  /*21bc0*/  STL [R1+0x5b0], R8 ;  /* 0x0005b00801007387 */ /* 0x0001e80000100800 */
[----:B0-----:R-:W5:Y:S04]  /*21bd0*/  LDL.LU R8, [R1+0x57c] ;  /* 0x00057c0001087983 */ /* 0x001f680000300800 */
[----:B------:R-:W-:Y:S04]  /*21be0*/  STL [R1+0x594], R15 ;  /* 0x0005940f01007387 */ /* 0x000fe80000100800 */
[----:B------:R-:W5:Y:S04]  /*21bf0*/  LDL.LU R37, [R1+0x598] ;  /* 0x0005980001257983 */ /* 0x000f680000300800 */
[----:B------:R-:W5:Y:S04]  /*21c00*/  LDL.LU R36, [R1+0x574] ;  /* 0x0005740001247983 */ /* 0x000f680000300800 */
[----:B------:R-:W5:Y:S01]  /*21c10*/  LDL.LU R35, [R1+0x590] ;  /* 0x0005900001237983 */ /* 0x000f620000300800 */
[----:B--2---:R-:W-:-:S05]  /*21c20*/  IADD3 R14, P6, PT, R6, R14, RZ ;  /* 0x0000000e060e7210 */ /* 0x004fca0007fde0ff */
[----:B------:R0:W-:Y:S04]  /*21c30*/  STL [R1+0x58c], R14 ;  /* 0x00058c0e01007387 */ /* 0x0001e80000100800 */
        /* <DEDUP_REMOVED lines=16> */
[----:B0-----:R-:W2:Y:S04]  /*21d40*/  LDL.LU R14, [R1+0x52c] ;  /* 0x00052c00010e7983 */ /* 0x001ea80000300800 */
[----:B------:R-:W2:Y:S01]  /*21d50*/  LDL.LU R17, [R1+0x548] ;  /* 0x0005480001117983 */ /* 0x000ea20000300800 */
[----:B---3--:R-:W-:-:S05]  /*21d60*/  IMAD.X R13, R22, 0x1, R13, P2 ;  /* 0x00000001160d7824 */ /* 0x008fca00010e060d */
[----:B------:R0:W-:Y:S04]  /*21d70*/  STL [R1+0x5a8], R13 ;  /* 0x0005a80d01007387 */ /* 0x0001e80000100800 */
        /* <DEDUP_REMOVED lines=8> */
[----:B0-----:R-:W5:Y:S01]  /*21e00*/  LDL.LU R11, [R1+0x514] ;  /* 0x00051400010b7983 */ /* 0x001f620000300800 */
[----:B------:R-:W-:-:S05]  /*21e10*/  IADD3 R8, P3, PT, R6, R8, RZ ;  /* 0x0000000806087210 */ /* 0x000fca0007f7e0ff */
[----:B------:R0:W-:Y:S01]  /*21e20*/  STL [R1+0x57c], R8 ;  /* 0x00057c0801007387 */ /* 0x0001e20000100800 */
[----:B------:R-:W-:Y:S01]  /*21e30*/  IMAD.X R37, R22, 0x1, R37, P4 ;  /* 0x0000000116257824 */ /* 0x000fe200020e0625 */
[----:B------:R-:W-:Y:S02]  /*21e40*/  IADD3 R36, P4, PT, R6, R36, RZ ;  /* 0x0000002406247210 */ /* 0x000fe40007f9e0ff */
[----:B0-----:R-:W5:Y:S01]  /*21e50*/  LDL.LU R8, [R1+0x530] ;  /* 0x0005300001087983 */ /* 0x001f620000300800 */
[----:B------:R-:W-:-:S03]  /*21e60*/  IMAD.X R35, R22, 0x1, R35, P5 ;  /* 0x0000000116237824 */ /* 0x000fc600028e0623 */
[----:B------:R-:W-:Y:S04]  /*21e70*/  STL [R1+0x598], R37 ;  /* 0x0005982501007387 */ /* 0x000fe80000100800 */
[----:B------:R-:W-:Y:S04]  /*21e80*/  STL [R1+0x574], R36 ;  /* 0x0005742401007387 */ /* 0x000fe80000100800 */
[----:B------:R-:W-:Y:S01]  /*21e90*/  STL [R1+0x590], R35 ;  /* 0x0005902301007387 */ /* 0x000fe20000100800 */
[----:B--2---:R-:W-:Y:S01]  /*21ea0*/  IADD3 R34, P5, PT, R6, R34, RZ ;  /* 0x0000002206227210 */ /* 0x004fe20007fbe0ff */
[----:B------:R-:W-:-:S04]  /*21eb0*/  IMAD.X R33, R22, 0x1, R33, P6 ;  /* 0x0000000116217824 */ /* 0x000fc800030e0621 */
        /* <DEDUP_REMOVED lines=26> */
[----:B------:R-:W-:Y:S01]  /*22060*/  IMAD.X R18, R22, 0x1, R18, P3 ;  /* 0x0000000116127824 */ /* 0x000fe200018e0612 */
[----:B------:R-:W-:Y:S01]  /*22070*/  IADD3 R14, P3, PT, R6, R14, RZ ;  /* 0x0000000e060e7210 */ /* 0x000fe20007f7e0ff */
[----:B------:R-:W-:Y:S01]  /*22080*/  STL [R1+0x558], R20 ;  /* 0x0005581401007387 */ /* 0x000fe20000100800 */
[----:B------:R-:W-:-:S03]  /*22090*/  IMAD.X R17, R22, 0x1, R17, P4 ;  /* 0x0000000116117824 */ /* 0x000fc600020e0611 */
[----:B------:R0:W-:Y:S04]  /*220a0*/  STL [R1+0x52c], R14 ;  /* 0x00052c0e01007387 */ /* 0x0001e80000100800 */
[----:B------:R-:W-:Y:S04]  /*220b0*/  STL [R1+0x534], R19 ;  /* 0x0005341301007387 */ /* 0x000fe80000100800 */
[----:B0-----:R-:W2:Y:S04]  /*220c0*/  LDL.LU R14, [R1+0x50c] ;  /* 0x00050c00010e7983 */ /* 0x001ea80000300800 */
[----:B------:R-:W-:Y:S01]  /*220d0*/  STL [R1+0x550], R18 ;  /* 0x0005501201007387 */ /* 0x000fe20000100800 */
[----:B---3--:R-:W-:Y:S01]  /*220e0*/  IADD3 R13, P4, PT, R6, R13, RZ ;  /* 0x0000000d060d7210 */ /* 0x008fe20007f9e0ff */
[----:B----4-:R-:W-:-:S04]  /*220f0*/  IMAD.X R16, R22, 0x1, R16, P5 ;  /* 0x0000000116107824 */ /* 0x010fc800028e0610 */
[----:B------:R0:W-:Y:S04]  /*22100*/  STL [R1+0x524], R13 ;  /* 0x0005240d01007387 */ /* 0x0001e80000100800 */
[----:B0-----:R-:W3:Y:S01]  /*22110*/  LDL.LU R13, [R1+0x528] ;  /* 0x00052800010d7983 */ /* 0x001ee20000300800 */
[----:B------:R-:W-:-:S03]  /*22120*/  IADD3 R12, P5, PT, R6, R12, RZ ;  /* 0x0000000c060c7210 */ /* 0x000fc60007fbe0ff */
[----:B------:R-:W-:Y:S01]  /*22130*/  STL [R1+0x548], R17 ;  /* 0x0005481101007387 */ /* 0x000fe20000100800 */
[----:B-----5:R-:W-:-:S03]  /*22140*/  IMAD.X R15, R22, 0x1, R15, P6 ;  /* 0x00000001160f7824 */ /* 0x020fc600030e060f */
[----:B------:R0:W-:Y:S04]  /*22150*/  STL [R1+0x51c], R12 ;  /* 0x00051c0c01007387 */ /* 0x0001e80000100800 */
[----:B0-----:R-:W4:Y:S01]  /*22160*/  LDL.LU R12, [R1+0x504] ;  /* 0x00050400010c7983 */ /* 0x001f220000300800 */
[----:B------:R-:W-:-:S03]  /*22170*/  IADD3 R11, P6, PT, R6, R11, RZ ;  /* 0x0000000b060b7210 */ /* 0x000fc60007fde0ff */
[----:B------:R-:W-:Y:S04]  /*22180*/  STL [R1+0x540], R16 ;  /* 0x0005401001007387 */ /* 0x000fe80000100800 */
[----:B------:R0:W-:Y:S04]  /*22190*/  STL [R1+0x514], R11 ;  /* 0x0005140b01007387 */ /* 0x0001e80000100800 */
[----:B0-----:R-:W5:Y:S04]  /*221a0*/  LDL.LU R11, [R1+0x520] ;  /* 0x00052000010b7983 */ /* 0x001f680000300800 */
[----:B------:R-:W-:Y:S01]  /*221b0*/  STL [R1+0x538], R15 ;  /* 0x0005380f01007387 */ /* 0x000fe20000100800 */
[----:B------:R-:W-:-:S03]  /*221c0*/  IMAD.X R8, R22, 0x1, R8, P2 ;  /* 0x0000000116087824 */ /* 0x000fc600010e0608 */
        /* <DEDUP_REMOVED lines=22> */
[----:B--2---:R-:W-:-:S05]  /*22330*/  IADD3 R14, P2, PT, R6, R14, RZ ;  /* 0x0000000e060e7210 */ /* 0x004fca0007f5e0ff */
[----:B------:R0:W-:Y:S04]  /*22340*/  STL [R1+0x50c], R14 ;  /* 0x00050c0e01007387 */ /* 0x0001e80000100800 */
        /* <DEDUP_REMOVED lines=9> */
[----:B-----5:R-:W-:-:S05]  /*223e0*/  IMAD.X R11, R22, 0x1, R11, P4 ;  /* 0x00000001160b7824 */ /* 0x020fca00020e060b */
[----:B------:R0:W-:Y:S04]  /*223f0*/  STL [R1+0x520], R11 ;  /* 0x0005200b01007387 */ /* 0x0001e80000100800 */
[----:B0-----:R-:W5:Y:S01]  /*22400*/  LDL.LU R11, [R1+0x494] ;  /* 0x00049400010b7983 */ /* 0x001f620000300800 */
[----:B------:R-:W-:Y:S01]  /*22410*/  IADD3 R37, P4, PT, R6, R37, RZ ;  /* 0x0000002506257210 */ /* 0x000fe20007f9e0ff */
[----:B------:R-:W-:Y:S01]  /*22420*/  IMAD.X R36, R22, 0x1, R36, P5 ;  /* 0x0000000116247824 */ /* 0x000fe200028e0624 */
        /* <DEDUP_REMOVED lines=37> */
[----:B------:R-:W-:-:S03]  /*22680*/  IADD3 R17, P4, PT, R6, R17, RZ ;  /* 0x0000001106117210 */ /* 0x000fc60007f9e0ff */
[----:B0-----:R-:W5:Y:S04]  /*22690*/  LDL.LU R8, [R1+0x4b0] ;  /* 0x0004b00001087983 */ /* 0x001f680000300800 */
[----:B------:R-:W-:Y:S01]  /*226a0*/  STL [R1+0x4b4], R18 ;  /* 0x0004b41201007387 */ /* 0x000fe20000100800 */
[----:B--2---:R-:W-:-:S05]  /*226b0*/  IMAD.X R14, R22, 0x1, R14, P5 ;  /* 0x00000001160e7824 */ /* 0x004fca00028e060e */
[----:B------:R0:W-:Y:S01]  /*226c0*/  STL [R1+0x4c8], R14 ;  /* 0x0004c80e01007387 */ /* 0x0001e20000100800 */
[----:B------:R-:W-:-:S03]  /*226d0*/  IADD3 R16, P5, PT, R6, R16, RZ ;  /* 0x0000001006107210 */ /* 0x000fc60007fbe0ff */
[----:B0-----:R-:W2:Y:S04]  /*226e0*/  LDL.LU R14, [R1+0x48c] ;  /* 0x00048c00010e7983 */ /* 0x001ea80000300800 */
[----:B------:R-:W-:Y:S01]  /*226f0*/  STL [R1+0x4ac], R17 ;  /* 0x0004ac1101007387 */ /* 0x000fe20000100800 */
[----:B---3--:R-:W-:-:S05]  /*22700*/  IMAD.X R13, R22, 0x1, R13, P6 ;  /* 0x00000001160d7824 */ /* 0x008fca00030e060d */
[----:B------:R0:W-:Y:S01]  /*22710*/  STL [R1+0x4c0], R13 ;  /* 0x0004c00d01007387 */ /* 0x0001e20000100800 */
[----:B----4-:R-:W-:-:S03]  /*22720*/  IADD3 R15, P6, PT, R6, R15, RZ ;  /* 0x0000000f060f7210 */ /* 0x010fc60007fde0ff */
[----:B0-----:R-:W3:Y:S01]  /*22730*/  LDL.LU R13, [R1+0x4a8] ;  /* 0x0004a800010d7983 */ /* 0x001ee20000300800 */
[----:B------:R-:W-:-:S03]  /*22740*/  IMAD.X R12, R22, 0x1, R12, P2 ;  /* 0x00000001160c7824 */ /* 0x000fc600010e060c */
[----:B------:R-:W-:Y:S04]  /*22750*/  STL [R1+0x4a4], R16 ;  /* 0x0004a41001007387 */ /* 0x000fe80000100800 */
[----:B------:R0:W-:Y:S04]  /*22760*/  STL [R1+0x4b8], R12 ;  /* 0x0004b80c01007387 */ /* 0x0001e80000100800 */
[----:B0-----:R-:W4:Y:S01]  /*22770*/  LDL.LU R12, [R1+0x484] ;  /* 0x00048400010c7983 */ /* 0x001f220000300800 */
[----:B-----5:R-:W-:-:S03]  /*22780*/  IADD3 R11, P2, PT, R6, R11, RZ ;  /* 0x0000000b060b7210 */ /* 0x020fc60007f5e0ff */
        /* <DEDUP_REMOVED lines=22> */
[----:B------:R-:W-:-:S03]  /*228f0*/  IMAD.X R8, R22, 0x1, R8, P3 ;  /* 0x0000000116087824 */ /* 0x000fc600018e0608 */
[----:B------:R-:W5:Y:S04]  /*22900*/  LDL.LU R17, [R1+0x450] ;  /* 0x0004500001117983 */ /* 0x000f680000300800 */
[----:B------:R0:W-:Y:S04]  /*22910*/  STL [R1+0x4b0], R8 ;  /* 0x0004b00801007387 */ /* 0x0001e80000100800 */
        /* <DEDUP_REMOVED lines=9> */
[----:B----4-:R-:W-:-:S05]  /*229b0*/  IADD3 R12, P4, PT, R6, R12, RZ ;  /* 0x0000000c060c7210 */ /* 0x010fca0007f9e0ff */
[----:B------:R0:W-:Y:S01]  /*229c0*/  STL [R1+0x484], R12 ;  /* 0x0004840c01007387 */ /* 0x0001e20000100800 */
[----:B-----5:R-:W-:Y:S01]  /*229d0*/  IMAD.X R37, R22, 0x1, R37, P5 ;  /* 0x0000000116257824 */ /* 0x020fe200028e0625 */
[----:B------:R-:W-:Y:S02]  /*229e0*/  IADD3 R36, P5, PT, R6, R36, RZ ;  /* 0x0000002406247210 */ /* 0x000fe40007fbe0ff */
[----:B0-----:R-:W4:Y:S01]  /*229f0*/  LDL.LU R12, [R1+0x438] ;  /* 0x00043800010c7983 */ /* 0x001f220000300800 */
        /* <DEDUP_REMOVED lines=34> */
[----:B------:R-:W-:Y:S04]  /*22c20*/  STL [R1+0x460], R20 ;  /* 0x0004601401007387 */ /* 0x000fe80000100800 */
[----:B------:R0:W-:Y:S04]  /*22c30*/  STL [R1+0x434], R11 ;  /* 0x0004340b01007387 */ /* 0x0001e80000100800 */
[----:B------:R-:W-:Y:S04]  /*22c40*/  STL [R1+0x43c], R19 ;  /* 0x00043c1301007387 */ /* 0x000fe80000100800 */
        /* <DEDUP_REMOVED lines=8> */
[----:B--2---:R-:W-:Y:S01]  /*22cd0*/  IADD3 R14, P6, PT, R6, R14, RZ ;  /* 0x0000000e060e7210 */ /* 0x004fe20007fde0ff */
[----:B------:R-:W-:-:S04]  /*22ce0*/  IMAD.X R15, R22, 0x1, R15, P2 ;  /* 0x00000001160f7824 */ /* 0x000fc800010e060f */
[----:B------:R0:W-:Y:S04]  /*22cf0*/  STL [R1+0x424], R14 ;  /* 0x0004240e01007387 */ /* 0x0001e80000100800 */
[----:B0-----:R-:W2:Y:S04]  /*22d00*/  LDL.LU R14, [R1+0x40c] ;  /* 0x00040c00010e7983 */ /* 0x001ea80000300800 */
[----:B------:R-:W-:Y:S01]  /*22d10*/  STL [R1+0x448], R16 ;  /* 0x0004481001007387 */ /* 0x000fe20000100800 */
[----:B---3--:R-:W-:-:S05]  /*22d20*/  IADD3 R13, P2, PT, R6, R13, RZ ;  /* 0x0000000d060d7210 */ /* 0x008fca0007f5e0ff */
[----:B------:R0:W-:Y:S04]  /*22d30*/  STL [R1+0x41c], R13 ;  /* 0x00041c0d01007387 */ /* 0x0001e80000100800 */
[----:B0-----:R-:W3:Y:S01]  /*22d40*/  LDL.LU R13, [R1+0x428] ;  /* 0x00042800010d7983 */ /* 0x001ee20000300800 */
[----:B----4-:R-:W-:-:S03]  /*22d50*/  IMAD.X R12, R22, 0x1, R12, P3 ;  /* 0x00000001160c7824 */ /* 0x010fc600018e060c */
        /* <DEDUP_REMOVED lines=22> */
[----:B-----5:R-:W-:-:S03]  /*22ec0*/  IADD3 R11, P3, PT, R6, R11, RZ ;  /* 0x0000000b060b7210 */ /* 0x020fc60007f7e0ff */
[----:B------:R-:W5:Y:S04]  /*22ed0*/  LDL.LU R17, [R1+0xe2c] ;  /* 0x000e2c0001117983 */ /* 0x000f680000300800 */
[----:B------:R0:W-:Y:S04]  /*22ee0*/  STL [R1+0x414], R11 ;  /* 0x0004140b01007387 */ /* 0x0001e80000100800 */
        /* <DEDUP_REMOVED lines=8> */
[----:B0-----:R-:W2:Y:S01]  /*22f70*/  LDL.LU R14, [R1+0xe38] ;  /* 0x000e3800010e7983 */ /* 0x001ea20000300800 */
[----:B---3--:R-:W-:-:S05]  /*22f80*/  IMAD.X R13, R22, 0x1, R13, P5 ;  /* 0x00000001160d7824 */ /* 0x008fca00028e060d */
[----:B------:R0:W-:Y:S01]  /*22f90*/  STL [R1+0x428], R13 ;  /* 0x0004280d01007387 */ /* 0x0001e20000100800 */
[----:B----4-:R-:W-:Y:S01]  /*22fa0*/  IADD3 R37, P5, PT, R6, R37, RZ ;  /* 0x0000002506257210 */ /* 0x010fe20007fbe0ff */
[----:B------:R-:W-:Y:S02]  /*22fb0*/  IMAD.X R36, R22, 0x1, R36, P6 ;  /* 0x0000000116247824 */ /* 0x000fe400030e0624 */
[----:B0-----:R-:W3:Y:S01]  /*22fc0*/  LDL.LU R13, [R1+0xe14] ;  /* 0x000e1400010d7983 */ /* 0x001ee20000300800 */
        /* <DEDUP_REMOVED lines=36> */
[----:B------:R-:W-:Y:S04]  /*23210*/  STL [R1+0x3c0], R19 ;  /* 0x0003c01301007387 */ /* 0x000fe80000100800 */
[----:B0-----:R-:W4:Y:S01]  /*23220*/  LDL.LU R12, [R1+0xe30] ;  /* 0x000e3000010c7983 */ /* 0x001f220000300800 */
[----:B-----5:R-:W-:-:S03]  /*23230*/  IMAD.X R11, R7, 0x1, R11, P6 ;  /* 0x00000001070b7824 */ /* 0x020fc600030e060b */
[----:B------:R-:W-:Y:S04]  /*23240*/  STL [R1+0xe34], R18 ;  /* 0x000e341201007387 */ /* 0x000fe80000100800 */
[----:B------:R0:W-:Y:S04]  /*23250*/  STL [R1+0x3b0], R11 ;  /* 0x0003b00b01007387 */ /* 0x0001e80000100800 */
[----:B0-----:R-:W5:Y:S01]  /*23260*/  LDL.LU R11, [R1+0xe0c] ;  /* 0x000e0c00010b7983 */ /* 0x001f620000300800 */
[----:B------:R-:W-:Y:S01]  /*23270*/  IADD3 R17, P5, PT, R5, R17, RZ ;  /* 0x0000001105117210 */ /* 0x000fe20007fbe0ff */
[----:B------:R-:W-:Y:S01]  /*23280*/  IMAD.X R8, R7, 0x1, R8, P2 ;  /* 0x0000000107087824 */ /* 0x000fe200010e0608 */
[----:B------:R-:W-:-:S03]  /*23290*/  IADD3 R16, P6, PT, R5, R16, RZ ;  /* 0x0000001005107210 */ /* 0x000fc60007fde0ff */
[----:B------:R-:W-:Y:S01]  /*232a0*/  STL [R1+0xe2c], R17 ;  /* 0x000e2c1101007387 */ /* 0x000fe20000100800 */
[----:B------:R-:W-:-:S03]  /*232b0*/  IADD3 R15, P2, PT, R5, R15, RZ ;  /* 0x0000000f050f7210 */ /* 0x000fc60007f5e0ff */
[----:B------:R0:W-:Y:S04]  /*232c0*/  STL [R1+0x3a8], R8 ;  /* 0x0003a80801007387 */ /* 0x0001e80000100800 */
[----:B0-----:R-:W5:Y:S04]  /*232d0*/  LDL.LU R8, [R1+0xe28] ;  /* 0x000e280001087983 */ /* 0x001f680000300800 */
[----:B------:R-:W-:Y:S01]  /*232e0*/  STL [R1+0xe24], R16 ;  /* 0x000e241001007387 */ /* 0x000fe20000100800 */
[----:B--2---:R-:W-:-:S05]  /*232f0*/  IMAD.X R14, R7, 0x1, R14, P3 ;  /* 0x00000001070e7824 */ /* 0x004fca00018e060e */
[----:B------:R0:W-:Y:S04]  /*23300*/  STL [R1+0xe38], R14 ;  /* 0x000e380e01007387 */ /* 0x0001e80000100800 */
[----:B0-----:R-:W2:Y:S04]  /*23310*/  LDL.LU R14, [R1+0xe04] ;  /* 0x000e0400010e7983 */ /* 0x001ea80000300800 */
[----:B------:R-:W-:Y:S04]  /*23320*/  STL [R1+0xe1c], R15 ;  /* 0x000e1c0f01007387 */ /* 0x000fe80000100800 */
[----:B------:R-:W2:Y:S04]  /*23330*/  LDL.LU R36, [R1+0xe20] ;  /* 0x000e200001247983 */ /* 0x000ea80000300800 */
[----:B------:R-:W2:Y:S01]  /*23340*/  LDL.LU R35, [R1+0xdfc] ;  /* 0x000dfc0001237983 */ /* 0x000ea20000300800 */
[----:B---3--:R-:W-:-:S03]  /*23350*/  IADD3 R13, P3, PT, R5, R13, RZ ;  /* 0x0000000d050d7210 */ /* 0x008fc60007f7e0ff */
        /* <DEDUP_REMOVED lines=18> */
[----:B0-----:R-:W3:Y:S04]  /*23480*/  LDL.LU R13, [R1+0xdd4] ;  /* 0x000dd400010d7983 */ /* 0x001ee80000300800 */
[----:B------:R-:W3:Y:S01]  /*23490*/  LDL.LU R17, [R1+0x398] ;  /* 0x0003980001117983 */ /* 0x000ee20000300800 */
[----:B----4-:R-:W-:-:S05]  /*234a0*/  IMAD.X R12, R7, 0x1, R12, P4 ;  /* 0x00000001070c7824 */ /* 0x010fca00020e060c */
[----:B------:R0:W-:Y:S04]  /*234b0*/  STL [R1+0xe30], R12 ;  /* 0x000e300c01007387 */ /* 0x0001e80000100800 */
[----:B0-----:R-:W4:Y:S01]  /*234c0*/  LDL.LU R12, [R1+0xdcc] ;  /* 0x000dcc00010c7983 */ /* 0x001f220000300800 */
[----:B-----5:R-:W-:-:S03]  /*234d0*/  IADD3 R11, P4, PT, R5, R11, RZ ;  /* 0x0000000b050b7210 */ /* 0x020fc60007f9e0ff */
[----:B------:R-:W5:Y:S04]  /*234e0*/  LDL.LU R16, [R1+0x390] ;  /* 0x0003900001107983 */ /* 0x000f680000300800 */
[----:B------:R0:W-:Y:S04]  /*234f0*/  STL [R1+0xe0c], R11 ;  /* 0x000e0c0b01007387 */ /* 0x0001e80000100800 */
[----:B0-----:R-:W5:Y:S04]  /*23500*/  LDL.LU R11, [R1+0xdc4] ;  /* 0x000dc400010b7983 */ /* 0x001f680000300800 */
[----:B------:R-:W5:Y:S01]  /*23510*/  LDL.LU R15, [R1+0x388] ;  /* 0x00038800010f7983 */ /* 0x000f620000300800 */
[----:B------:R-:W-:-:S05]  /*23520*/  IMAD.X R8, R7, 0x1, R8, P5 ;  /* 0x0000000107087824 */ /* 0x000fca00028e0608 */
[----:B------:R0:W-:Y:S04]  /*23530*/  STL [R1+0xe28], R8 ;  /* 0x000e280801007387 */ /* 0x0001e80000100800 */
[----:B0-----:R-:W5:Y:S01]  /*23540*/  LDL.LU R8, [R1+0xdbc] ;  /* 0x000dbc0001087983 */ /* 0x001f620000300800 */
[----:B--2---:R-:W-:-:S05]  /*23550*/  IADD3 R14, P5, PT, R5, R14, RZ ;  /* 0x0000000e050e7210 */ /* 0x004fca0007fbe0ff */
[----:B------:R0:W-:Y:S01]  /*23560*/  STL [R1+0xe04], R14 ;  /* 0x000e040e01007387 */ /* 0x0001e20000100800 */
[----:B------:R-:W-:Y:S01]  /*23570*/  IMAD.X R36, R7, 0x1, R36, P6 ;  /* 0x0000000107247824 */ /* 0x000fe200030e0624 */
[----:B------:R-:W-:Y:S02]  /*23580*/  IADD3 R35, P6, PT, R5, R35, RZ ;  /* 0x0000002305237210 */ /* 0x000fe40007fde0ff */
[----:B0-----:R-:W2:Y:S01]  /*23590*/  LDL.LU R14, [R1+0xdd8] ;  /* 0x000dd800010e7983 */ /* 0x001ea20000300800 */
[----:B---3--:R-:W-:-:S03]  /*235a0*/  IMAD.X R34, R7, 0x1, R34, P2 ;  /* 0x0000000107227824 */ /* 0x008fc600010e0622 */
        /* <DEDUP_REMOVED lines=37> */
[----:B0-----:R-:W3:Y:S04]  /*23800*/  LDL.LU R13, [R1+0xdb4] ;  /* 0x000db400010d7983 */ /* 0x001ee80000300800 */
[----:B------:R-:W-:Y:S01]  /*23810*/  STL [R1+0x3a0], R18 ;  /* 0x0003a01201007387 */ /* 0x000fe20000100800 */
[----:B----4-:R-:W-:Y:S01]  /*23820*/  IADD3 R12, P6, PT, R5, R12, RZ ;  /* 0x0000000c050c7210 */ /* 0x010fe20007fde0ff */
[----:B-----5:R-:W-:-:S04]  /*23830*/  IMAD.X R16, R7, 0x1, R16, P2 ;  /* 0x0000000107107824 */ /* 0x020fc800010e0610 */
[----:B------:R0:W-:Y:S04]  /*23840*/  STL [R1+0xdcc], R12 ;  /* 0x000dcc0c01007387 */ /* 0x0001e80000100800 */
[----:B0-----:R-:W4:Y:S01]  /*23850*/  LDL.LU R12, [R1+0xdd0] ;  /* 0x000dd000010c7983 */ /* 0x001f220000300800 */
[----:B------:R-:W-:-:S03]  /*23860*/  IADD3 R11, P2, PT, R5, R11, RZ ;  /* 0x0000000b050b7210 */ /* 0x000fc60007f5e0ff */
[----:B------:R-:W-:Y:S04]  /*23870*/  STL [R1+0x398], R17 ;  /* 0x0003981101007387 */ /* 0x000fe80000100800 */
[----:B------:R0:W-:Y:S04]  /*23880*/  STL [R1+0xdc4], R11 ;  /* 0x000dc40b01007387 */ /* 0x0001e80000100800 */
[----:B0-----:R-:W5:Y:S01]  /*23890*/  LDL.LU R11, [R1+0xdac] ;  /* 0x000dac00010b7983 */ /* 0x001f620000300800 */
[----:B------:R-:W-:Y:S01]  /*238a0*/  IMAD.X R15, R7, 0x1, R15, P3 ;  /* 0x00000001070f7824 */ /* 0x000fe200018e060f */
[----:B------:R-:W-:-:S02]  /*238b0*/  IADD3 R8, P3, PT, R5, R8, RZ ;  /* 0x0000000805087210 */ /* 0x000fc40007f7e0ff */
[----:B------:R-:W-:Y:S04]  /*238c0*/  STL [R1+0x390], R16 ;  /* 0x0003901001007387 */ /* 0x000fe80000100800 */
[----:B------:R0:W-:Y:S04]  /*238d0*/  STL [R1+0xdbc], R8 ;  /* 0x000dbc0801007387 */ /* 0x0001e80000100800 */
[----:B0-----:R-:W5:Y:S04]  /*238e0*/  LDL.LU R8, [R1+0xdc8] ;  /* 0x000dc80001087983 */ /* 0x001f680000300800 */
[----:B------:R-:W-:Y:S04]  /*238f0*/  STL [R1+0x388], R15 ;  /* 0x0003880f01007387 */ /* 0x000fe80000100800 */
[----:B------:R-:W5:Y:S04]  /*23900*/  LDL.LU R36, [R1+0xda4] ;  /* 0x000da40001247983 */ /* 0x000f680000300800 */
[----:B------:R-:W5:Y:S04]  /*23910*/  LDL.LU R35, [R1+0xdc0] ;  /* 0x000dc00001237983 */ /* 0x000f680000300800 */
[----:B------:R-:W5:Y:S01]  /*23920*/  LDL.LU R34, [R1+0xd9c] ;  /* 0x000d9c0001227983 */ /* 0x000f620000300800 */
[----:B--2---:R-:W-:-:S05]  /*23930*/  IMAD.X R14, R7, 0x1, R14, P4 ;  /* 0x00000001070e7824 */ /* 0x004fca00020e060e */
        /* <DEDUP_REMOVED lines=19> */
[----:B---3--:R-:W-:-:S05]  /*23a70*/  IADD3 R13, P4, PT, R5, R13, RZ ;  /* 0x0000000d050d7210 */ /* 0x008fca0007f9e0ff */
[----:B------:R0:W-:Y:S04]  /*23a80*/  STL [R1+0xdb4], R13 ;  /* 0x000db40d01007387 */ /* 0x0001e80000100800 */
        /* <DEDUP_REMOVED lines=8> */
[----:B0-----:R-:W5:Y:S01]  /*23b10*/  LDL.LU R11, [R1+0x368] ;  /* 0x00036800010b7983 */ /* 0x001f620000300800 */
[----:B------:R-:W-:-:S05]  /*23b20*/  IMAD.X R8, R7, 0x1, R8, P6 ;  /* 0x0000000107087824 */ /* 0x000fca00030e0608 */
[----:B------:R0:W-:Y:S01]  /*23b30*/  STL [R1+0xdc8], R8 ;  /* 0x000dc80801007387 */ /* 0x0001e20000100800 */
[----:B------:R-:W-:Y:S01]  /*23b40*/  IADD3 R36, P6, PT, R5, R36, RZ ;  /* 0x0000002405247210 */ /* 0x000fe20007fde0ff */
[----:B------:R-:W-:Y:S02]  /*23b50*/  IMAD.X R35, R7, 0x1, R35, P2 ;  /* 0x0000000107237824 */ /* 0x000fe400010e0623 */
[----:B0-----:R-:W5:Y:S01]  /*23b60*/  LDL.LU R8, [R1+0xd5c] ;  /* 0x000d5c0001087983 */ /* 0x001f620000300800 */
[----:B------:R-:W-:-:S03]  /*23b70*/  IADD3 R34, P2, PT, R5, R34, RZ ;  /* 0x0000002205227210 */ /* 0x000fc60007f5e0ff */
[----:B------:R-:W-:Y:S04]  /*23b80*/  STL [R1+0xda4], R36 ;  /* 0x000da42401007387 */ /* 0x000fe80000100800 */
[----:B------:R-:W-:Y:S04]  /*23b90*/  STL [R1+0xdc0], R35 ;  /* 0x000dc02301007387 */ /* 0x000fe80000100800 */
[----:B------:R-:W-:Y:S01]  /*23ba0*/  STL [R1+0xd9c], R34 ;  /* 0x000d9c2201007387 */ /* 0x000fe20000100800 */
[----:B--2---:R-:W-:Y:S01]  /*23bb0*/  IMAD.X R33, R7, 0x1, R33, P3 ;  /* 0x0000000107217824 */ /* 0x004fe200018e0621 */
[----:B------:R-:W-:-:S04]  /*23bc0*/  IADD3 R32, P3, PT, R5, R32, RZ ;  /* 0x0000002005207210 */ /* 0x000fc80007f7e0ff */
        /* <DEDUP_REMOVED lines=27> */
[----:B------:R-:W-:Y:S01]  /*23d80*/  IMAD.X R14, R7, 0x1, R14, P6 ;  /* 0x00000001070e7824 */ /* 0x000fe200030e060e */
[----:B------:R-:W-:-:S04]  /*23d90*/  IADD3 R18, P5, PT, R5, R18, RZ ;  /* 0x0000001205127210 */ /* 0x000fc80007fbe0ff */
[----:B------:R0:W-:Y:S04]  /*23da0*/  STL [R1+0x380], R14 ;  /* 0x0003800e01007387 */ /* 0x0001e80000100800 */
[----:B------:R-:W-:Y:S01]  /*23db0*/  STL [R1+0xd80], R19 ;  /* 0x000d801301007387 */ /* 0x000fe20000100800 */
[----:B------:R-:W-:-:S03]  /*23dc0*/  IADD3 R17, P6, PT, R5, R17, RZ ;  /* 0x0000001105117210 */ /* 0x000fc60007fde0ff */
[----:B0-----:R-:W2:Y:S04]  /*23dd0*/  LDL.LU R14, [R1+0xd78] ;  /* 0x000d7800010e7983 */ /* 0x001ea80000300800 */
[----:B------:R-:W-:Y:S01]  /*23de0*/  STL [R1+0xd7c], R18 ;  /* 0x000d7c1201007387 */ /* 0x000fe20000100800 */
[----:B---3--:R-:W-:-:S05]  /*23df0*/  IMAD.X R13, R7, 0x1, R13, P2 ;  /* 0x00000001070d7824 */ /* 0x008fca00010e060d */
[----:B------:R0:W-:Y:S01]  /*23e00*/  STL [R1+0x378], R13 ;  /* 0x0003780d01007387 */ /* 0x0001e20000100800 */
[----:B------:R-:W-:-:S03]  /*23e10*/  IADD3 R16, P2, PT, R5, R16, RZ ;  /* 0x0000001005107210 */ /* 0x000fc60007f5e0ff */
[----:B0-----:R-:W3:Y:S04]  /*23e20*/  LDL.LU R13, [R1+0xd54] ;  /* 0x000d5400010d7983 */ /* 0x001ee80000300800 */
[----:B------:R-:W-:Y:S01]  /*23e30*/  STL [R1+0xd74], R17 ;  /* 0x000d741101007387 */ /* 0x000fe20000100800 */
[----:B----4-:R-:W-:-:S05]  /*23e40*/  IMAD.X R12, R7, 0x1, R12, P3 ;  /* 0x00000001070c7824 */ /* 0x010fca00018e060c */
[----:B------:R0:W-:Y:S04]  /*23e50*/  STL [R1+0x370], R12 ;  /* 0x0003700c01007387 */ /* 0x0001e80000100800 */
[----:B0-----:R-:W4:Y:S01]  /*23e60*/  LDL.LU R12, [R1+0xd70] ;  /* 0x000d7000010c7983 */ /* 0x001f220000300800 */
[----:B-----5:R-:W-:-:S03]  /*23e70*/  IMAD.X R11, R7, 0x1, R11, P4 ;  /* 0x00000001070b7824 */ /* 0x020fc600020e060b */
[----:B------:R-:W-:Y:S04]  /*23e80*/  STL [R1+0xd6c], R16 ;  /* 0x000d6c1001007387 */ /* 0x000fe80000100800 */
[----:B------:R0:W-:Y:S04]  /*23e90*/  STL [R1+0x368], R11 ;  /* 0x0003680b01007387 */ /* 0x0001e80000100800 */
[----:B0-----:R-:W5:Y:S01]  /*23ea0*/  LDL.LU R11, [R1+0xd4c] ;  /* 0x000d4c00010b7983 */ /* 0x001f620000300800 */
[C---:B------:R-:W-:Y:S02]  /*23eb0*/  IADD3 R15, P3, PT, R5.reuse, R15, RZ ;  /* 0x0000000f050f7210 */ /* 0x040fe40007f7e0ff */
        /* <DEDUP_REMOVED lines=81> */
[----:B------:R-:W-:-:S04]  /*243d0*/  IMAD.X R16, R7, 0x1, R16, P3 ;  /* 0x0000000107107824 */ /* 0x000fc800018e0610 */
[----:B------:R0:W-:Y:S04]  /*243e0*/  STL [R1+0xd14], R14 ;  /* 0x000d140e01007387 */ /* 0x0001e80000100800 */
[----:B0-----:R-:W2:Y:S04]  /*243f0*/  LDL.LU R14, [R1+0xd18] ;  /* 0x000d1800010e7983 */ /* 0x001ea80000300800 */
[----:B------:R-:W-:Y:S01]  /*24400*/  STL [R1+0x360], R17 ;  /* 0x0003601101007387 */ /* 0x000fe20000100800 */
[----:B---3--:R-:W-:Y:S01]  /*24410*/  IADD3 R13, P3, PT, R5, R13, RZ ;  /* 0x0000000d050d7210 */ /* 0x008fe20007f7e0ff */
[----:B------:R-:W-:-:S04]  /*24420*/  IMAD.X R15, R7, 0x1, R15, P4 ;  /* 0x00000001070f7824 */ /* 0x000fc800020e060f */
[----:B------:R0:W-:Y:S04]  /*24430*/  STL [R1+0xd0c], R13 ;  /* 0x000d0c0d01007387 */ /* 0x0001e80000100800 */
[----:B0-----:R-:W3:Y:S04]  /*24440*/  LDL.LU R13, [R1+0xcf4] ;  /* 0x000cf400010d7983 */ /* 0x001ee80000300800 */
[----:B------:R-:W-:Y:S01]  /*24450*/  STL [R1+0x358], R16 ;  /* 0x0003581001007387 */ /* 0x000fe20000100800 */
[----:B----4-:R-:W-:-:S05]  /*24460*/  IADD3 R12, P4, PT, R5, R12, RZ ;  /* 0x0000000c050c7210 */ /* 0x010fca0007f9e0ff */
        /* <DEDUP_REMOVED lines=79> */
[----:B------:R-:W-:-:S02]  /*24960*/  IADD3 R18, P6, PT, R5, R18, RZ ;  /* 0x0000001205127210 */ /* 0x000fc40007fde0ff */
[----:B------:R-:W-:Y:S01]  /*24970*/  IADD3 R17, P2, PT, R5, R17, RZ ;  /* 0x0000001105117210 */ /* 0x000fe20007f5e0ff */
[----:B------:R-:W-:Y:S02]  /*24980*/  IMAD.X R8, R7, 0x1, R8, P3 ;  /* 0x0000000107087824 */ /* 0x000fe400018e0608 */
[----:B------:R-:W-:Y:S04]  /*24990*/  STL [R1+0xe84], R18 ;  /* 0x000e841201007387 */ /* 0x000fe80000100800 */
[----:B------:R0:W-:Y:S01]  /*249a0*/  STL [R1+0xe9c], R8 ;  /* 0x000e9c0801007387 */ /* 0x0001e20000100800 */
        /* <DEDUP_REMOVED lines=9> */
[----:B------:R0:W-:Y:S04]  /*24a40*/  STL [R1+0xe88], R13 ;  /* 0x000e880d01007387 */ /* 0x0001e80000100800 */
[----:B0-----:R-:W3:Y:S04]  /*24a50*/  LDL.LU R13, [R1+0xe50] ;  /* 0x000e5000010d7983 */ /* 0x001ee80000300800 */
[----:B------:R-:W-:Y:S04]  /*24a60*/  STL [R1+0xe68], R15 ;  /* 0x000e680f01007387 */ /* 0x000fe80000100800 */
[----:B------:R-:W3:Y:S04]  /*24a70*/  LDL.LU R36, [R1+0xe6c] ;  /* 0x000e6c0001247983 */ /* 0x000ee80000300800 */
[----:B------:R-:W3:Y:S01]  /*24a80*/  LDL.LU R35, [R1+0xe48] ;  /* 0x000e480001237983 */ /* 0x000ee20000300800 */
[----:B----4-:R-:W-:-:S03]  /*24a90*/  IADD3 R12, P5, PT, R5, R12, RZ ;  /* 0x0000000c050c7210 */ /* 0x010fc60007fbe0ff */
        /* <DEDUP_REMOVED lines=18> */
[----:B0-----:R-:W4:Y:S04]  /*24bc0*/  LDL.LU R12, [R1+0xca0] ;  /* 0x000ca000010c7983 */ /* 0x001f280000300800 */
[----:B------:R-:W4:Y:S01]  /*24bd0*/  LDL.LU R17, [R1+0xcbc] ;  /* 0x000cbc0001117983 */ /* 0x000f220000300800 */
[----:B-----5:R-:W-:-:S05]  /*24be0*/  IMAD.X R11, R7, 0x1, R11, P6 ;  /* 0x00000001070b7824 */ /* 0x020fca00030e060b */
        /* <DEDUP_REMOVED lines=12> */
[----:B------:R-:W-:Y:S01]  /*24cb0*/  IMAD.X R36, R7, 0x1, R36, P3 ;  /* 0x0000000107247824 */ /* 0x000fe200018e0624 */
[----:B------:R-:W-:Y:S02]  /*24cc0*/  IADD3 R35, P3, PT, R5, R35, RZ ;  /* 0x0000002305237210 */ /* 0x000fe40007f7e0ff */
[----:B0-----:R-:W3:Y:S01]  /*24cd0*/  LDL.LU R13, [R1+0xca4] ;  /* 0x000ca400010d7983 */ /* 0x001ee20000300800 */
[----:B----4-:R-:W-:-:S03]  /*24ce0*/  IMAD.X R34, R7, 0x1, R34, P4 ;  /* 0x0000000107227824 */ /* 0x010fc600020e0622 */
        /* <DEDUP_REMOVED lines=37> */
[----:B0-----:R-:W4:Y:S04]  /*24f40*/  LDL.LU R12, [R1+0xc80] ;  /* 0x000c8000010c7983 */ /* 0x001f280000300800 */
[----:B------:R-:W-:Y:S01]  /*24f50*/  STL [R1+0xcc4], R18 ;  /* 0x000cc41201007387 */ /* 0x000fe20000100800 */
[----:B-----5:R-:W-:-:S05]  /*24f60*/  IADD3 R11, P3, PT, R5, R11, RZ ;  /* 0x0000000b050b7210 */ /* 0x020fca0007f7e0ff */
[----:B------:R0:W-:Y:S04]  /*24f70*/  STL [R1+0xc98], R11 ;  /* 0x000c980b01007387 */ /* 0x0001e80000100800 */
[----:B0-----:R-:W5:Y:S01]  /*24f80*/  LDL.LU R11, [R1+0xc9c] ;  /* 0x000c9c00010b7983 */ /* 0x001f620000300800 */
[----:B------:R-:W-:Y:S01]  /*24f90*/  IMAD.X R16, R7, 0x1, R16, P4 ;  /* 0x0000000107107824 */ /* 0x000fe200020e0610 */
[----:B------:R-:W-:Y:S02]  /*24fa0*/  IADD3 R8, P4, PT, R5, R8, RZ ;  /* 0x0000000805087210 */ /* 0x000fe40007f9e0ff */
[----:B------:R-:W-:Y:S01]  /*24fb0*/  STL [R1+0xcbc], R17 ;  /* 0x000cbc1101007387 */ /* 0x000fe20000100800 */
[----:B------:R-:W-:-:S03]  /*24fc0*/  IMAD.X R15, R7, 0x1, R15, P5 ;  /* 0x00000001070f7824 */ /* 0x000fc600028e060f */
[----:B------:R0:W-:Y:S04]  /*24fd0*/  STL [R1+0xc90], R8 ;  /* 0x000c900801007387 */ /* 0x0001e80000100800 */
[----:B0-----:R-:W5:Y:S04]  /*24fe0*/  LDL.LU R8, [R1+0xc78] ;  /* 0x000c780001087983 */ /* 0x001f680000300800 */
[----:B------:R-:W-:Y:S01]  /*24ff0*/  STL [R1+0xcb4], R16 ;  /* 0x000cb41001007387 */ /* 0x000fe20000100800 */
[----:B--2---:R-:W-:-:S05]  /*25000*/  IADD3 R14, P5, PT, R5, R14, RZ ;  /* 0x0000000e050e7210 */ /* 0x004fca0007fbe0ff */
[----:B------:R0:W-:Y:S04]  /*25010*/  STL [R1+0xc88], R14 ;  /* 0x000c880e01007387 */ /* 0x0001e80000100800 */
[----:B0-----:R-:W2:Y:S04]  /*25020*/  LDL.LU R14, [R1+0xc94] ;  /* 0x000c9400010e7983 */ /* 0x001ea80000300800 */
[----:B------:R-:W-:Y:S04]  /*25030*/  STL [R1+0xcac], R15 ;  /* 0x000cac0f01007387 */ /* 0x000fe80000100800 */
[----:B------:R-:W2:Y:S04]  /*25040*/  LDL.LU R36, [R1+0xc70] ;  /* 0x000c700001247983 */ /* 0x000ea80000300800 */
[----:B------:R-:W2:Y:S01]  /*25050*/  LDL.LU R35, [R1+0xc8c] ;  /* 0x000c8c0001237983 */ /* 0x000ea20000300800 */
[----:B---3--:R-:W-:-:S03]  /*25060*/  IMAD.X R13, R7, 0x1, R13, P6 ;  /* 0x00000001070d7824 */ /* 0x008fc600030e060d */
        /* <DEDUP_REMOVED lines=20> */
[----:B----4-:R-:W-:-:S05]  /*251b0*/  IADD3 R12, P6, PT, R5, R12, RZ ;  /* 0x0000000c050c7210 */ /* 0x010fca0007fde0ff */
[----:B------:R0:W-:Y:S04]  /*251c0*/  STL [R1+0xc80], R12 ;  /* 0x000c800c01007387 */ /* 0x0001e80000100800 */
        /* <DEDUP_REMOVED lines=11> */
[----:B------:R-:W-:Y:S01]  /*25280*/  IADD3 R36, P3, PT, R5, R36, RZ ;  /* 0x0000002405247210 */ /* 0x000fe20007f7e0ff */
[----:B------:R-:W-:Y:S02]  /*25290*/  IMAD.X R35, R7, 0x1, R35, P4 ;  /* 0x0000000107237824 */ /* 0x000fe400020e0623 */
[----:B0-----:R-:W2:Y:S01]  /*252a0*/  LDL.LU R14, [R1+0xc08] ;  /* 0x000c0800010e7983 */ /* 0x001ea20000300800 */
[----:B---3--:R-:W-:-:S03]  /*252b0*/  IADD3 R34, P4, PT, R5, R34, RZ ;  /* 0x0000002205227210 */ /* 0x008fc60007f9e0ff */
        /* <DEDUP_REMOVED lines=37> */
[----:B0-----:R-:W3:Y:S04]  /*25510*/  LDL.LU R13, [R1+0xc24] ;  /* 0x000c2400010d7983 */ /* 0x001ee80000300800 */
[----:B------:R-:W-:Y:S01]  /*25520*/  STL [R1+0xc28], R18 ;  /* 0x000c281201007387 */ /* 0x000fe20000100800 */
[----:B----4-:R-:W-:-:S05]  /*25530*/  IMAD.X R12, R7, 0x1, R12, P4 ;  /* 0x00000001070c7824 */ /* 0x010fca00020e060c */
[----:B------:R0:W-:Y:S04]  /*25540*/  STL [R1+0xc3c], R12 ;  /* 0x000c3c0c01007387 */ /* 0x0001e80000100800 */
[----:B0-----:R-:W4:Y:S04]  /*25550*/  LDL.LU R12, [R1+0xc00] ;  /* 0x000c0000010c7983 */ /* 0x001f280000300800 */
[----:B------:R-:W-:Y:S01]  /*25560*/  STL [R1+0xc20], R17 ;  /* 0x000c201101007387 */ /* 0x000fe20000100800 */
[----:B-----5:R-:W-:-:S05]  /*25570*/  IMAD.X R11, R7, 0x1, R11, P5 ;  /* 0x00000001070b7824 */ /* 0x020fca00028e060b */
[----:B------:R0:W-:Y:S04]  /*25580*/  STL [R1+0xc34], R11 ;  /* 0x000c340b01007387 */ /* 0x0001e80000100800 */
[----:B0-----:R-:W5:Y:S01]  /*25590*/  LDL.LU R11, [R1+0xc1c] ;  /* 0x000c1c00010b7983 */ /* 0x001f620000300800 */
[C---:B------:R-:W-:Y:S02]  /*255a0*/  IADD3 R16, P4, PT, R5.reuse, R16, RZ ;  /* 0x0000001005107210 */ /* 0x040fe40007f9e0ff */
[----:B------:R-:W-:Y:S01]  /*255b0*/  IADD3 R15, P5, PT, R5, R15, RZ ;  /* 0x0000000f050f7210 */ /* 0x000fe20007fbe0ff */
[----:B------:R-:W-:Y:S02]  /*255c0*/  IMAD.X R8, R7, 0x1, R8, P6 ;  /* 0x0000000107087824 */ /* 0x000fe400030e0608 */
        /* <DEDUP_REMOVED lines=84> */
[----:B------:R-:W-:-:S04]  /*25b10*/  IMAD.X R16, R7, 0x1, R16, P5 ;  /* 0x0000000107107824 */ /* 0x000fc800028e0610 */
[----:B------:R0:W-:Y:S04]  /*25b20*/  STL [R1+0xba0], R13 ;  /* 0x000ba00d01007387 */ /* 0x0001e80000100800 */
[----:B0-----:R-:W3:Y:S04]  /*25b30*/  LDL.LU R13, [R1+0xba4] ;  /* 0x000ba400010d7983 */ /* 0x001ee80000300800 */
[----:B------:R-:W-:Y:S01]  /*25b40*/  STL [R1+0xbc4], R17 ;  /* 0x000bc41101007387 */ /* 0x000fe20000100800 */
[----:B----4-:R-:W-:Y:S01]  /*25b50*/  IADD3 R12, P5, PT, R5, R12, RZ ;  /* 0x0000000c050c7210 */ /* 0x010fe20007fbe0ff */
[----:B------:R-:W-:-:S04]  /*25b60*/  IMAD.X R15, R7, 0x1, R15, P6 ;  /* 0x00000001070f7824 */ /* 0x000fc800030e060f */
[----:B------:R0:W-:Y:S04]  /*25b70*/  STL [R1+0xb98], R12 ;  /* 0x000b980c01007387 */ /* 0x0001e80000100800 */
[----:B0-----:R-:W4:Y:S04]  /*25b80*/  LDL.LU R12, [R1+0xb80] ;  /* 0x000b8000010c7983 */ /* 0x001f280000300800 */
[----:B------:R-:W-:Y:S01]  /*25b90*/  STL [R1+0xbbc], R16 ;  /* 0x000bbc1001007387 */ /* 0x000fe20000100800 */
[----:B-----5:R-:W-:-:S05]  /*25ba0*/  IADD3 R11, P6, PT, R5, R11, RZ ;  /* 0x0000000b050b7210 */ /* 0x020fca0007fde0ff */
        /* <DEDUP_REMOVED lines=78> */
[----:B------:R0:W-:Y:S04]  /*26090*/  STL [R1+0xb4c], R8 ;  /* 0x000b4c0801007387 */ /* 0x0001e80000100800 */
[----:B------:R-:W-:Y:S04]  /*260a0*/  STL [R1+0xb54], R19 ;  /* 0x000b541301007387 */ /* 0x000fe80000100800 */
        /* <DEDUP_REMOVED lines=14> */
[----:B0-----:R-:W4:Y:S04]  /*26190*/  LDL.LU R12, [R1+0xb00] ;  /* 0x000b0000010c7983 */ /* 0x001f280000300800 */
[----:B------:R-:W-:Y:S04]  /*261a0*/  STL [R1+0xb18], R15 ;  /* 0x000b180f01007387 */ /* 0x000fe80000100800 */
[----:B------:R-:W4:Y:S04]  /*261b0*/  LDL.LU R36, [R1+0xb1c] ;  /* 0x000b1c0001247983 */ /* 0x000f280000300800 */
[----:B------:R-:W4:Y:S01]  /*261c0*/  LDL.LU R35, [R1+0xaf8] ;  /* 0x000af80001237983 */ /* 0x000f220000300800 */
[----:B-----5:R-:W-:-:S03]  /*261d0*/  IADD3 R11, P2, PT, R5, R11, RZ ;  /* 0x0000000b050b7210 */ /* 0x020fc60007f5e0ff */
        /* <DEDUP_REMOVED lines=20> */
[----:B------:R-:W-:-:S05]  /*26320*/  IMAD.X R8, R7, 0x1, R8, P3 ;  /* 0x0000000107087824 */ /* 0x000fca00018e0608 */
        /* <DEDUP_REMOVED lines=12> */
[----:B------:R-:W-:Y:S01]  /*263f0*/  IMAD.X R36, R7, 0x1, R36, P5 ;  /* 0x0000000107247824 */ /* 0x000fe200028e0624 */
[----:B------:R-:W-:Y:S02]  /*26400*/  IADD3 R35, P5, PT, R5, R35, RZ ;  /* 0x0000002305237210 */ /* 0x000fe40007fbe0ff */
[----:B0-----:R-:W4:Y:S01]  /*26410*/  LDL.LU R12, [R1+0xab4] ;  /* 0x000ab400010c7983 */ /* 0x001f220000300800 */
[----:B-----5:R-:W-:-:S03]  /*26420*/  IMAD.X R34, R7, 0x1, R34, P6 ;  /* 0x0000000107227824 */ /* 0x020fc600030e0622 */
        /* <DEDUP_REMOVED lines=37> */
[----:B------:R-:W-:-:S03]  /*26680*/  IMAD.X R17, R7, 0x1, R17, P5 ;  /* 0x0000000107117824 */ /* 0x000fc600028e0611 */
[----:B------:R-:W-:Y:S01]  /*26690*/  STL [R1+0xad4], R18 ;  /* 0x000ad41201007387 */ /* 0x000fe20000100800 */
[----:B------:R-:W-:Y:S01]  /*266a0*/  IADD3 R8, P5, PT, R5, R8, RZ ;  /* 0x0000000805087210 */ /* 0x000fe20007fbe0ff */
[----:B------:R-:W-:-:S04]  /*266b0*/  IMAD.X R16, R7, 0x1, R16, P6 ;  /* 0x0000000107107824 */ /* 0x000fc800030e0610 */
        /* <DEDUP_REMOVED lines=10> */
[----:B0-----:R-:W3:Y:S04]  /*26760*/  LDL.LU R13, [R1+0xaa4] ;  /* 0x000aa400010d7983 */ /* 0x001ee80000300800 */
[----:B------:R-:W-:Y:S04]  /*26770*/  STL [R1+0xabc], R15 ;  /* 0x000abc0f01007387 */ /* 0x000fe80000100800 */
[----:B------:R-:W3:Y:S04]  /*26780*/  LDL.LU R36, [R1+0xa80] ;  /* 0x000a800001247983 */ /* 0x000ee80000300800 */
[----:B------:R-:W3:Y:S01]  /*26790*/  LDL.LU R35, [R1+0xa9c] ;  /* 0x000a9c0001237983 */ /* 0x000ee20000300800 */
[----:B----4-:R-:W-:-:S03]  /*267a0*/  IMAD.X R12, R7, 0x1, R12, P3 ;  /* 0x00000001070c7824 */ /* 0x010fc600018e060c */
        /* <DEDUP_REMOVED lines=20> */
[----:B-----5:R-:W-:-:S05]  /*268f0*/  IADD3 R11, P3, PT, R5, R11, RZ ;  /* 0x0000000b050b7210 */ /* 0x020fca0007f7e0ff */
[----:B------:R0:W-:Y:S04]  /*26900*/  STL [R1+0xa90], R11 ;  /* 0x000a900b01007387 */ /* 0x0001e80000100800 */
        /* <DEDUP_REMOVED lines=11> */
[----:B------:R-:W-:Y:S01]  /*269c0*/  IADD3 R36, P5, PT, R5, R36, RZ ;  /* 0x0000002405247210 */ /* 0x000fe20007fbe0ff */
[----:B------:R-:W-:Y:S02]  /*269d0*/  IMAD.X R35, R7, 0x1, R35, P6 ;  /* 0x0000000107237824 */ /* 0x000fe400030e0623 */
[----:B0-----:R-:W3:Y:S01]  /*269e0*/  LDL.LU R13, [R1+0xa18] ;  /* 0x000a1800010d7983 */ /* 0x001ee20000300800 */
[----:B----4-:R-:W-:-:S03]  /*269f0*/  IADD3 R34, P6, PT, R5, R34, RZ ;  /* 0x0000002205227210 */ /* 0x010fc60007fde0ff */
        /* <DEDUP_REMOVED lines=36> */
[----:B0-----:R-:W4:Y:S04]  /*26c40*/  LDL.LU R12, [R1+0xa34] ;  /* 0x000a3400010c7983 */ /* 0x001f280000300800 */
[----:B------:R-:W-:Y:S01]  /*26c50*/  STL [R1+0xa38], R18 ;  /* 0x000a381201007387 */ /* 0x000fe20000100800 */
[----:B-----5:R-:W-:-:S05]  /*26c60*/  IMAD.X R11, R7, 0x1, R11, P6 ;  /* 0x00000001070b7824 */ /* 0x020fca00030e060b */
[----:B------:R0:W-:Y:S04]  /*26c70*/  STL [R1+0xa4c], R11 ;  /* 0x000a4c0b01007387 */ /* 0x0001e80000100800 */
[----:B0-----:R-:W5:Y:S01]  /*26c80*/  LDL.LU R11, [R1+0xa10] ;  /* 0x000a1000010b7983 */ /* 0x001f620000300800 */
[C---:B------:R-:W-:Y:S02]  /*26c90*/  IADD3 R17, P5, PT, R5.reuse, R17, RZ ;  /* 0x0000001105117210 */ /* 0x040fe40007fbe0ff */
[----:B------:R-:W-:-:S03]  /*26ca0*/  IADD3 R16, P6, PT, R5, R16, RZ ;  /* 0x0000001005107210 */ /* 0x000fc60007fde0ff */
[----:B------:R-:W-:Y:S01]  /*26cb0*/  STL [R1+0xa30], R17 ;  /* 0x000a301101007387 */ /* 0x000fe20000100800 */
[----:B------:R-:W-:Y:S01]  /*26cc0*/  IMAD.X R8, R7, 0x1, R8, P2 ;  /* 0x0000000107087824 */ /* 0x000fe200010e0608 */
[----:B------:R-:W-:-:S04]  /*26cd0*/  IADD3 R15, P2, PT, R5, R15, RZ ;  /* 0x0000000f050f7210 */ /* 0x000fc80007f5e0ff */
        /* <DEDUP_REMOVED lines=93> */
[----:B0-----:R-:W5:Y:S01]  /*272b0*/  LDL.LU R11, [R1+0x990] ;  /* 0x00099000010b7983 */ /* 0x001f620000300800 */
[----:B------:R-:W-:-:S03]  /*272c0*/  IMAD.X R15, R7, 0x1, R15, P3 ;  /* 0x00000001070f7824 */ /* 0x000fc600018e060f */
[----:B------:R-:W-:Y:S01]  /*272d0*/  STL [R1+0x9cc], R16 ;  /* 0x0009cc1001007387 */ /* 0x000fe20000100800 */
[----:B------:R-:W-:-:S05]  /*272e0*/  IADD3 R8, P3, PT, R5, R8, RZ ;  /* 0x0000000805087210 */ /* 0x000fca0007f7e0ff */
        /* <DEDUP_REMOVED lines=77> */
[----:B------:R-:W-:-:S04]  /*277c0*/  IADD3 R17, P6, PT, R5, R17, RZ ;  /* 0x0000001105117210 */ /* 0x000fc80007fde0ff */
[----:B------:R0:W-:Y:S04]  /*277d0*/  STL [R1+0x95c], R14 ;  /* 0x00095c0e01007387 */ /* 0x0001e80000100800 */
[----:B------:R-:W-:Y:S04]  /*277e0*/  STL [R1+0x964], R19 ;  /* 0x0009641301007387 */ /* 0x000fe80000100800 */
        /* <DEDUP_REMOVED lines=14> */
[----:B------:R-:W-:-:S05]  /*278d0*/  IADD3 R15, P3, PT, R5, R15, RZ ;  /* 0x0000000f050f7210 */ /* 0x000fca0007f7e0ff */
[----:B------:R-:W-:Y:S04]  /*278e0*/  STL [R1+0x928], R15 ;  /* 0x0009280f01007387 */ /* 0x000fe80000100800 */
[----:B------:R-:W5:Y:S04]  /*278f0*/  LDL.LU R36, [R1+0x92c] ;  /* 0x00092c0001247983 */ /* 0x000f680000300800 */
[----:B------:R-:W5:Y:S01]  /*27900*/  LDL.LU R35, [R1+0x908] ;  /* 0x0009080001237983 */ /* 0x000f620000300800 */
[----:B------:R-:W-:-:S03]  /*27910*/  IADD3 R8, P4, PT, R5, R8, RZ ;  /* 0x0000000805087210 */ /* 0x000fc60007f9e0ff */
        /* <DEDUP_REMOVED lines=88> */
[----:B0-----:R-:W4:Y:S04]  /*27ea0*/  LDL.LU R12, [R1+0x8b4] ;  /* 0x0008b400010c7983 */ /* 0x001f280000300800 */
[----:B------:R-:W-:Y:S04]  /*27eb0*/  STL [R1+0x8cc], R15 ;  /* 0x0008cc0f01007387 */ /* 0x000fe80000100800 */
[----:B------:R-:W4:Y:S04]  /*27ec0*/  LDL.LU R36, [R1+0x890] ;  /* 0x0008900001247983 */ /* 0x000f280000300800 */
[----:B------:R-:W4:Y:S01]  /*27ed0*/  LDL.LU R35, [R1+0x8ac] ;  /* 0x0008ac0001237983 */ /* 0x000f220000300800 */
[----:B-----5:R-:W-:-:S03]  /*27ee0*/  IMAD.X R11, R7, 0x1, R11, P5 ;  /* 0x00000001070b7824 */ /* 0x020fc600028e060b */
        /* <DEDUP_REMOVED lines=33> */
[----:B------:R-:W-:Y:S01]  /*28100*/  IADD3 R36, P2, PT, R5, R36, RZ ;  /* 0x0000002405247210 */ /* 0x000fe20007f5e0ff */
[----:B------:R-:W-:Y:S02]  /*28110*/  IMAD.X R35, R7, 0x1, R35, P3 ;  /* 0x0000000107237824 */ /* 0x000fe400018e0623 */
[----:B0-----:R-:W4:Y:S01]  /*28120*/  LDL.LU R12, [R1+0x828] ;  /* 0x00082800010c7983 */ /* 0x001f220000300800 */
[----:B-----5:R-:W-:-:S03]  /*28130*/  IADD3 R34, P3, PT, R5, R34, RZ ;  /* 0x0000002205227210 */ /* 0x020fc60007f7e0ff */
        /* <DEDUP_REMOVED lines=37> */
[----:B------:R-:W-:-:S03]  /*28390*/  IADD3 R17, P2, PT, R5, R17, RZ ;  /* 0x0000001105117210 */ /* 0x000fc60007f5e0ff */
[----:B------:R-:W-:Y:S01]  /*283a0*/  STL [R1+0x848], R18 ;  /* 0x0008481201007387 */ /* 0x000fe20000100800 */
[----:B------:R-:W-:Y:S01]  /*283b0*/  IMAD.X R8, R7, 0x1, R8, P3 ;  /* 0x0000000107087824 */ /* 0x000fe200018e0608 */
[----:B------:R-:W-:-:S04]  /*283c0*/  IADD3 R16, P3, PT, R5, R16, RZ ;  /* 0x0000001005107210 */ /* 0x000fc80007f7e0ff */
[----:B------:R0:W-:Y:S04]  /*283d0*/  STL [R1+0x85c], R8 ;  /* 0x00085c0801007387 */ /* 0x0001e80000100800 */
[----:B0-----:R-:W5:Y:S04]  /*283e0*/  LDL.LU R8, [R1+0x820] ;  /* 0x0008200001087983 */ /* 0x001f680000300800 */
[----:B------:R-:W-:Y:S01]  /*283f0*/  STL [R1+0x840], R17 ;  /* 0x0008401101007387 */ /* 0x000fe20000100800 */
[----:B--2---:R-:W-:Y:S01]  /*28400*/  IMAD.X R14, R7, 0x1, R14, P4 ;  /* 0x00000001070e7824 */ /* 0x004fe200020e060e */
[----:B------:R-:W-:-:S04]  /*28410*/  IADD3 R15, P4, PT, R5, R15, RZ ;  /* 0x0000000f050f7210 */ /* 0x000fc80007f9e0ff */
[----:B------:R0:W-:Y:S04]  /*28420*/  STL [R1+0x854], R14 ;  /* 0x0008540e01007387 */ /* 0x0001e80000100800 */
        /* <DEDUP_REMOVED lines=88> */
[----:B------:R-:W-:-:S03]  /*289b0*/  IMAD.X R16, R7, 0x1, R16, P4 ;  /* 0x0000000107107824 */ /* 0x000fc600020e0610 */
[----:B------:R-:W-:Y:S01]  /*289c0*/  STL [R1+0x7e4], R17 ;  /* 0x0007e41101007387 */ /* 0x000fe20000100800 */
[----:B------:R-:W-:Y:S01]  /*289d0*/  IADD3 R8, P4, PT, R5, R8, RZ ;  /* 0x0000000805087210 */ /* 0x000fe20007f9e0ff */
[----:B------:R-:W-:-:S04]  /*289e0*/  IMAD.X R15, R7, 0x1, R15, P5 ;  /* 0x00000001070f7824 */ /* 0x000fc800028e060f */
[----:B------:R0:W-:Y:S04]  /*289f0*/  STL [R1+0x338], R8 ;  /* 0x0003380801007387 */ /* 0x0001e80000100800 */
[----:B0-----:R-:W5:Y:S04]  /*28a00*/  LDL.LU R8, [R1+0x320] ;  /* 0x0003200001087983 */ /* 0x001f680000300800 */
[----:B------:R-:W-:Y:S04]  /*28a10*/  STL [R1+0x7dc], R16 ;  /* 0x0007dc1001007387 */ /* 0x000fe80000100800 */
[----:B------:R-:W5:Y:S04]  /*28a20*/  LDL.LU R36, [R1+0x33c] ;  /* 0x00033c0001247983 */ /* 0x000f680000300800 */
[----:B------:R0:W-:Y:S04]  /*28a30*/  STL [R1+0x7d4], R15 ;  /* 0x0007d40f01007387 */ /* 0x0001e80000100800 */
[----:B------:R-:W5:Y:S01]  /*28a40*/  LDL.LU R35, [R1+0x334] ;  /* 0x0003340001237983 */ /* 0x000f620000300800 */
[----:B--2---:R-:W-:-:S05]  /*28a50*/  IADD3 R14, P5, PT, R5, R14, RZ ;  /* 0x0000000e050e7210 */ /* 0x004fca0007fbe0ff */
[----:B------:R1:W-:Y:S04]  /*28a60*/  STL [R1+0x330], R14 ;  /* 0x0003300e01007387 */ /* 0x0003e80000100800 */
[----:B------:R-:W2:Y:S04]  /*28a70*/  LDL.LU R34, [R1+0x318] ;  /* 0x0003180001227983 */ /* 0x000ea80000300800 */
[----:B------:R-:W2:Y:S01]  /*28a80*/  LDL.LU R33, [R1+0x32c] ;  /* 0x00032c0001217983 */ /* 0x000ea20000300800 */
[----:B---3--:R-:W-:-:S05]  /*28a90*/  IMAD.X R13, R7, 0x1, R13, P6 ;  /* 0x00000001070d7824 */ /* 0x008fca00030e060d */
        /* <DEDUP_REMOVED lines=14> */
[----:B0-----:R-:W2:Y:S04]  /*28b80*/  LDL R15, [R1+0xecc] ;  /* 0x000ecc00010f7983 */ /* 0x001ea80000100800 */
[----:B------:R-:W2:Y:S04]  /*28b90*/  LDL.LU R19, [R1+0x2f4] ;  /* 0x0002f40001137983 */ /* 0x000ea80000300800 */
[----:B------:R-:W2:Y:S04]  /*28ba0*/  LDL.LU R18, [R1+0x2d8] ;  /* 0x0002d80001127983 */ /* 0x000ea80000300800 */
[----:B------:R-:W2:Y:S04]  /*28bb0*/  LDL.LU R17, [R1+0x2ec] ;  /* 0x0002ec0001117983 */ /* 0x000ea80000300800 */
[----:B------:R-:W2:Y:S04]  /*28bc0*/  LDL.LU R16, [R1+0x2d0] ;  /* 0x0002d00001107983 */ /* 0x000ea80000300800 */
[----:B-1----:R-:W2:Y:S01]  /*28bd0*/  LDL.LU R14, [R1+0x2e4] ;  /* 0x0002e400010e7983 */ /* 0x002ea20000300800 */
[----:B----4-:R-:W-:-:S05]  /*28be0*/  IADD3 R12, P6, PT, R5, R12, RZ ;  /* 0x0000000c050c7210 */ /* 0x010fca0007fde0ff */
[----:B------:R0:W-:Y:S04]  /*28bf0*/  STL [R1+0x328], R12 ;  /* 0x0003280c01007387 */ /* 0x0001e80000100800 */
[----:B---3--:R-:W3:Y:S04]  /*28c00*/  LDL.LU R13, [R1+0x2dc] ;  /* 0x0002dc00010d7983 */ /* 0x008ee80000300800 */
[----:B0-----:R-:W4:Y:S01]  /*28c10*/  LDL.LU R12, [R1+0x2d4] ;  /* 0x0002d400010c7983 */ /* 0x001f220000300800 */
[----:B-----5:R-:W-:-:S05]  /*28c20*/  IMAD.X R11, R7, 0x1, R11, P2 ;  /* 0x00000001070b7824 */ /* 0x020fca00010e060b */
[----:B------:R0:W-:Y:S04]  /*28c30*/  STL [R1+0x344], R11 ;  /* 0x0003440b01007387 */ /* 0x0001e80000100800 */
[----:B0-----:R-:W5:Y:S01]  /*28c40*/  LDL.LU R11, [R1+0x2cc] ;  /* 0x0002cc00010b7983 */ /* 0x001f620000300800 */
[----:B------:R-:W-:Y:S01]  /*28c50*/  IADD3 R8, P2, PT, R5, R8, RZ ;  /* 0x0000000805087210 */ /* 0x000fe20007f5e0ff */
[----:B------:R-:W-:-:S04]  /*28c60*/  IMAD.X R36, R7, 0x1, R36, P3 ;  /* 0x0000000107247824 */ /* 0x000fc800018e0624 */
[----:B------:R0:W-:Y:S01]  /*28c70*/  STL [R1+0x320], R8 ;  /* 0x0003200801007387 */ /* 0x0001e20000100800 */
[----:B------:R-:W1:Y:S01]  /*28c80*/  SYNCS.PHASECHK.TRANS64.TRYWAIT P3, [UR8], R9 ;  /* 0x00000009ff0075a7 */ /* 0x000e620008061108 */
[----:B------:R-:W-:Y:S02]  /*28c90*/  IMAD.X R35, R7, 0x1, R35, P4 ;  /* 0x0000000107237824 */ /* 0x000fe400020e0623 */
[----:B------:R1:W-:Y:S04]  /*28ca0*/  STL [R1+0x33c], R36 ;  /* 0x00033c2401007387 */ /* 0x0003e80000100800 */
[----:B------:R1:W-:Y:S01]  /*28cb0*/  STL [R1+0x334], R35 ;  /* 0x0003342301007387 */ /* 0x0003e20000100800 */
[----:B------:R-:W-:Y:S01]  /*28cc0*/  PRMT R10, RZ, 0x7610, R10 ;  /* 0x00007610ff0a7816 */ /* 0x000fe2000000000a */
[----:B0-----:R-:W0:Y:S01]  /*28cd0*/  LDC R8, c[0x0][0x3a0] ;  /* 0x0000e800ff087b82 */ /* 0x001e220000000800 */
[----:B--2---:R-:W-:Y:S01]  /*28ce0*/  IADD3 R34, P4, PT, R5, R34, RZ ;  /* 0x0000002205227210 */ /* 0x004fe20007f9e0ff */
[----:B------:R-:W-:-:S04]  /*28cf0*/  IMAD.X R33, R7, 0x1, R33, P5 ;  /* 0x0000000107217824 */ /* 0x000fc800028e0621 */
[----:B------:R2:W-:Y:S04]  /*28d00*/  STL [R1+0x318], R34 ;  /* 0x0003182201007387 */ /* 0x0005e80000100800 */
[----:B------:R2:W-:Y:S01]  /*28d10*/  STL [R1+0x32c], R33 ;  /* 0x00032c2101007387 */ /* 0x0005e20000100800 */
[----:B------:R-:W-:Y:S01]  /*28d20*/  IADD3 R32, P5, PT, R5, R32, RZ ;  /* 0x0000002005207210 */ /* 0x000fe20007fbe0ff */
[----:B------:R-:W-:-:S04]  /*28d30*/  IMAD.X R31, R7, 0x1, R31, P6 ;  /* 0x00000001071f7824 */ /* 0x000fc800030e061f */
[----:B------:R2:W-:Y:S01]  /*28d40*/  STL [R1+0x310], R32 ;  /* 0x0003102001007387 */ /* 0x0005e20000100800 */
[----:B------:R-:W-:-:S03]  /*28d50*/  IADD3 R30, P6, PT, R5, R30, RZ ;  /* 0x0000001e051e7210 */ /* 0x000fc60007fde0ff */
[----:B------:R2:W-:Y:S01]  /*28d60*/  STL [R1+0x324], R31 ;  /* 0x0003241f01007387 */ /* 0x0005e20000100800 */
[----:B------:R-:W-:-:S03]  /*28d70*/  IMAD.X R29, R7, 0x1, R29, P2 ;  /* 0x00000001071d7824 */ /* 0x000fc600010e061d */
        /* <DEDUP_REMOVED lines=19> */
[----:B------:R-:W-:-:S03]  /*28eb0*/  VIADD R15, R15, 0x1 ;  /* 0x000000010f0f7836 */ /* 0x000fc60000000000 */
[----:B------:R2:W-:Y:S01]  /*28ec0*/  STL [R1+0x2e0], R20 ;  /* 0x0002e01401007387 */ /* 0x0005e20000100800 */
[----:B------:R-:W-:-:S03]  /*28ed0*/  IMAD.X R19, R7, 0x1, R19, P4 ;  /* 0x0000000107137824 */ /* 0x000fc600020e0613 */
[----:B------:R2:W-:Y:S01]  /*28ee0*/  STL [R1+0xed8], R15 ;  /* 0x000ed80f01007387 */ /* 0x0005e20000100800 */
[----:B------:R-:W-:Y:S01]  /*28ef0*/  IADD3 R18, P4, PT, R5, R18, RZ ;  /* 0x0000001205127210 */ /* 0x000fe20007f9e0ff */
[----:B------:R-:W-:Y:S02]  /*28f00*/  IMAD.X R17, R7, 0x1, R17, P5 ;  /* 0x0000000107117824 */ /* 0x000fe400028e0611 */
[----:B------:R2:W-:Y:S01]  /*28f10*/  STL [R1+0x2f4], R19 ;  /* 0x0002f41301007387 */ /* 0x0005e20000100800 */
[----:B------:R-:W-:-:S03]  /*28f20*/  IADD3 R16, P5, PT, R5, R16, RZ ;  /* 0x0000001005107210 */ /* 0x000fc60007fbe0ff */
[----:B------:R2:W-:Y:S01]  /*28f30*/  STL [R1+0x2d8], R18 ;  /* 0x0002d81201007387 */ /* 0x0005e20000100800 */
[----:B------:R-:W-:-:S03]  /*28f40*/  IMAD.X R14, R7, 0x1, R14, P6 ;  /* 0x00000001070e7824 */ /* 0x000fc600030e060e */
[----:B------:R2:W-:Y:S04]  /*28f50*/  STL [R1+0x2ec], R17 ;  /* 0x0002ec1101007387 */ /* 0x0005e80000100800 */
[----:B------:R2:W-:Y:S04]  /*28f60*/  STL [R1+0x2d0], R16 ;  /* 0x0002d01001007387 */ /* 0x0005e80000100800 */
[----:B------:R2:W-:Y:S01]  /*28f70*/  STL [R1+0x2e4], R14 ;  /* 0x0002e40e01007387 */ /* 0x0005e20000100800 */
[C---:B---3--:R-:W-:Y:S02]  /*28f80*/  IMAD.X R13, R7.reuse, 0x1, R13, P2 ;  /* 0x00000001070d7824 */ /* 0x048fe400010e060d */
[----:B----4-:R-:W-:-:S03]  /*28f90*/  IMAD.X R12, R7, 0x1, R12, P4 ;  /* 0x00000001070c7824 */ /* 0x010fc600020e060c */
[----:B------:R2:W-:Y:S04]  /*28fa0*/  STL [R1+0x2dc], R13 ;  /* 0x0002dc0d01007387 */ /* 0x0005e80000100800 */
[----:B------:R2:W-:Y:S01]  /*28fb0*/  STL [R1+0x2d4], R12 ;  /* 0x0002d40c01007387 */ /* 0x0005e20000100800 */
[----:B0-----:R-:W-:Y:S01]  /*28fc0*/  IMAD R8, R15, -0x80, R8 ;  /* 0xffffff800f087824 */ /* 0x001fe200078e0208 */
[----:B------:R-:W-:Y:S01]  /*28fd0*/  IADD3 R3, P6, PT, R5, R3, RZ ;  /* 0x0000000305037210 */ /* 0x000fe20007fde0ff */
[----:B-----5:R-:W-:-:S05]  /*28fe0*/  IMAD.X R11, R7, 0x1, R11, P5 ;  /* 0x00000001070b7824 */ /* 0x020fca00028e060b */
[----:B------:R2:W-:Y:S04]  /*28ff0*/  STL [R1+0x2cc], R11 ;  /* 0x0002cc0b01007387 */ /* 0x0005e80000100800 */
[----:B------:R2:W-:Y:S01]  /*29000*/  STL.S16 [R1+0x234], R10 ;  /* 0x0002340a01007387 */ /* 0x0005e20000100600 */
[----:B------:R-:W-:Y:S01]  /*29010*/  IADD3 R0, P5, PT, R5, R0, RZ ;  /* 0x0000000005007210 */ /* 0x000fe20007fbe0ff */
[C---:B------:R-:W-:Y:S01]  /*29020*/  IMAD.X R4, R7.reuse, 0x1, R4, P6 ;  /* 0x0000000107047824 */ /* 0x040fe200030e0604 */
[C---:B------:R-:W-:Y:S02]  /*29030*/  ISETP.GT.AND P2, PT, R8.reuse, RZ, PT ;  /* 0x000000ff0800720c */ /* 0x040fe40003f44270 */
[----:B------:R-:W-:Y:S01]  /*29040*/  ISETP.GT.AND P4, PT, R8, 0x1, PT ;  /* 0x000000010800780c */ /* 0x000fe20003f84270 */
[----:B------:R-:W-:Y:S01]  /*29050*/  IMAD.X R2, R7, 0x1, R2, P5 ;  /* 0x0000000107027824 */ /* 0x000fe200028e0602 */
[----:B-1----:R-:W-:Y:S11]  /*29060*/  @!P3 BRA `(.L_x_14) ;  /* 0x000002640088b947 */ /* 0x002ff60003800000 */
.L_x_24:
[----:B------:R0:W-:Y:S04]  /*29070*/  STL [R1+0x124c], R4 ;  /* 0x00124c0401007387 */ /* 0x0001e80000100800 */
[----:B0-----:R-:W3:Y:S01]  /*29080*/  LDL R4, [R1+0x234] ;  /* 0x0002340001047983 */ /* 0x001ee20000100800 */
[----:B--2---:R-:W-:Y:S02]  /*29090*/  @P2 IMAD.MOV.U32 R10, RZ, RZ, R0 ;  /* 0x000000ffff0a2224 */ /* 0x004fe400078e0000 */
[----:B------:R-:W-:Y:S01]  /*290a0*/  @P2 IMAD.MOV.U32 R11, RZ, RZ, R2 ;  /* 0x000000ffff0b2224 */ /* 0x000fe200078e0002 */
        /* <DEDUP_REMOVED lines=13> */
[----:B0-----:R-:W-:-:S03]  /*29180*/  PRMT R47, RZ, 0x7610, R47 ;  /* 0x00007610ff2f7816 */ /* 0x001fc6000000002f */
        /* <DEDUP_REMOVED lines=61> */
[----:B---3--:R-:W2:Y:S04]  /*29560*/  @P2 LDG.E.U8 R4, desc[UR14][R10.64] ;  /* 0x0000000e0a042981 */ /* 0x008ea8000c1e1100 */
        /* <DEDUP_REMOVED lines=45> */
[----:B--2---:R0:W-:Y:S04]  /*29840*/  @P2 STL [R1+0x234], R4 ;  /* 0x0002340401002387 */ /* 0x0041e80000100800 */
[----:B0-----:R-:W2:Y:S01]  /*29850*/  LDL.LU R4, [R1+0x124c] ;  /* 0x00124c0001047983 */ /* 0x001ea20000300800 */
[----:B------:R-:W-:-:S02]  /*29860*/  @P2 IMAD.MOV.U32 R10, RZ, RZ, R3 ;  /* 0x000000ffff0a2224 */ /* 0x000fc400078e0003 */
[----:B--2---:R-:W-:-:S05]  /*29870*/  @P2 IMAD.MOV.U32 R11, RZ, RZ, R4 ;  /* 0x000000ffff0b2224 */ /* 0x004fca00078e0004 */
[----:B------:R-:W2:Y:S04]  /*29880*/  @P2 LDG.E.U8 R47, desc[UR14][R10.64] ;  /* 0x0000000e0a2f2981 */ /* 0x000ea8000c1e1100 */
[----:B------:R-:W-:Y:S04]  /*29890*/  STL [R1+0xf80], R3 ;  /* 0x000f800301007387 */ /* 0x000fe80000100800 */
[----:B------:R-:W-:Y:S04]  /*298a0*/  STL [R1+0x1034], R3 ;  /* 0x0010340301007387 */ /* 0x000fe80000100800 */
[----:B------:R-:W-:Y:S04]  /*298b0*/  STL [R1+0xf7c], R4 ;  /* 0x000f7c0401007387 */ /* 0x000fe80000100800 */
[----:B------:R-:W-:Y:S04]  /*298c0*/  STL [R1+0x1038], R4 ;  /* 0x0010380401007387 */ /* 0x000fe80000100800 */
        /* <DEDUP_REMOVED lines=17> */
[----:B------:R-:W2:Y:S01]  /*299e0*/  @P4 LDG.E.U8 R47, desc[UR14][R10.64] ;  /* 0x0000000e0a2f4981 */ /* 0x000ea2000c1e1100 */
[----:B------:R-:W-:-:S03]  /*299f0*/  ISETP.GT.AND P3, PT, R8, 0x2, PT ;  /* 0x000000020800780c */ /* 0x000fc60003f64270 */
        /* <DEDUP_REMOVED lines=85> */
[----:B------:R-:W2:Y:S04]  /*29f50*/  LDL R10, [R1+0x324] ;  /* 0x00032400010a7983 */ /* 0x000ea80000100800 */
[----:B------:R-:W2:Y:S01]  /*29f60*/  LDL R11, [R1+0x328] ;  /* 0x00032800010b7983 */ /* 0x000ea20000100800 */
[----:B------:R-:W-:-:S03]  /*29f70*/  PRMT R2, RZ, 0x7610, R2 ;  /* 0x00007610ff027816 */ /* 0x000fc60000000002 */
[----:B----4-:R-:W-:Y:S01]  /*29f80*/  STL [R1+0x103c], R3 ;  /* 0x00103c0301007387 */ /* 0x010fe20000100800 */
[----:B--2---:R-:W-:-:S04]  /*29f90*/  @P2 LOP3.LUT R11, R11, R10, RZ, 0x3c, !PT ;  /* 0x0000000a0b0b2212 */ /* 0x004fc800078e3cff */
[----:B------:R-:W-:-:S04]  /*29fa0*/  @P2 LOP3.LUT R10, R11, R10, RZ, 0x3c, !PT ;  /* 0x0000000a0b0a2212 */ /* 0x000fc800078e3cff */
[----:B------:R-:W-:-:S05]  /*29fb0*/  @P2 LOP3.LUT R11, R11, R10, RZ, 0x3c, !PT ;  /* 0x0000000a0b0b2212 */ /* 0x000fca00078e3cff */
[----:B------:R0:W2:Y:S04]  /*29fc0*/  @P2 LDG.E.U8 R2, desc[UR14][R10.64] ;  /* 0x0000000e0a022981 */ /* 0x0000a8000c1e1100 */
[----:B------:R-:W0:Y:S04]  /*29fd0*/  LDL R10, [R1+0x32c] ;  /* 0x00032c00010a7983 */ /* 0x000e280000100800 */
[----:B------:R-:W0:Y:S01]  /*29fe0*/  LDL R11, [R1+0x330] ;  /* 0x00033000010b7983 */ /* 0x000e220000100800 */
[----:B------:R-:W-:Y:S02]  /*29ff0*/  ISETP.GT.AND P4, PT, R8, 0x7, PT ;  /* 0x000000070800780c */ /* 0x000fe40003f84270 */
[----:B------:R-:W-:-:S11]  /*2a000*/  PRMT R18, RZ, 0x7610, R18 ;  /* 0x00007610ff127816 */ /* 0x000fd60000000012 */
[----:B0-----:R-:W-:-:S04]  /*2a010*/  @P4 LOP3.LUT R11, R11, R10, RZ, 0x3c, !PT ;  /* 0x0000000a0b0b4212 */ /* 0x001fc800078e3cff */
[----:B------:R-:W-:-:S04]  /*2a020*/  @P4 LOP3.LUT R10, R11, R10, RZ, 0x3c, !PT ;  /* 0x0000000a0b0a4212 */ /* 0x000fc800078e3cff */
[----:B------:R-:W-:-:S05]  /*2a030*/  @P4 LOP3.LUT R11, R11, R10, RZ, 0x3c, !PT ;  /* 0x0000000a0b0b4212 */ /* 0x000fca00078e3cff */
[----:B------:R-:W4:Y:S04]  /*2a040*/  @P4 LDG.E.U8 R18, desc[UR14][R10.64] ;  /* 0x0000000e0a124981 */ /* 0x000f28000c1e1100 */
[----:B--2---:R-:W-:Y:S04]  /*2a050*/  STL [R1+0x1040], R2 ;  /* 0x0010400201007387 */ /* 0x004fe80000100800 */
[----:B----4-:R0:W-:Y:S04]  /*2a060*/  STL [R1+0xed4], R18 ;  /* 0x000ed41201007387 */ /* 0x0101e80000100800 */
[----:B0-----:R-:W2:Y:S04]  /*2a070*/  LDL.LU R18, [R1+0x121c] ;  /* 0x00121c0001127983 */ /* 0x001ea80000300800 */
[----:B------:R-:W4:Y:S04]  /*2a080*/  LDL R10, [R1+0x334] ;  /* 0x00033400010a7983 */ /* 0x000f280000100800 */
[----:B------:R-:W4:Y:S01]  /*2a090*/  LDL R11, [R1+0x338] ;  /* 0x00033800010b7983 */ /* 0x000f220000100800 */
[----:B------:R-:W-:-:S02]  /*2a0a0*/  PRMT R39, RZ, 0x7610, R39 ;  /* 0x00007610ff277816 */ /* 0x000fc40000000027 */
[----:B----4-:R-:W-:-:S04]  /*2a0b0*/  @P4 LOP3.LUT R11, R11, R10, RZ, 0x3c, !PT ;  /* 0x0000000a0b0b4212 */ /* 0x010fc800078e3cff */
[----:B------:R-:W-:-:S04]  /*2a0c0*/  @P4 LOP3.LUT R10, R11, R10, RZ, 0x3c, !PT ;  /* 0x0000000a0b0a4212 */ /* 0x000fc800078e3cff */
[----:B------:R-:W-:-:S05]  /*2a0d0*/  @P4 LOP3.LUT R11, R11, R10, RZ, 0x3c, !PT ;  /* 0x0000000a0b0b4212 */ /* 0x000fca00078e3cff */
[----:B------:R-:W4:Y:S01]  /*2a0e0*/  @P4 LDG.E.U8 R39, desc[UR14][R10.64] ;  /* 0x0000000e0a274981 */ /* 0x000f22000c1e1100 */
[----:B------:R-:W-:-:S03]  /*2a0f0*/  ISETP.GT.AND P3, PT, R8, 0x8, PT ;  /* 0x000000080800780c */ /* 0x000fc60003f64270 */
        /* <DEDUP_REMOVED lines=14> */
[----:B--2---:R-:W-:-:S04]  /*2a1e0*/  @P3 LOP3.LUT R11, R11, R10, RZ, 0x3c, !PT ;  /* 0x0000000a0b0b3212 */ /* 0x004fc800078e3cff */
[----:B------:R-:W-:-:S04]  /*2a1f0*/  @P3 LOP3.LUT R10, R11, R10, RZ, 0x3c, !PT ;  /* 0x0000000a0b0a3212 */ /* 0x000fc800078e3cff */
[----:B------:R-:W-:-:S05]  /*2a200*/  @P3 LOP3.LUT R11, R11, R10, RZ, 0x3c, !PT ;  /* 0x0000000a0b0b3212 */ /* 0x000fca00078e3cff */
[----:B------:R-:W2:Y:S01]  /*2a210*/  @P3 LDG.E.U8 R15, desc[UR14][R10.64] ;  /* 0x0000000e0a0f3981 */ /* 0x000ea2000c1e1100 */
[----:B------:R-:W-:-:S03]  /*2a220*/  ISETP.GT.AND P2, PT, R8, 0x9, PT ;  /* 0x000000090800780c */ /* 0x000fc60003f44270 */
        /* <DEDUP_REMOVED lines=104> */
[----:B------:R-:W3:Y:S04]  /*2a8b0*/  LDL R10, [R1+0x824] ;  /* 0x00082400010a7983 */ /* 0x000ee80000100800 */
[----:B------:R-:W3:Y:S01]  /*2a8c0*/  LDL R11, [R1+0x828] ;  /* 0x00082800010b7983 */ /* 0x000ee20000100800 */
[----:B------:R-:W-:-:S03]  /*2a8d0*/  PRMT R5, RZ, 0x7610, R5 ;  /* 0x00007610ff057816 */ /* 0x000fc60000000005 */
[----:B--2---:R-:W-:Y:S01]  /*2a8e0*/  STL [R1+0x1044], R0 ;  /* 0x0010440001007387 */ /* 0x004fe20000100800 */
[----:B---3--:R-:W-:-:S04]  /*2a8f0*/  @P3 LOP3.LUT R11, R11, R10, RZ, 0x3c, !PT ;  /* 0x0000000a0b0b3212 */ /* 0x008fc800078e3cff */
        /* <DEDUP_REMOVED lines=21> */
[----:B------:R-:W-:-:S03]  /*2aa50*/  ISETP.GT.AND P4, PT, R8, 0x10, PT ;  /* 0x000000100800780c */ /* 0x000fc60003f84270 */
        /* <DEDUP_REMOVED lines=543> */
[----:B--2---:R-:W-:Y:S01]  /*2cc50*/  STL [R1+0x1094], R72 ;  /* 0x0010944801007387 */ /* 0x004fe20000100800 */
[----:B------:R-:W-:-:S03]  /*2cc60*/  ISETP.GT.AND P2, PT, R8, 0x2d, PT ;  /* 0x0000002d0800780c */ /* 0x000fc60003f44270 */
        /* <DEDUP_REMOVED lines=12> */
[----:B---3--:R-:W-:Y:S01]  /*2cd30*/  STL [R1+0x1060], R7 ;  /* 0x0010600701007387 */ /* 0x008fe20000100800 */
        /* <DEDUP_REMOVED lines=83> */
[----:B------:R-:W-:-:S02]  /*2d270*/  ISETP.GT.AND P3, PT, R8, 0x32, PT ;  /* 0x000000320800780c */ /* 0x000fc40003f64270 */
[----:B------:R-:W-:-:S11]  /*2d280*/  PRMT R59, RZ, 0x7610, R59 ;  /* 0x00007610ff3b7816 */ /* 0x000fd6000000003b */
        /* <DEDUP_REMOVED lines=15> */
[----:B------:R-:W-:Y:S02]  /*2d380*/  ISETP.GT.AND P2, PT, R8, 0x33, PT ;  /* 0x000000330800780c */ /* 0x000fe40003f44270 */
[----:B------:R-:W-:Y:S01]  /*2d390*/  PRMT R72, RZ, 0x7610, R72 ;  /* 0x00007610ff487816 */ /* 0x000fe20000000048 */
[----:B--2---:R0:W-:Y:S01]  /*2d3a0*/  STL [R1+0x88], R47 ;  /* 0x0000882f01007387 */ /* 0x0041e20000100800 */
[----:B------:R-:W-:-:S03]  /*2d3b0*/  PRMT R7, RZ, 0x7610, R7 ;  /* 0x00007610ff077816 */ /* 0x000fc60000000007 */
[----:B0-----:R-:W2:Y:S06]  /*2d3c0*/  LDL R47, [R1+0xa90] ;  /* 0x000a9000012f7983 */ /* 0x001eac0000100800 */
[----:B---3--:R-:W-:-:S04]  /*2d3d0*/  @P2 LOP3.LUT R11, R11, R10, RZ, 0x3c, !PT ;  /* 0x0000000a0b0b2212 */ /* 0x008fc800078e3cff */
[----:B------:R-:W-:-:S04]  /*2d3e0*/  @P2 LOP3.LUT R10, R11, R10, RZ, 0x3c, !PT ;  /* 0x0000000a0b0a2212 */ /* 0x000fc800078e3cff */
[----:B------:R-:W-:-:S05]  /*2d3f0*/  @P2 LOP3.LUT R11, R11, R10, RZ, 0x3c, !PT ;  /* 0x0000000a0b0b2212 */ /* 0x000fca00078e3cff */
[----:B------:R0:W3:Y:S04]  /*2d400*/  @P2 LDG.E.U8 R72, desc[UR14][R10.64] ;  /* 0x0000000e0a482981 */ /* 0x0000e8000c1e1100 */
[----:B------:R-:W2:Y:S01]  /*2d410*/  LDL R11, [R1+0xa74] ;  /* 0x000a7400010b7983 */ /* 0x000ea20000100800 */
[----:B0-----:R-:W-:Y:S01]  /*2d420*/  @P2 IMAD.MOV.U32 R10, RZ, RZ, R44 ;  /* 0x000000ffff0a2224 */ /* 0x001fe200078e002c */
[----:B------:R-:W-:Y:S02]  /*2d430*/  ISETP.GT.AND P4, PT, R8, 0x34, PT ;  /* 0x000000340800780c */ /* 0x000fe40003f84270 */
[----:B---3--:R-:W-:Y:S01]  /*2d440*/  STL [R1+0x10a0], R72 ;  /* 0x0010a04801007387 */ /* 0x008fe20000100800 */
[----:B------:R-:W-:-:S03]  /*2d450*/  PRMT R61, RZ, 0x7610, R61 ;  /* 0x00007610ff3d7816 */ /* 0x000fc6000000003d */
[----:B------:R-:W3:Y:S04]  /*2d460*/  LDL R44, [R1+0xa98] ;  /* 0x000a9800012c7983 */ /* 0x000ee80000100800 */
[----:B--2---:R0:W2:Y:S04]  /*2d470*/  @P2 LDG.E.U8 R7, desc[UR14][R10.64] ;  /* 0x0000000e0a072981 */ /* 0x0040a8000c1e1100 */
[----:B------:R-:W0:Y:S04]  /*2d480*/  LDL R10, [R1+0xa7c] ;  /* 0x000a7c00010a7983 */ /* 0x000e280000100800 */
[----:B------:R-:W0:Y:S02]  /*2d490*/  LDL R11, [R1+0xa80] ;  /* 0x000a8000010b7983 */ /* 0x000e240000100800 */
        /* <DEDUP_REMOVED lines=14> */
[C---:B------:R-:W-:Y:S02]  /*2d580*/  ISETP.GT.AND P3, PT, R8.reuse, 0x35, PT ;  /* 0x000000350800780c */ /* 0x040fe40003f64270 */
[----:B------:R-:W-:Y:S01]  /*2d590*/  PRMT R6, RZ, 0x7610, R6 ;  /* 0x00007610ff067816 */ /* 0x000fe20000000006 */
[----:B---3--:R0:W-:Y:S04]  /*2d5a0*/  STL [R1+0x78], R63 ;  /* 0x0000783f01007387 */ /* 0x0081e80000100800 */
[----:B0-----:R-:W3:Y:S04]  /*2d5b0*/  LDL.LU R63, [R1+0x10e8] ;  /* 0x0010e800013f7983 */ /* 0x001ee80000300800 */
[----:B------:R-:W2:Y:S02]  /*2d5c0*/  LDL R11, [R1+0xa8c] ;  /* 0x000a8c00010b7983 */ /* 0x000ea40000100800 */
[----:B------:R-:W-:Y:S01]  /*2d5d0*/  @P3 IMAD.MOV.U32 R10, RZ, RZ, R47 ;  /* 0x000000ffff0a3224 */ /* 0x000fe200078e002f */
[----:B------:R-:W-:Y:S01]  /*2d5e0*/  PRMT R5, RZ, 0x7610, R5 ;  /* 0x00007610ff057816 */ /* 0x000fe20000000005 */
[----:B------:R-:W3:Y:S04]  /*2d5f0*/  LDL R47, [R1+0xab0] ;  /* 0x000ab000012f7983 */ /* 0x000ee80000100800 */
[----:B--2---:R0:W2:Y:S04]  /*2d600*/  @P3 LDG.E.U8 R6, desc[UR14][R10.64] ;  /* 0x0000000e0a063981 */ /* 0x0040a8000c1e1100 */
[----:B------:R-:W3:Y:S01]  /*2d610*/  LDL R11, [R1+0xa94] ;  /* 0x000a9400010b7983 */ /* 0x000ee20000100800 */
[----:B0-----:R-:W-:Y:S01]  /*2d620*/  @P3 IMAD.MOV.U32 R10, RZ, RZ, R44 ;  /* 0x000000ffff0a3224 */ /* 0x001fe200078e002c */
[----:B------:R-:W-:-:S02]  /*2d630*/  ISETP.GT.AND P2, PT, R8, 0x36, PT ;  /* 0x000000360800780c */ /* 0x000fc40003f44270 */
[----:B--2---:R-:W-:Y:S01]  /*2d640*/  STL [R1+0x1068], R6 ;  /* 0x0010680601007387 */ /* 0x004fe20000100800 */
[----:B------:R-:W-:-:S03]  /*2d650*/  PRMT R18, RZ, 0x7610, R18 ;  /* 0x00007610ff127816 */ /* 0x000fc60000000012 */
[----:B------:R-:W2:Y:S04]  /*2d660*/  LDL R44, [R1+0xab8] ;  /* 0x000ab800012c7983 */ /* 0x000ea80000100800 */
[----:B---3--:R-:W3:Y:S04]  /*2d670*/  @P3 LDG.E.U8 R5, desc[UR14][R10.64] ;  /* 0x0000000e0a053981 */ /* 0x008ee8000c1e1100 */
[----:B------:R-:W2:Y:S04]  /*2d680*/  LDL R10, [R1+0xa9c] ;  /* 0x000a9c00010a7983 */ /* 0x000ea80000100800 */
[----:B------:R-:W2:Y:S04]  /*2d690*/  LDL R11, [R1+0xaa0] ;  /* 0x000aa000010b7983 */ /* 0x000ea80000100800 */
[----:B---3--:R-:W-:Y:S01]  /*2d6a0*/  STL [R1+0x106c], R5 ;  /* 0x00106c0501007387 */ /* 0x008fe20000100800 */
[----:B--2---:R-:W-:-:S04]  /*2d6b0*/  @P2 LOP3.LUT R11, R11, R10, RZ, 0x3c, !PT ;  /* 0x0000000a0b0b2212 */ /* 0x004fc800078e3cff */
[----:B------:R-:W-:-:S04]  /*2d6c0*/  @P2 LOP3.LUT R10, R11, R10, RZ, 0x3c, !PT ;  /* 0x0000000a0b0a2212 */ /* 0x000fc800078e3cff */
[----:B------:R-:W-:-:S05]  /*2d6d0*/  @P2 LOP3.LUT R11, R11, R10, RZ, 0x3c, !PT ;  /* 0x0000000a0b0b2212 */ /* 0x000fca00078e3cff */
[----:B------:R-:W2:Y:S04]  /*2d6e0*/  @P2 LDG.E.U8 R18, desc[UR14][R10.64] ;  /* 0x0000000e0a122981 */ /* 0x000ea8000c1e1100 */
[----:B------:R-:W3:Y:S04]  /*2d6f0*/  LDL R10, [R1+0xaa4] ;  /* 0x000aa400010a7983 */ /* 0x000ee80000100800 */
[----:B------:R-:W3:Y:S01]  /*2d700*/  LDL R11, [R1+0xaa8] ;  /* 0x000aa800010b7983 */ /* 0x000ee20000100800 */
[----:B----4-:R-:W-:Y:S02]  /*2d710*/  PRMT R39, RZ, 0x7610, R39 ;  /* 0x00007610ff277816 */ /* 0x010fe40000000027 */
[----:B------:R-:W-:Y:S01]  /*2d720*/  ISETP.GT.AND P4, PT, R8, 0x37, PT ;  /* 0x000000370800780c */ /* 0x000fe20003f84270 */
[----:B--2---:R0:W-:Y:S01]  /*2d730*/  STL [R1+0x2a0], R18 ;  /* 0x0002a01201007387 */ /* 0x0041e20000100800 */
[----:B------:R-:W-:-:S03]  /*2d740*/  PRMT R46, RZ, 0x7610, R46 ;  /* 0x00007610ff2e7816 */ /* 0x000fc6000000002e */
[----:B0-----:R-:W2:Y:S01]  /*2d750*/  LDL R18, [R1+0xac0] ;  /* 0x000ac00001127983 */ /* 0x001ea20000100800 */
[----:B---3--:R-:W-:-:S04]  /*2d760*/  @P2 LOP3.LUT R11, R11, R10, RZ, 0x3c, !PT ;  /* 0x0000000a0b0b2212 */ /* 0x008fc800078e3cff */
[----:B------:R-:W-:-:S04]  /*2d770*/  @P2 LOP3.LUT R10, R11, R10, RZ, 0x3c, !PT ;  /* 0x0000000a0b0a2212 */ /* 0x000fc800078e3cff */
[----:B------:R-:W-:-:S05]  /*2d780*/  @P2 LOP3.LUT R11, R11, R10, RZ, 0x3c, !PT ;  /* 0x0000000a0b0b2212 */ /* 0x000fca00078e3cff */
[----:B------:R0:W3:Y:S04]  /*2d790*/  @P2 LDG.E.U8 R39, desc[UR14][R10.64] ;  /* 0x0000000e0a272981 */ /* 0x0000e8000c1e1100 */
[----:B------:R-:W4:Y:S01]  /*2d7a0*/  LDL R11, [R1+0xaac] ;  /* 0x000aac00010b7983 */ /* 0x000f220000100800 */
[----:B0-----:R-:W-:-:S03]  /*2d7b0*/  @P4 IMAD.MOV.U32 R10, RZ, RZ, R47 ;  /* 0x000000ffff0a4224 */ /* 0x001fc600078e002f */
[----:B---3--:R0:W-:Y:S01]  /*2d7c0*/  STL [R1+0x29c], R39 ;  /* 0x00029c2701007387 */ /* 0x0081e20000100800 */
[----:B------:R-:W-:-:S03]  /*2d7d0*/  PRMT R15, RZ, 0x7610, R15 ;  /* 0x00007610ff0f7816 */ /* 0x000fc6000000000f */
[----:B------:R-:W3:Y:S04]  /*2d7e0*/  LDL R47, [R1+0xacc] ;  /* 0x000acc00012f7983 */ /* 0x000ee80000100800 */
[----:B----4-:R1:W4:Y:S04]  /*2d7f0*/  @P4 LDG.E.U8 R46, desc[UR14][R10.64] ;  /* 0x0000000e0a2e4981 */ /* 0x010328000c1e1100 */
[----:B0-----:R-:W2:Y:S04]  /*2d800*/  LDL R39, [R1+0xac8] ;  /* 0x000ac80001277983 */ /* 0x001ea80000100800 */
[----:B------:R-:W2:Y:S01]  /*2d810*/  LDL R11, [R1+0xab4] ;  /* 0x000ab400010b7983 */ /* 0x000ea20000100800 */
[----:B-1----:R-:W-:Y:S01]  /*2d820*/  @P4 IMAD.MOV.U32 R10, RZ, RZ, R44 ;  /* 0x000000ffff0a4224 */ /* 0x002fe200078e002c */
[----:B------:R-:W-:-:S02]  /*2d830*/  ISETP.GT.AND P3, PT, R8, 0x38, PT ;  /* 0x000000380800780c */ /* 0x000fc40003f64270 */
[----:B----4-:R0:W-:Y:S01]  /*2d840*/  STL [R1+0x294], R46 ;  /* 0x0002942e01007387 */ /* 0x0101e20000100800 */
[----:B------:R-:W-:-:S03]  /*2d850*/  PRMT R17, RZ, 0x7610, R17 ;  /* 0x00007610ff117816 */ /* 0x000fc60000000011 */
[----:B------:R-:W4:Y:S04]  /*2d860*/  LDL R44, [R1+0xad4] ;  /* 0x000ad400012c7983 */ /* 0x000f280000100800 */
[----:B--2---:R1:W2:Y:S04]  /*2d870*/  @P4 LDG.E.U8 R15, desc[UR14][R10.64] ;  /* 0x0000000e0a0f4981 */ /* 0x0042a8000c1e1100 */
[----:B0-----:R-:W2:Y:S04]  /*2d880*/  LDL R46, [R1+0xad0] ;  /* 0x000ad000012e7983 */ /* 0x001ea80000100800 */
[----:B------:R-:W2:Y:S01]  /*2d890*/  LDL R11, [R1+0xabc] ;  /* 0x000abc00010b7983 */ /* 0x000ea20000100800 */
[----:B-1----:R-:W-:-:S05]  /*2d8a0*/  @P3 IMAD.MOV.U32 R10, RZ, RZ, R18 ;  /* 0x000000ffff0a3224 */ /* 0x002fca00078e0012 */
[----:B--2---:R0:W2:Y:S04]  /*2d8b0*/  @P3 LDG.E.U8 R17, desc[UR14][R10.64] ;  /* 0x0000000e0a113981 */ /* 0x0040a8000c1e1100 */
[----:B------:R1:W-:Y:S04]  /*2d8c0*/  STL [R1+0x290], R15 ;  /* 0x0002900f01007387 */ /* 0x0003e80000100800 */
[----:B------:R-:W3:Y:S04]  /*2d8d0*/  LDL R18, [R1+0xadc] ;  /* 0x000adc0001127983 */ /* 0x000ee80000100800 */
[----:B------:R-:W3:Y:S04]  /*2d8e0*/  LDL R11, [R1+0xac4] ;  /* 0x000ac400010b7983 */ /* 0x000ee80000100800 */
[----:B-1----:R-:W4:Y:S01]  /*2d8f0*/  LDL R15, [R1+0xad8] ;  /* 0x000ad800010f7983 */ /* 0x002f220000100800 */
[----:B------:R-:W-:Y:S01]  /*2d900*/  PRMT R26, RZ, 0x7610, R26 ;  /* 0x00007610ff1a7816 */ /* 0x000fe2000000001a */
[----:B0-----:R-:W-:Y:S01]  /*2d910*/  @P3 IMAD.MOV.U32 R10, RZ, RZ, R39 ;  /* 0x000000ffff0a3224 */ /* 0x001fe200078e0027 */
[----:B------:R-:W-:Y:S01]  /*2d920*/  ISETP.GT.AND P2, PT, R8, 0x39, PT ;  /* 0x000000390800780c */ /* 0x000fe20003f44270 */
[----:B--2---:R0:W-:Y:S01]  /*2d930*/  STL [R1+0x6c], R17 ;  /* 0x00006c1101007387 */ /* 0x0041e20000100800 */
[----:B------:R-:W-:-:S02]  /*2d940*/  PRMT R45, RZ, 0x7610, R45 ;  /* 0x00007610ff2d7816 */ /* 0x000fc4000000002d */
[----:B------:R-:W-:Y:S01]  /*2d950*/  ISETP.GT.AND P4, PT, R8, 0x3a, PT ;  /* 0x0000003a0800780c */ /* 0x000fe20003f84270 */
[----:B------:R-:W2:Y:S04]  /*2d960*/  LDL R39, [R1+0xae4] ;  /* 0x000ae40001277983 */ /* 0x000ea80000100800 */
[----:B0-----:R-:W2:Y:S04]  /*2d970*/  LDL R17, [R1+0xae0] ;  /* 0x000ae00001117983 */ /* 0x001ea80000100800 */
[----:B---3--:R0:W3:Y:S01]  /*2d980*/  @P3 LDG.E.U8 R26, desc[UR14][R10.64] ;  /* 0x0000000e0a1a3981 */ /* 0x0080e2000c1e1100 */
[----:B------:R-:W-:Y:S01]  /*2d990*/  PRMT R13, RZ, 0x7610, R13 ;  /* 0x00007610ff0d7816 */ /* 0x000fe2000000000d */
[----:B0-----:R-:W-:-:S02]  /*2d9a0*/  @P2 IMAD.MOV.U32 R10, RZ, RZ, R46 ;  /* 0x000000ffff0a2224 */ /* 0x001fc400078e002e */
[----:B------:R-:W-:-:S05]  /*2d9b0*/  @P2 IMAD.MOV.U32 R11, RZ, RZ, R47 ;  /* 0x000000ffff0b2224 */ /* 0x000fca00078e002f */
[----:B------:R4:W3:Y:S02]  /*2d9c0*/  @P2 LDG.E.U8 R45, desc[UR14][R10.64] ;  /* 0x0000000e0a2d2981 */ /* 0x0008e4000c1e1100 */
[----:B----4-:R-:W-:Y:S02]  /*2d9d0*/  @P2 IMAD.MOV.U32 R10, RZ, RZ, R15 ;  /* 0x000000ffff0a2224 */ /* 0x010fe400078e000f */
[----:B------:R-:W-:-:S05]  /*2d9e0*/  @P2 IMAD.MOV.U32 R11, RZ, RZ, R44 ;  /* 0x000000ffff0b2224 */ /* 0x000fca00078e002c */
[----:B------:R0:W4:Y:S01]  /*2d9f0*/  @P2 LDG.E.U8 R13, desc[UR14][R10.64] ;  /* 0x0000000e0a0d2981 */ /* 0x000122000c1e1100 */
[----:B------:R-:W-:Y:S01]  /*2da00*/  PRMT R74, RZ, 0x7610, R74 ;  /* 0x00007610ff4a7816 */ /* 0x000fe2000000004a */
[----:B0-----:R-:W-:Y:S02]  /*2da10*/  @P4 IMAD.MOV.U32 R11, RZ, RZ, R18 ;  /* 0x000000ffff0b4224 */ /* 0x001fe400078e0012 */
[----:B--2---:R-:W-:-:S05]  /*2da20*/  @P4 IMAD.MOV.U32 R10, RZ, RZ, R17 ;  /* 0x000000ffff0a4224 */ /* 0x004fca00078e0011 */
[----:B------:R0:W2:Y:S04]  /*2da30*/  @P4 LDG.E.U8 R74, desc[UR14][R10.64] ;  /* 0x0000000e0a4a4981 */ /* 0x0000a8000c1e1100 */
[----:B---3--:R1:W-:Y:S04]  /*2da40*/  STL [R1+0x68], R26 ;  /* 0x0000681a01007387 */ /* 0x0083e80000100800 */
[----:B------:R-:W3:Y:S04]  /*2da50*/  LDL R15, [R1+0xaec] ;  /* 0x000aec00010f7983 */ /* 0x000ee80000100800 */
[----:B-1----:R-:W3:Y:S04]  /*2da60*/  LDL R26, [R1+0xae8] ;  /* 0x000ae800011a7983 */ /* 0x002ee80000100800 */
[----:B----4-:R1:W-:Y:S04]  /*2da70*/  STL [R1+0x60], R13 ;  /* 0x0000600d01007387 */ /* 0x0103e80000100800 */
[----:B------:R-:W4:Y:S04]  /*2da80*/  LDL R18, [R1+0xaf4] ;  /* 0x000af40001127983 */ /* 0x000f280000100800 */
[----:B------:R-:W4:Y:S04]  /*2da90*/  LDL R17, [R1+0xaf8] ;  /* 0x000af80001117983 */ /* 0x000f280000100800 */
[----:B-1----:R-:W4:Y:S01]  /*2daa0*/  LDL R13, [R1+0xaf0] ;  /* 0x000af000010d7983 */ /* 0x002f220000100800 */
[----:B------:R-:W-:Y:S01]  /*2dab0*/  PRMT R72, RZ, 0x7610, R72 ;  /* 0x00007610ff487816 */ /* 0x000fe20000000048 */
[----:B0-----:R-:W-:-:S02]  /*2dac0*/  @P4 IMAD.MOV.U32 R11, RZ, RZ, R39 ;  /* 0x000000ffff0b4224 */ /* 0x001fc400078e0027 */
[----:B--2---:R-:W-:Y:S04]  /*2dad0*/  STL [R1+0x10b0], R74 ;  /* 0x0010b04a01007387 */ /* 0x004fe80000100800 */
[----:B------:R0:W-:Y:S04]  /*2dae0*/  STL [R1+0x64], R45 ;  /* 0x0000642d01007387 */ /* 0x0001e80000100800 */
[----:B------:R-:W2:Y:S01]  /*2daf0*/  LDL R44, [R1+0xb00] ;  /* 0x000b0000012c7983 */ /* 0x000ea20000100800 */
[C---:B------:R-:W-:Y:S02]  /*2db00*/  ISETP.GT.AND P3, PT, R8.reuse, 0x3b, PT ;  /* 0x0000003b0800780c */ /* 0x040fe40003f64270 */
[----:B------:R-:W-:Y:S01]  /*2db10*/  ISETP.GT.AND P2, PT, R8, 0x3c, PT ;  /* 0x0000003c0800780c */ /* 0x000fe20003f44270 */
[----:B------:R-:W2:Y:S04]  /*2db20*/  LDL R39, [R1+0xb04] ;  /* 0x000b040001277983 */ /* 0x000ea80000100800 */
[----:B0-----:R-:W2:Y:S01]  /*2db30*/  LDL R45, [R1+0xafc] ;  /* 0x000afc00012d7983 */ /* 0x001ea20000100800 */
[----:B---3--:R-:W-:Y:S01]  /*2db40*/  @P4 IMAD.MOV.U32 R10, RZ, RZ, R26 ;  /* 0x000000ffff0a4224 */ /* 0x008fe200078e001a */
[----:B------:R-:W-:-:S02]  /*2db50*/  PRMT R6, RZ, 0x7610, R6 ;  /* 0x00007610ff067816 */ /* 0x000fc40000000006 */
[----:B------:R-:W-:Y:S01]  /*2db60*/  PRMT R5, RZ, 0x7610, R5 ;  /* 0x00007610ff057816 */ /* 0x000fe20000000005 */
[----:B------:R-:W3:Y:S04]  /*2db70*/  LDL R26, [R1+0xb08] ;  /* 0x000b0800011a7983 */ /* 0x000ee80000100800 */
[----:B------:R0:W3:Y:S02]  /*2db80*/  @P4 LDG.E.U8 R72, desc[UR14][R10.64] ;  /* 0x0000000e0a484981 */ /* 0x0000e4000c1e1100 */
[----:B0-----:R-:W-:Y:S02]  /*2db90*/  @P3 IMAD.MOV.U32 R11, RZ, RZ, R15 ;  /* 0x000000ffff0b3224 */ /* 0x001fe400078e000f */
[----:B----4-:R-:W-:-:S05]  /*2dba0*/  @P3 IMAD.MOV.U32 R10, RZ, RZ, R13 ;  /* 0x000000ffff0a3224 */ /* 0x010fca00078e000d */
[----:B------:R0:W4:Y:S01]  /*2dbb0*/  @P3 LDG.E.U8 R6, desc[UR14][R10.64] ;  /* 0x0000000e0a063981 */ /* 0x000122000c1e1100 */
[----:B------:R-:W-:Y:S01]  /*2dbc0*/  PRMT R43, RZ, 0x7610, R43 ;  /* 0x00007610ff2b7816 */ /* 0x000fe2000000002b */
[----:B0-----:R-:W-:Y:S02]  /*2dbd0*/  @P3 IMAD.MOV.U32 R10, RZ, RZ, R17 ;  /* 0x000000ffff0a3224 */ /* 0x001fe400078e0011 */
[----:B------:R-:W-:-:S05]  /*2dbe0*/  @P3 IMAD.MOV.U32 R11, RZ, RZ, R18 ;  /* 0x000000ffff0b3224 */ /* 0x000fca00078e0012 */
[----:B------:R2:W4:Y:S02]  /*2dbf0*/  @P3 LDG.E.U8 R5, desc[UR14][R10.64] ;  /* 0x0000000e0a053981 */ /* 0x000524000c1e1100 */
[----:B--2---:R-:W-:Y:S02]  /*2dc00*/  @P2 IMAD.MOV.U32 R10, RZ, RZ, R44 ;  /* 0x000000ffff0a2224 */ /* 0x004fe400078e002c */
[----:B------:R-:W-:-:S05]  /*2dc10*/  @P2 IMAD.MOV.U32 R11, RZ, RZ, R45 ;  /* 0x000000ffff0b2224 */ /* 0x000fca00078e002d */
[----:B------:R0:W2:Y:S04]  /*2dc20*/  @P2 LDG.E.U8 R43, desc[UR14][R10.64] ;  /* 0x0000000e0a2b2981 */ /* 0x0000a8000c1e1100 */
[----:B---3--:R-:W-:Y:S04]  /*2dc30*/  STL [R1+0x10b4], R72 ;  /* 0x0010b44801007387 */ /* 0x008fe80000100800 */
[----:B------:R-:W3:Y:S04]  /*2dc40*/  LDL R15, [R1+0xb0c] ;  /* 0x000b0c00010f7983 */ /* 0x000ee80000100800 */
[----:B------:R-:W3:Y:S01]  /*2dc50*/  LDL R13, [R1+0xb10] ;  /* 0x000b1000010d7983 */ /* 0x000ee20000100800 */
[----:B------:R-:W-:Y:S01]  /*2dc60*/  ISETP.GT.AND P4, PT, R8, 0x3d, PT ;  /* 0x0000003d0800780c */ /* 0x000fe20003f84270 */
[----:B0-----:R-:W-:Y:S01]  /*2dc70*/  @P2 IMAD.MOV.U32 R11, RZ, RZ, R39 ;  /* 0x000000ffff0b2224 */ /* 0x001fe200078e0027 */
[----:B------:R-:W-:Y:S01]  /*2dc80*/  PRMT R20, RZ, 0x7610, R20 ;  /* 0x00007610ff147816 */ /* 0x000fe20000000014 */
[----:B------:R-:W-:Y:S01]  /*2dc90*/  @P2 IMAD.MOV.U32 R10, RZ, RZ, R26 ;  /* 0x000000ffff0a2224 */ /* 0x000fe200078e001a */
[----:B------:R-:W-:-:S04]  /*2dca0*/  PRMT R0, RZ, 0x7610, R0 ;  /* 0x00007610ff007816 */ /* 0x000fc80000000000 */
[----:B------:R3:W3:Y:S04]  /*2dcb0*/  @P2 LDG.E.U8 R20, desc[UR14][R10.64] ;  /* 0x0000000e0a142981 */ /* 0x0006e8000c1e1100 */
[----:B----4-:R-:W-:Y:S04]  /*2dcc0*/  STL [R1+0x10a8], R6 ;  /* 0x0010a80601007387 */ /* 0x010fe80000100800 */
[----:B------:R-:W4:Y:S04]  /*2dcd0*/  LDL R18, [R1+0xb14] ;  /* 0x000b140001127983 */ /* 0x000f280000100800 */
[----:B------:R-:W4:Y:S04]  /*2dce0*/  LDL R17, [R1+0xb18] ;  /* 0x000b180001117983 */ /* 0x000f280000100800 */
[----:B------:R-:W-:Y:S04]  /*2dcf0*/  STL [R1+0x10ac], R5 ;  /* 0x0010ac0501007387 */ /* 0x000fe80000100800 */
[----:B------:R-:W4:Y:S04]  /*2dd00*/  LDL R39, [R1+0xb20] ;  /* 0x000b200001277983 */ /* 0x000f280000100800 */
[----:B--2---:R0:W-:Y:S04]  /*2dd10*/  STL [R1+0x4c], R43 ;  /* 0x00004c2b01007387 */ /* 0x0041e80000100800 */
[----:B0-----:R-:W2:Y:S01]  /*2dd20*/  LDL R43, [R1+0xb1c] ;  /* 0x000b1c00012b7983 */ /* 0x001ea20000100800 */
[----:B---3--:R-:W-:-:S02]  /*2dd30*/  @P4 IMAD.MOV.U32 R11, RZ, RZ, R15 ;  /* 0x000000ffff0b4224 */ /* 0x008fc400078e000f */
[----:B------:R-:W-:Y:S01]  /*2dd40*/  @P4 IMAD.MOV.U32 R10, RZ, RZ, R13 ;  /* 0x000000ffff0a4224 */ /* 0x000fe200078e000d */
[----:B------:R-:W-:Y:S01]  /*2dd50*/  ISETP.GT.AND P3, PT, R8, 0x3e, PT ;  /* 0x0000003e0800780c */ /* 0x000fe20003f64270 */
[----:B------:R-:W3:Y:S04]  /*2dd60*/  LDL R15, [R1+0xb24] ;  /* 0x000b2400010f7983 */ /* 0x000ee80000100800 */
[----:B------:R4:W3:Y:S01]  /*2dd70*/  @P4 LDG.E.U8 R0, desc[UR14][R10.64] ;  /* 0x0000000e0a004981 */ /* 0x0008e2000c1e1100 */
[----:B------:R-:W-:Y:S02]  /*2dd80*/  PRMT R2, RZ, 0x7610, R2 ;  /* 0x00007610ff027816 */ /* 0x000fe40000000002 */
[----:B------:R-:W-:Y:S01]  /*2dd90*/  PRMT R37, RZ, 0x7610, R37 ;  /* 0x00007610ff257816 */ /* 0x000fe20000000025 */
[----:B------:R-:W3:Y:S01]  /*2dda0*/  LDL R13, [R1+0xb28] ;  /* 0x000b2800010d7983 */ /* 0x000ee20000100800 */
[----:B----4-:R-:W-:-:S02]  /*2ddb0*/  @P4 IMAD.MOV.U32 R11, RZ, RZ, R18 ;  /* 0x000000ffff0b4224 */ /* 0x010fc400078e0012 */
[----:B------:R-:W-:-:S05]  /*2ddc0*/  @P4 IMAD.MOV.U32 R10, RZ, RZ, R17 ;  /* 0x000000ffff0a4224 */ /* 0x000fca00078e0011 */
[----:B------:R0:W4:Y:S02]  /*2ddd0*/  @P4 LDG.E.U8 R2, desc[UR14][R10.64] ;  /* 0x0000000e0a024981 */ /* 0x000124000c1e1100 */
[----:B0-----:R-:W-:Y:S02]  /*2dde0*/  @P3 IMAD.MOV.U32 R10, RZ, RZ, R39 ;  /* 0x000000ffff0a3224 */ /* 0x001fe400078e0027 */
[----:B--2---:R-:W-:-:S05]  /*2ddf0*/  @P3 IMAD.MOV.U32 R11, RZ, RZ, R43 ;  /* 0x000000ffff0b3224 */ /* 0x004fca00078e002b */
[----:B------:R0:W2:Y:S04]  /*2de00*/  @P3 LDG.E.U8 R37, desc[UR14][R10.64] ;  /* 0x0000000e0a253981 */ /* 0x0000a8000c1e1100 */
[----:B---3--:R-:W-:Y:S04]  /*2de10*/  STL [R1+0x1070], R0 ;  /* 0x0010700001007387 */ /* 0x008fe80000100800 */
[----:B------:R-:W3:Y:S04]  /*2de20*/  LDL R26, [R1+0xb2c] ;  /* 0x000b2c00011a7983 */ /* 0x000ee80000100800 */
[----:B------:R1:W-:Y:S04]  /*2de30*/  STL [R1+0x48], R20 ;  /* 0x0000481401007387 */ /* 0x0003e80000100800 */
[----:B------:R-:W3:Y:S04]  /*2de40*/  LDL R18, [R1+0xb34] ;  /* 0x000b340001127983 */ /* 0x000ee80000100800 */
[----:B------:R-:W3:Y:S04]  /*2de50*/  LDL R17, [R1+0xb38] ;  /* 0x000b380001117983 */ /* 0x000ee80000100800 */
[----:B-1----:R-:W3:Y:S01]  /*2de60*/  LDL R20, [R1+0xb30] ;  /* 0x000b300001147983 */ /* 0x002ee20000100800 */
[----:B------:R-:W-:-:S03]  /*2de70*/  ISETP.GT.AND P2, PT, R8, 0x3f, PT ;  /* 0x0000003f0800780c */ /* 0x000fc60003f44270 */
[----:B----4-:R-:W-:Y:S04]  /*2de80*/  STL [R1+0x1074], R2 ;  /* 0x0010740201007387 */ /* 0x010fe80000100800 */
[----:B------:R-:W4:Y:S01]  /*2de90*/  LDL R39, [R1+0xb3c] ;  /* 0x000b3c0001277983 */ /* 0x000f220000100800 */
[----:B------:R-:W-:Y:S01]  /*2dea0*/  PRMT R42, RZ, 0x7610, R42 ;  /* 0x00007610ff2a7816 */ /* 0x000fe2000000002a */
[----:B0-----:R-:W-:Y:S02]  /*2deb0*/  @P3 IMAD.MOV.U32 R10, RZ, RZ, R13 ;  /* 0x000000ffff0a3224 */ /* 0x001fe400078e000d */
[----:B------:R-:W-:-:S05]  /*2dec0*/  @P3 IMAD.MOV.U32 R11, RZ, RZ, R15 ;  /* 0x000000ffff0b3224 */ /* 0x000fca00078e000f */
[----:B------:R3:W4:Y:S04]  /*2ded0*/  @P3 LDG.E.U8 R42, desc[UR14][R10.64] ;  /* 0x0000000e0a2a3981 */ /* 0x000728000c1e1100 */
[----:B--2---:R0:W-:Y:S04]  /*2dee0*/  STL [R1+0x28c], R37 ;  /* 0x00028c2501007387 */ /* 0x0041e80000100800 */
[----:B------:R-:W2:Y:S04]  /*2def0*/  LDL R15, [R1+0xb44] ;  /* 0x000b4400010f7983 */ /* 0x000ea80000100800 */
[----:B------:R-:W2:Y:S04]  /*2df00*/  LDL R13, [R1+0xb48] ;  /* 0x000b4800010d7983 */ /* 0x000ea80000100800 */
[----:B0-----:R-:W2:Y:S01]  /*2df10*/  LDL R37, [R1+0xb40] ;  /* 0x000b400001257983 */ /* 0x001ea20000100800 */
[----:B---3--:R-:W-:-:S03]  /*2df20*/  @P2 IMAD.MOV.U32 R11, RZ, RZ, R26 ;  /* 0x000000ffff0b2224 */ /* 0x008fc600078e001a */
[----:B------:R-:W3:Y:S01]  /*2df30*/  LDL R26, [R1+0xb4c] ;  /* 0x000b4c00011a7983 */ /* 0x000ee20000100800 */
[----:B------:R-:W-:-:S03]  /*2df40*/  @P2 IMAD.MOV.U32 R10, RZ, RZ, R20 ;  /* 0x000000ffff0a2224 */ /* 0x000fc600078e0014 */
[----:B------:R-:W3:Y:S01]  /*2df50*/  LDL R20, [R1+0xb50] ;  /* 0x000b500001147983 */ /* 0x000ee20000100800 */
[----:B------:R-:W-:Y:S02]  /*2df60*/  ISETP.GT.AND P4, PT, R8, 0x40, PT ;  /* 0x000000400800780c */ /* 0x000fe40003f84270 */
[----:B------:R-:W-:Y:S02]  /*2df70*/  PRMT R41, RZ, 0x7610, R41 ;  /* 0x00007610ff297816 */ /* 0x000fe40000000029 */
[----:B------:R-:W-:-:S04]  /*2df80*/  PRMT R40, RZ, 0x7610, R40 ;  /* 0x00007610ff287816 */ /* 0x000fc80000000028 */
[----:B------:R0:W3:Y:S01]  /*2df90*/  @P2 LDG.E.U8 R41, desc[UR14][R10.64] ;  /* 0x0000000e0a292981 */ /* 0x0000e2000c1e1100 */
[----:B------:R-:W-:Y:S02]  /*2dfa0*/  ISETP.GT.AND P3, PT, R8, 0x41, PT ;  /* 0x000000410800780c */ /* 0x000fe40003f64270 */
[----:B------:R-:W-:Y:S01]  /*2dfb0*/  PRMT R72, RZ, 0x7610, R72 ;  /* 0x00007610ff487816 */ /* 0x000fe20000000048 */
[----:B0-----:R-:W-:Y:S02]  /*2dfc0*/  @P2 IMAD.MOV.U32 R10, RZ, RZ, R17 ;  /* 0x000000ffff0a2224 */ /* 0x001fe400078e0011 */
[----:B------:R-:W-:Y:S01]  /*2dfd0*/  @P2 IMAD.MOV.U32 R11, RZ, RZ, R18 ;  /* 0x000000ffff0b2224 */ /* 0x000fe200078e0012 */
[----:B------:R-:W-:Y:S01]  /*2dfe0*/  PRMT R7, RZ, 0x7610, R7 ;  /* 0x00007610ff077816 */ /* 0x000fe20000000007 */
[----:B------:R-:W3:Y:S04]  /*2dff0*/  LDL R18, [R1+0xb54] ;  /* 0x000b540001127983 */ /* 0x000ee80000100800 */
[----:B------:R4:W3:Y:S01]  /*2e000*/  @P2 LDG.E.U8 R40, desc[UR14][R10.64] ;  /* 0x0000000e0a282981 */ /* 0x0008e2000c1e1100 */
[----:B------:R-:W-:-:S03]  /*2e010*/  PRMT R35, RZ, 0x7610, R35 ;  /* 0x00007610ff237816 */ /* 0x000fc60000000023 */
[----:B------:R-:W3:Y:S01]  /*2e020*/  LDL R17, [R1+0xb58] ;  /* 0x000b580001117983 */ /* 0x000ee20000100800 */
[----:B----4-:R-:W-:Y:S02]  /*2e030*/  @P4 IMAD.MOV.U32 R11, RZ, RZ, R39 ;  /* 0x000000ffff0b4224 */ /* 0x010fe400078e0027 */
[----:B--2---:R-:W-:-:S05]  /*2e040*/  @P4 IMAD.MOV.U32 R10, RZ, RZ, R37 ;  /* 0x000000ffff0a4224 */ /* 0x004fca00078e0025 */
[----:B------:R0:W2:Y:S02]  /*2e050*/  @P4 LDG.E.U8 R72, desc[UR14][R10.64] ;  /* 0x0000000e0a484981 */ /* 0x0000a4000c1e1100 */
[----:B0-----:R-:W-:Y:S02]  /*2e060*/  @P4 IMAD.MOV.U32 R10, RZ, RZ, R13 ;  /* 0x000000ffff0a4224 */ /* 0x001fe400078e000d */
[----:B------:R-:W-:-:S05]  /*2e070*/  @P4 IMAD.MOV.U32 R11, RZ, RZ, R15 ;  /* 0x000000ffff0b4224 */ /* 0x000fca00078e000f */
[----:B------:R3:W4:Y:S02]  /*2e080*/  @P4 LDG.E.U8 R7, desc[UR14][R10.64] ;  /* 0x0000000e0a074981 */ /* 0x000724000c1e1100 */
[----:B---3--:R-:W-:Y:S02]  /*2e090*/  @P3 IMAD.MOV.U32 R10, RZ, RZ, R20 ;  /* 0x000000ffff0a3224 */ /* 0x008fe400078e0014 */
[----:B------:R-:W-:-:S05]  /*2e0a0*/  @P3 IMAD.MOV.U32 R11, RZ, RZ, R26 ;  /* 0x000000ffff0b3224 */ /* 0x000fca00078e001a */
[----:B------:R-:W3:Y:S04]  /*2e0b0*/  @P3 LDG.E.U8 R35, desc[UR14][R10.64] ;  /* 0x0000000e0a233981 */ /* 0x000ee8000c1e1100 */
[----:B--2---:R-:W-:Y:S04]  /*2e0c0*/  STL [R1+0x10d8], R72 ;  /* 0x0010d84801007387 */ /* 0x004fe80000100800 */
[----:B------:R-:W2:Y:S04]  /*2e0d0*/  LDL R15, [R1+0xb5c] ;  /* 0x000b5c00010f7983 */ /* 0x000ea80000100800 */
[----:B------:R-:W4:Y:S04]  /*2e0e0*/  LDL R13, [R1+0xb60] ;  /* 0x000b6000010d7983 */ /* 0x000f280000100800 */
[----:B------:R-:W4:Y:S04]  /*2e0f0*/  LDL R26, [R1+0xb64] ;  /* 0x000b6400011a7983 */ /* 0x000f280000100800 */
[----:B------:R-:W4:Y:S04]  /*2e100*/  LDL R20, [R1+0xb68] ;  /* 0x000b680001147983 */ /* 0x000f280000100800 */
[----:B------:R-:W4:Y:S04]  /*2e110*/  LDL R37, [R1+0xb6c] ;  /* 0x000b6c0001257983 */ /* 0x000f280000100800 */
[----:B---3--:R0:W-:Y:S04]  /*2e120*/  STL [R1+0x34], R35 ;  /* 0x0000342301007387 */ /* 0x0081e80000100800 */
[----:B------:R-:W-:Y:S04]  /*2e130*/  STL [R1+0x288], R42 ;  /* 0x0002882a01007387 */ /* 0x000fe80000100800 */
[----:B0-----:R-:W3:Y:S01]  /*2e140*/  LDL R35, [R1+0xb70] ;  /* 0x000b700001237983 */ /* 0x001ee20000100800 */
[C---:B------:R-:W-:Y:S01]  /*2e150*/  ISETP.GT.AND P2, PT, R8.reuse, 0x42, PT ;  /* 0x000000420800780c */ /* 0x040fe20003f44270 */
[----:B------:R-:W-:Y:S01]  /*2e160*/  @P3 IMAD.MOV.U32 R10, RZ, RZ, R17 ;  /* 0x000000ffff0a3224 */ /* 0x000fe200078e0011 */
[----:B------:R-:W-:Y:S01]  /*2e170*/  PRMT R38, RZ, 0x7610, R38 ;  /* 0x00007610ff267816 */ /* 0x000fe20000000026 */
[----:B------:R-:W-:Y:S01]  /*2e180*/  @P3 IMAD.MOV.U32 R11, RZ, RZ, R18 ;  /* 0x000000ffff0b3224 */ /* 0x000fe200078e0012 */
[----:B------:R-:W3:Y:S04]  /*2e190*/  LDL R17, [R1+0xb78] ;  /* 0x000b780001117983 */ /* 0x000ee80000100800 */
[----:B------:R-:W3:Y:S01]  /*2e1a0*/  LDL R18, [R1+0xb74] ;  /* 0x000b740001127983 */ /* 0x000ee20000100800 */
[----:B------:R-:W-:-:S02]  /*2e1b0*/  ISETP.GT.AND P4, PT, R8, 0x43, PT ;  /* 0x000000430800780c */ /* 0x000fc40003f84270 */
[----:B------:R-:W-:Y:S01]  /*2e1c0*/  PRMT R5, RZ, 0x7610, R5 ;  /* 0x00007610ff057816 */ /* 0x000fe20000000005 */
[----:B------:R2:W3:Y:S04]  /*2e1d0*/  @P3 LDG.E.U8 R38, desc[UR14][R10.64] ;  /* 0x0000000e0a263981 */ /* 0x0004e8000c1e1100 */
[----:B------:R-:W-:Y:S01]  /*2e1e0*/  STL [R1+0x284], R41 ;  /* 0x0002842901007387 */ /* 0x000fe20000100800 */
[----:B------:R-:W-:Y:S02]  /*2e1f0*/  PRMT R6, RZ, 0x7610, R6 ;  /* 0x00007610ff067816 */ /* 0x000fe40000000006 */
[----:B------:R-:W-:Y:S01]  /*2e200*/  PRMT R2, RZ, 0x7610, R2 ;  /* 0x00007610ff027816 */ /* 0x000fe20000000002 */
[----:B--2---:R-:W-:Y:S02]  /*2e210*/  @P2 IMAD.MOV.U32 R11, RZ, RZ, R15 ;  /* 0x000000ffff0b2224 */ /* 0x004fe400078e000f */
[----:B------:R-:W2:Y:S01]  /*2e220*/  LDL R15, [R1+0xb7c] ;  /* 0x000b7c00010f7983 */ /* 0x000ea20000100800 */
[----:B----4-:R-:W-:-:S03]  /*2e230*/  @P2 IMAD.MOV.U32 R10, RZ, RZ, R13 ;  /* 0x000000ffff0a2224 */ /* 0x010fc600078e000d */
[----:B------:R-:W4:Y:S04]  /*2e240*/  LDL R13, [R1+0xb80] ;  /* 0x000b8000010d7983 */ /* 0x000f280000100800 */
[----:B------:R0:W4:Y:S02]  /*2e250*/  @P2 LDG.E.U8 R5, desc[UR14][R10.64] ;  /* 0x0000000e0a052981 */ /* 0x000124000c1e1100 */
[----:B0-----:R-:W-:Y:S02]  /*2e260*/  @P2 IMAD.MOV.U32 R10, RZ, RZ, R20 ;  /* 0x000000ffff0a2224 */ /* 0x001fe400078e0014 */
[----:B------:R-:W-:-:S05]  /*2e270*/  @P2 IMAD.MOV.U32 R11, RZ, RZ, R26 ;  /* 0x000000ffff0b2224 */ /* 0x000fca00078e001a */
[----:B------:R0:W4:Y:S02]  /*2e280*/  @P2 LDG.E.U8 R6, desc[UR14][R10.64] ;  /* 0x0000000e0a062981 */ /* 0x000124000c1e1100 */
[----:B0-----:R-:W-:Y:S02]  /*2e290*/  @P4 IMAD.MOV.U32 R11, RZ, RZ, R37 ;  /* 0x000000ffff0b4224 */ /* 0x001fe400078e0025 */
[----:B---3--:R-:W-:-:S05]  /*2e2a0*/  @P4 IMAD.MOV.U32 R10, RZ, RZ, R35 ;  /* 0x000000ffff0a4224 */ /* 0x008fca00078e0023 */
[----:B------:R0:W3:Y:S01]  /*2e2b0*/  @P4 LDG.E.U8 R2, desc[UR14][R10.64] ;  /* 0x0000000e0a024981 */ /* 0x0000e2000c1e1100 */
[----:B------:R-:W-:Y:S02]  /*2e2c0*/  ISETP.GT.AND P3, PT, R8, 0x44, PT ;  /* 0x000000440800780c */ /* 0x000fe40003f64270 */
[----:B------:R-:W-:Y:S02]  /*2e2d0*/  PRMT R0, RZ, 0x7610, R0 ;  /* 0x00007610ff007816 */ /* 0x000fe40000000000 */
[----:B------:R-:W-:Y:S01]  /*2e2e0*/  PRMT R33, RZ, 0x7610, R33 ;  /* 0x00007610ff217816 */ /* 0x000fe20000000021 */
[----:B0-----:R-:W-:Y:S02]  /*2e2f0*/  @P4 IMAD.MOV.U32 R10, RZ, RZ, R17 ;  /* 0x000000ffff0a4224 */ /* 0x001fe400078e0011 */
[----:B------:R-:W-:-:S05]  /*2e300*/  @P4 IMAD.MOV.U32 R11, RZ, RZ, R18 ;  /* 0x000000ffff0b4224 */ /* 0x000fca00078e0012 */
[----:B------:R2:W3:Y:S02]  /*2e310*/  @P4 LDG.E.U8 R0, desc[UR14][R10.64] ;  /* 0x0000000e0a004981 */ /* 0x0004e4000c1e1100 */
[----:B--2---:R-:W-:Y:S02]  /*2e320*/  @P3 IMAD.MOV.U32 R11, RZ, RZ, R15 ;  /* 0x000000ffff0b3224 */ /* 0x004fe400078e000f */
[----:B----4-:R-:W-:-:S05]  /*2e330*/  @P3 IMAD.MOV.U32 R10, RZ, RZ, R13 ;  /* 0x000000ffff0a3224 */ /* 0x010fca00078e000d */
[----:B------:R-:W2:Y:S04]  /*2e340*/  @P3 LDG.E.U8 R33, desc[UR14][R10.64] ;  /* 0x0000000e0a213981 */ /* 0x000ea8000c1e1100 */
[----:B------:R-:W-:Y:S04]  /*2e350*/  STL [R1+0x10b8], R5 ;  /* 0x0010b80501007387 */ /* 0x000fe80000100800 */
[----:B------:R-:W-:Y:S04]  /*2e360*/  STL [R1+0x280], R40 ;  /* 0x0002802801007387 */ /* 0x000fe80000100800 */
[----:B------:R-:W4:Y:S04]  /*2e370*/  LDL R26, [R1+0xb84] ;  /* 0x000b8400011a7983 */ /* 0x000f280000100800 */
[----:B------:R-:W4:Y:S04]  /*2e380*/  LDL R20, [R1+0xb88] ;  /* 0x000b880001147983 */ /* 0x000f280000100800 */
[----:B------:R-:W-:Y:S04]  /*2e390*/  STL [R1+0x10bc], R6 ;  /* 0x0010bc0601007387 */ /* 0x000fe80000100800 */
[----:B---3--:R-:W-:Y:S04]  /*2e3a0*/  STL [R1+0x10c0], R2 ;  /* 0x0010c00201007387 */ /* 0x008fe80000100800 */
[----:B------:R-:W3:Y:S04]  /*2e3b0*/  LDL R18, [R1+0xb8c] ;  /* 0x000b8c0001127983 */ /* 0x000ee80000100800 */
[----:B------:R-:W3:Y:S01]  /*2e3c0*/  LDL R17, [R1+0xb90] ;  /* 0x000b900001117983 */ /* 0x000ee20000100800 */
[----:B------:R-:W-:-:S03]  /*2e3d0*/  ISETP.GT.AND P2, PT, R8, 0x45, PT ;  /* 0x000000450800780c */ /* 0x000fc60003f44270 */
[----:B------:R-:W-:Y:S04]  /*2e3e0*/  STL [R1+0x10c4], R0 ;  /* 0x0010c40001007387 */ /* 0x000fe80000100800 */
[----:B------:R-:W3:Y:S04]  /*2e3f0*/  LDL R15, [R1+0xb94] ;  /* 0x000b9400010f7983 */ /* 0x000ee80000100800 */
[----:B------:R-:W3:Y:S04]  /*2e400*/  LDL R13, [R1+0xb98] ;  /* 0x000b9800010d7983 */ /* 0x000ee80000100800 */
[----:B------:R-:W-:Y:S04]  /*2e410*/  STL [R1+0x30], R38 ;  /* 0x0000302601007387 */ /* 0x000fe80000100800 */
[----:B------:R-:W3:Y:S01]  /*2e420*/  LDL R35, [R1+0xb9c] ;  /* 0x000b9c0001237983 */ /* 0x000ee20000100800 */
[----:B------:R-:W-:-:S02]  /*2e430*/  PRMT R36, RZ, 0x7610, R36 ;  /* 0x00007610ff247816 */ /* 0x000fc40000000024 */
[----:B------:R-:W-:Y:S01]  /*2e440*/  PRMT R3, RZ, 0x7610, R3 ;  /* 0x00007610ff037816 */ /* 0x000fe20000000003 */
[----:B--2---:R0:W-:Y:S04]  /*2e450*/  STL [R1+0x1c], R33 ;  /* 0x00001c2101007387 */ /* 0x0041e80000100800 */
[----:B0-----:R-:W2:Y:S01]  /*2e460*/  LDL R33, [R1+0xba0] ;  /* 0x000ba00001217983 */ /* 0x001ea20000100800 */
[----:B----4-:R-:W-:-:S03]  /*2e470*/  @P3 IMAD.MOV.U32 R11, RZ, RZ, R26 ;  /* 0x000000ffff0b3224 */ /* 0x010fc600078e001a */
[----:B------:R-:W4:Y:S01]  /*2e480*/  LDL R26, [R1+0xba4] ;  /* 0x000ba400011a7983 */ /* 0x000f220000100800 */
[----:B------:R-:W-:-:S03]  /*2e490*/  @P3 IMAD.MOV.U32 R10, RZ, RZ, R20 ;  /* 0x000000ffff0a3224 */ /* 0x000fc600078e0014 */
[----:B------:R-:W4:Y:S04]  /*2e4a0*/  LDL R20, [R1+0xba8] ;  /* 0x000ba80001147983 */ /* 0x000f280000100800 */
[----:B------:R3:W4:Y:S02]  /*2e4b0*/  @P3 LDG.E.U8 R36, desc[UR14][R10.64] ;  /* 0x0000000e0a243981 */ /* 0x000724000c1e1100 */
[----:B---3--:R-:W-:Y:S02]  /*2e4c0*/  @P2 IMAD.MOV.U32 R11, RZ, RZ, R18 ;  /* 0x000000ffff0b2224 */ /* 0x008fe400078e0012 */
[----:B------:R-:W3:Y:S01]  /*2e4d0*/  LDL R18, [R1+0xbac] ;  /* 0x000bac0001127983 */ /* 0x000ee20000100800 */
[----:B------:R-:W-:-:S03]  /*2e4e0*/  @P2 IMAD.MOV.U32 R10, RZ, RZ, R17 ;  /* 0x000000ffff0a2224 */ /* 0x000fc600078e0011 */
[----:B------:R-:W3:Y:S04]  /*2e4f0*/  LDL R17, [R1+0xbb0] ;  /* 0x000bb00001117983 */ /* 0x000ee80000100800 */
[----:B------:R0:W3:Y:S01]  /*2e500*/  @P2 LDG.E.U8 R3, desc[UR14][R10.64] ;  /* 0x0000000e0a032981 */ /* 0x0000e2000c1e1100 */
[C---:B------:R-:W-:Y:S02]  /*2e510*/  ISETP.GT.AND P4, PT, R8.reuse, 0x46, PT ;  /* 0x000000460800780c */ /* 0x040fe40003f84270 */
[----:B------:R-:W-:Y:S02]  /*2e520*/  PRMT R4, RZ, 0x7610, R4 ;  /* 0x00007610ff047816 */ /* 0x000fe40000000004 */
[----:B------:R-:W-:Y:S01]  /*2e530*/  ISETP.GT.AND P3, PT, R8, 0x47, PT ;  /* 0x000000470800780c */ /* 0x000fe20003f64270 */
[----:B0-----:R-:W-:-:S02]  /*2e540*/  @P2 IMAD.MOV.U32 R11, RZ, RZ, R15 ;  /* 0x000000ffff0b2224 */ /* 0x001fc400078e000f */
[----:B------:R-:W-:Y:S01]  /*2e550*/  @P2 IMAD.MOV.U32 R10, RZ, RZ, R13 ;  /* 0x000000ffff0a2224 */ /* 0x000fe200078e000d */
[----:B------:R-:W-:-:S04]  /*2e560*/  PRMT R28, RZ, 0x7610, R28 ;  /* 0x00007610ff1c7816 */ /* 0x000fc8000000001c */
[----:B------:R0:W3:Y:S01]  /*2e570*/  @P2 LDG.E.U8 R4, desc[UR14][R10.64] ;  /* 0x0000000e0a042981 */ /* 0x0000e2000c1e1100 */
[----:B------:R-:W-:Y:S01]  /*2e580*/  PRMT R25, RZ, 0x7610, R25 ;  /* 0x00007610ff197816 */ /* 0x000fe20000000019 */
[----:B0-----:R-:W-:Y:S01]  /*2e590*/  @P4 IMAD.MOV.U32 R11, RZ, RZ, R35 ;  /* 0x000000ffff0b4224 */ /* 0x001fe200078e0023 */
[----:B------:R-:W-:Y:S01]  /*2e5a0*/  PRMT R23, RZ, 0x7610, R23 ;  /* 0x00007610ff177816 */ /* 0x000fe20000000017 */
[----:B--2---:R-:W-:-:S05]  /*2e5b0*/  @P4 IMAD.MOV.U32 R10, RZ, RZ, R33 ;  /* 0x000000ffff0a4224 */ /* 0x004fca00078e0021 */
[----:B------:R4:W2:Y:S02]  /*2e5c0*/  @P4 LDG.E.U8 R28, desc[UR14][R10.64] ;  /* 0x0000000e0a1c4981 */ /* 0x0008a4000c1e1100 */
[----:B----4-:R-:W-:Y:S02]  /*2e5d0*/  @P4 IMAD.MOV.U32 R10, RZ, RZ, R20 ;  /* 0x000000ffff0a4224 */ /* 0x010fe400078e0014 */
[----:B------:R-:W-:-:S05]  /*2e5e0*/  @P4 IMAD.MOV.U32 R11, RZ, RZ, R26 ;  /* 0x000000ffff0b4224 */ /* 0x000fca00078e001a */
[----:B------:R3:W4:Y:S02]  /*2e5f0*/  @P4 LDG.E.U8 R25, desc[UR14][R10.64] ;  /* 0x0000000e0a194981 */ /* 0x000724000c1e1100 */
[----:B---3--:R-:W-:Y:S02]  /*2e600*/  @P3 IMAD.MOV.U32 R11, RZ, RZ, R18 ;  /* 0x000000ffff0b3224 */ /* 0x008fe400078e0012 */
[----:B------:R-:W-:-:S05]  /*2e610*/  @P3 IMAD.MOV.U32 R10, RZ, RZ, R17 ;  /* 0x000000ffff0a3224 */ /* 0x000fca00078e0011 */
[----:B------:R-:W3:Y:S04]  /*2e620*/  @P3 LDG.E.U8 R23, desc[UR14][R10.64] ;  /* 0x0000000e0a173981 */ /* 0x000ee8000c1e1100 */
[----:B------:R-:W-:Y:S04]  /*2e630*/  STL [R1+0x1078], R3 ;  /* 0x0010780301007387 */ /* 0x000fe80000100800 */
[----:B------:R-:W3:Y:S04]  /*2e640*/  LDL R15, [R1+0xbb4] ;  /* 0x000bb400010f7983 */ /* 0x000ee80000100800 */
[----:B------:R-:W3:Y:S04]  /*2e650*/  LDL R13, [R1+0xbb8] ;  /* 0x000bb800010d7983 */ /* 0x000ee80000100800 */
[----:B------:R-:W-:Y:S04]  /*2e660*/  STL [R1+0x107c], R4 ;  /* 0x00107c0401007387 */ /* 0x000fe80000100800 */
[----:B------:R-:W3:Y:S04]  /*2e670*/  LDL R26, [R1+0xbbc] ;  /* 0x000bbc00011a7983 */ /* 0x000ee80000100800 */
[----:B------:R-:W3:Y:S04]  /*2e680*/  LDL R20, [R1+0xbc0] ;  /* 0x000bc00001147983 */ /* 0x000ee80000100800 */
[----:B------:R-:W3:Y:S04]  /*2e690*/  LDL R33, [R1+0xbc4] ;  /* 0x000bc40001217983 */ /* 0x000ee80000100800 */
[----:B--2---:R0:W-:Y:S04]  /*2e6a0*/  STL [R1+0x27c], R28 ;  /* 0x00027c1c01007387 */ /* 0x0041e80000100800 */
[----:B------:R-:W2:Y:S04]  /*2e6b0*/  LDL R18, [R1+0xbcc] ;  /* 0x000bcc0001127983 */ /* 0x000ea80000100800 */
[----:B------:R-:W2:Y:S04]  /*2e6c0*/  LDL R17, [R1+0xbd0] ;  /* 0x000bd00001117983 */ /* 0x000ea80000100800 */
[----:B0-----:R-:W2:Y:S04]  /*2e6d0*/  LDL R28, [R1+0xbc8] ;  /* 0x000bc800011c7983 */ /* 0x001ea80000100800 */
[----:B------:R-:W-:Y:S04]  /*2e6e0*/  STL [R1+0x18], R36 ;  /* 0x0000182401007387 */ /* 0x000fe80000100800 */
[----:B----4-:R0:W-:Y:S04]  /*2e6f0*/  STL [R1+0x278], R25 ;  /* 0x0002781901007387 */ /* 0x0101e80000100800 */
[----:B0-----:R-:W4:Y:S04]  /*2e700*/  LDL R25, [R1+0xbd4] ;  /* 0x000bd40001197983 */ /* 0x001f280000100800 */
[----:B---3--:R0:W-:Y:S04]  /*2e710*/  STL [R1+0x274], R23 ;  /* 0x0002741701007387 */ /* 0x0081e80000100800 */
[----:B0-----:R-:W3:Y:S01]  /*2e720*/  LDL R23, [R1+0xbd8] ;  /* 0x000bd80001177983 */ /* 0x001ee20000100800 */
[----:B------:R-:W-:-:S02]  /*2e730*/  @P3 IMAD.MOV.U32 R11, RZ, RZ, R15 ;  /* 0x000000ffff0b3224 */ /* 0x000fc400078e000f */
[----:B------:R-:W-:Y:S01]  /*2e740*/  @P3 IMAD.MOV.U32 R10, RZ, RZ, R13 ;  /* 0x000000ffff0a3224 */ /* 0x000fe200078e000d */
[----:B------:R-:W4:Y:S04]  /*2e750*/  LDL R15, [R1+0xbdc] ;  /* 0x000bdc00010f7983 */ /* 0x000f280000100800 */
[----:B------:R-:W4:Y:S01]  /*2e760*/  LDL R13, [R1+0xbe0] ;  /* 0x000be000010d7983 */ /* 0x000f220000100800 */
[C---:B------:R-:W-:Y:S02]  /*2e770*/  ISETP.GT.AND P2, PT, R8.reuse, 0x48, PT ;  /* 0x000000480800780c */ /* 0x040fe40003f44270 */
[----:B------:R-:W-:Y:S02]  /*2e780*/  PRMT R34, RZ, 0x7610, R34 ;  /* 0x00007610ff227816 */ /* 0x000fe40000000022 */
[----:B------:R-:W-:-:S02]  /*2e790*/  ISETP.GT.AND P4, PT, R8, 0x49, PT ;  /* 0x000000490800780c */ /* 0x000fc40003f84270 */
[----:B------:R-:W-:Y:S02]  /*2e7a0*/  PRMT R3, RZ, 0x7610, R3 ;  /* 0x00007610ff037816 */ /* 0x000fe40000000003 */
[----:B------:R0:W4:Y:S01]  /*2e7b0*/  @P3 LDG.E.U8 R34, desc[UR14][R10.64] ;  /* 0x0000000e0a223981 */ /* 0x000122000c1e1100 */
[----:B------:R-:W-:-:S04]  /*2e7c0*/  PRMT R0, RZ, 0x7610, R0 ;  /* 0x00007610ff007816 */ /* 0x000fc80000000000 */
[----:B0-----:R-:W-:Y:S02]  /*2e7d0*/  @P2 IMAD.MOV.U32 R10, RZ, RZ, R20 ;  /* 0x000000ffff0a2224 */ /* 0x001fe400078e0014 */
[----:B------:R-:W-:Y:S01]  /*2e7e0*/  @P2 IMAD.MOV.U32 R11, RZ, RZ, R26 ;  /* 0x000000ffff0b2224 */ /* 0x000fe200078e001a */
[----:B------:R-:W-:Y:S01]  /*2e7f0*/  ISETP.GT.AND P3, PT, R8, 0x4a, PT ;  /* 0x0000004a0800780c */ /* 0x000fe20003f64270 */
[----:B------:R-:W4:Y:S04]  /*2e800*/  LDL R26, [R1+0xbe4] ;  /* 0x000be400011a7983 */ /* 0x000f280000100800 */
[----:B------:R0:W4:Y:S01]  /*2e810*/  @P2 LDG.E.U8 R3, desc[UR14][R10.64] ;  /* 0x0000000e0a032981 */ /* 0x000122000c1e1100 */
[----:B------:R-:W-:Y:S02]  /*2e820*/  PRMT R2, RZ, 0x7610, R2 ;  /* 0x00007610ff027816 */ /* 0x000fe40000000002 */
[----:B------:R-:W-:Y:S01]  /*2e830*/  PRMT R6, RZ, 0x7610, R6 ;  /* 0x00007610ff067816 */ /* 0x000fe20000000006 */
[----:B------:R-:W4:Y:S01]  /*2e840*/  LDL R20, [R1+0xbe8] ;  /* 0x000be80001147983 */ /* 0x000f220000100800 */
[----:B0-----:R-:W-:Y:S01]  /*2e850*/  @P2 IMAD.MOV.U32 R11, RZ, RZ, R33 ;  /* 0x000000ffff0b2224 */ /* 0x001fe200078e0021 */
[----:B------:R-:W-:Y:S01]  /*2e860*/  PRMT R93, RZ, 0x7610, R93 ;  /* 0x00007610ff5d7816 */ /* 0x000fe2000000005d */
[----:B--2---:R-:W-:-:S05]  /*2e870*/  @P2 IMAD.MOV.U32 R10, RZ, RZ, R28 ;  /* 0x000000ffff0a2224 */ /* 0x004fca00078e001c */
[----:B------:R0:W2:Y:S02]  /*2e880*/  @P2 LDG.E.U8 R0, desc[UR14][R10.64] ;  /* 0x0000000e0a002981 */ /* 0x0000a4000c1e1100 */
[----:B0-----:R-:W-:Y:S02]  /*2e890*/  @P4 IMAD.MOV.U32 R10, RZ, RZ, R17 ;  /* 0x000000ffff0a4224 */ /* 0x001fe400078e0011 */
[----:B------:R-:W-:Y:S01]  /*2e8a0*/  @P4 IMAD.MOV.U32 R11, RZ, RZ, R18 ;  /* 0x000000ffff0b4224 */ /* 0x000fe200078e0012 */
[----:B------:R-:W2:Y:S04]  /*2e8b0*/  LDL R17, [R1+0xbf0] ;  /* 0x000bf00001117983 */ /* 0x000ea80000100800 */
[----:B------:R3:W2:Y:S04]  /*2e8c0*/  @P4 LDG.E.U8 R2, desc[UR14][R10.64] ;  /* 0x0000000e0a024981 */ /* 0x0006a8000c1e1100 */
[----:B------:R-:W2:Y:S01]  /*2e8d0*/  LDL R18, [R1+0xbec] ;  /* 0x000bec0001127983 */ /* 0x000ea20000100800 */
[----:B---3--:R-:W-:-:S02]  /*2e8e0*/  @P4 IMAD.MOV.U32 R10, RZ, RZ, R23 ;  /* 0x000000ffff0a4224 */ /* 0x008fc400078e0017 */
[----:B----4-:R-:W-:-:S05]  /*2e8f0*/  @P4 IMAD.MOV.U32 R11, RZ, RZ, R25 ;  /* 0x000000ffff0b4224 */ /* 0x010fca00078e0019 */
[----:B------:R0:W3:Y:S02]  /*2e900*/  @P4 LDG.E.U8 R6, desc[UR14][R10.64] ;  /* 0x0000000e0a064981 */ /* 0x0000e4000c1e1100 */
[----:B0-----:R-:W-:Y:S02]  /*2e910*/  @P3 IMAD.MOV.U32 R10, RZ, RZ, R13 ;  /* 0x000000ffff0a3224 */ /* 0x001fe400078e000d */
[----:B------:R-:W-:-:S05]  /*2e920*/  @P3 IMAD.MOV.U32 R11, RZ, RZ, R15 ;  /* 0x000000ffff0b3224 */ /* 0x000fca00078e000f */
[----:B------:R0:W4:Y:S01]  /*2e930*/  @P3 LDG.E.U8 R93, desc[UR14][R10.64] ;  /* 0x0000000e0a5d3981 */ /* 0x000122000c1e1100 */
[----:B------:R-:W-:Y:S01]  /*2e940*/  PRMT R92, RZ, 0x7610, R92 ;  /* 0x00007610ff5c7816 */ /* 0x000fe2000000005c */
[----:B0-----:R-:W-:Y:S02]  /*2e950*/  @P3 IMAD.MOV.U32 R11, RZ, RZ, R26 ;  /* 0x000000ffff0b3224 */ /* 0x001fe400078e001a */
[----:B------:R-:W-:-:S05]  /*2e960*/  @P3 IMAD.MOV.U32 R10, RZ, RZ, R20 ;  /* 0x000000ffff0a3224 */ /* 0x000fca00078e0014 */
[----:B------:R0:W4:Y:S04]  /*2e970*/  @P3 LDG.E.U8 R92, desc[UR14][R10.64] ;  /* 0x0000000e0a5c3981 */ /* 0x000128000c1e1100 */
[----:B--2---:R-:W-:Y:S04]  /*2e980*/  STL [R1+0x10c8], R2 ;  /* 0x0010c80201007387 */ /* 0x004fe80000100800 */
[----:B------:R-:W2:Y:S04]  /*2e990*/  LDL R25, [R1+0xbf4] ;  /* 0x000bf40001197983 */ /* 0x000ea80000100800 */
[----:B------:R-:W2:Y:S04]  /*2e9a0*/  LDL R23, [R1+0xbf8] ;  /* 0x000bf80001177983 */ /* 0x000ea80000100800 */
[----:B---3--:R-:W-:Y:S04]  /*2e9b0*/  STL [R1+0x10cc], R6 ;  /* 0x0010cc0601007387 */ /* 0x008fe80000100800 */
[----:B------:R-:W3:Y:S04]  /*2e9c0*/  LDL R15, [R1+0xbfc] ;  /* 0x000bfc00010f7983 */ /* 0x000ee80000100800 */
[----:B------:R-:W3:Y:S04]  /*2e9d0*/  LDL R13, [R1+0xc00] ;  /* 0x000c0000010d7983 */ /* 0x000ee80000100800 */
[----:B----4-:R-:W-:Y:S04]  /*2e9e0*/  STL [R1+0x10d0], R93 ;  /* 0x0010d05d01007387 */ /* 0x010fe80000100800 */
[----:B------:R-:W-:Y:S04]  /*2e9f0*/  STL [R1+0x270], R34 ;  /* 0x0002702201007387 */ /* 0x000fe80000100800 */
[----:B------:R-:W4:Y:S04]  /*2ea00*/  LDL R33, [R1+0xc04] ;  /* 0x000c040001217983 */ /* 0x000f280000100800 */
[----:B------:R-:W4:Y:S04]  /*2ea10*/  LDL R28, [R1+0xc08] ;  /* 0x000c0800011c7983 */ /* 0x000f280000100800 */
[----:B------:R-:W4:Y:S04]  /*2ea20*/  LDL R26, [R1+0xc0c] ;  /* 0x000c0c00011a7983 */ /* 0x000f280000100800 */
[----:B------:R-:W4:Y:S01]  /*2ea30*/  LDL R20, [R1+0xc10] ;  /* 0x000c100001147983 */ /* 0x000f220000100800 */
[----:B------:R-:W-:-:S02]  /*2ea40*/  ISETP.GT.AND P2, PT, R8, 0x4b, PT ;  /* 0x0000004b0800780c */ /* 0x000fc40003f44270 */
[----:B------:R-:W-:Y:S02]  /*2ea50*/  ISETP.GT.AND P4, PT, R8, 0x4c, PT ;  /* 0x0000004c0800780c */ /* 0x000fe40003f84270 */
[----:B------:R-:W-:Y:S02]  /*2ea60*/  PRMT R91, RZ, 0x7610, R91 ;  /* 0x00007610ff5b7816 */ /* 0x000fe4000000005b */
[----:B------:R-:W-:-:S07]  /*2ea70*/  PRMT R90, RZ, 0x7610, R90 ;  /* 0x00007610ff5a7816 */ /* 0x000fce000000005a */
[----:B0-----:R-:W-:Y:S02]  /*2ea80*/  @P2 IMAD.MOV.U32 R10, RZ, RZ, R17 ;  /* 0x000000ffff0a2224 */ /* 0x001fe400078e0011 */
[----:B------:R-:W-:-:S05]  /*2ea90*/  @P2 IMAD.MOV.U32 R11, RZ, RZ, R18 ;  /* 0x000000ffff0b2224 */ /* 0x000fca00078e0012 */
[----:B------:R2:W4:Y:S01]  /*2eaa0*/  @P2 LDG.E.U8 R91, desc[UR14][R10.64] ;  /* 0x0000000e0a5b2981 */ /* 0x000522000c1e1100 */
[----:B------:R-:W-:Y:S02]  /*2eab0*/  ISETP.GT.AND P3, PT, R8, 0x4d, PT ;  /* 0x0000004d0800780c */ /* 0x000fe40003f64270 */
[----:B------:R-:W-:Y:S01]  /*2eac0*/  PRMT R89, RZ, 0x7610, R89 ;  /* 0x00007610ff597816 */ /* 0x000fe20000000059 */
[----:B------:R-:W-:Y:S04]  /*2ead0*/  STL [R1+0x10d4], R92 ;  /* 0x0010d45c01007387 */ /* 0x000fe80000100800 */
[----:B------:R-:W4:Y:S04]  /*2eae0*/  LDL R18, [R1+0xc14] ;  /* 0x000c140001127983 */ /* 0x000f280000100800 */
[----:B------:R-:W4:Y:S01]  /*2eaf0*/  LDL R17, [R1+0xc18] ;  /* 0x000c180001117983 */ /* 0x000f220000100800 */
[----:B------:R-:W-:-:S02]  /*2eb00*/  PRMT R88, RZ, 0x7610, R88 ;  /* 0x00007610ff587816 */ /* 0x000fc40000000058 */
[----:B------:R-:W-:Y:S01]  /*2eb10*/  PRMT R87, RZ, 0x7610, R87 ;  /* 0x00007610ff577816 */ /* 0x000fe20000000057 */
[----:B--2---:R-:W-:Y:S02]  /*2eb20*/  @P2 IMAD.MOV.U32 R11, RZ, RZ, R25 ;  /* 0x000000ffff0b2224 */ /* 0x004fe400078e0019 */
[----:B------:R-:W2:Y:S01]  /*2eb30*/  LDL R25, [R1+0xc1c] ;  /* 0x000c1c0001197983 */ /* 0x000ea20000100800 */
[----:B------:R-:W-:-:S03]  /*2eb40*/  @P2 IMAD.MOV.U32 R10, RZ, RZ, R23 ;  /* 0x000000ffff0a2224 */ /* 0x000fc600078e0017 */
[----:B------:R-:W2:Y:S04]  /*2eb50*/  LDL R23, [R1+0xc20] ;  /* 0x000c200001177983 */ /* 0x000ea80000100800 */
[----:B------:R3:W2:Y:S02]  /*2eb60*/  @P2 LDG.E.U8 R90, desc[UR14][R10.64] ;  /* 0x0000000e0a5a2981 */ /* 0x0006a4000c1e1100 */
[----:B---3--:R-:W-:Y:S02]  /*2eb70*/  @P4 IMAD.MOV.U32 R11, RZ, RZ, R15 ;  /* 0x000000ffff0b4224 */ /* 0x008fe400078e000f */
[----:B------:R-:W-:Y:S01]  /*2eb80*/  @P4 IMAD.MOV.U32 R10, RZ, RZ, R13 ;  /* 0x000000ffff0a4224 */ /* 0x000fe200078e000d */
[----:B------:R-:W-:Y:S01]  /*2eb90*/  ISETP.GT.AND P2, PT, R8, 0x4e, PT ;  /* 0x0000004e0800780c */ /* 0x000fe20003f44270 */
[----:B------:R-:W3:Y:S04]  /*2eba0*/  LDL R15, [R1+0xc24] ;  /* 0x000c2400010f7983 */ /* 0x000ee80000100800 */
[----:B------:R4:W3:Y:S01]  /*2ebb0*/  @P4 LDG.E.U8 R89, desc[UR14][R10.64] ;  /* 0x0000000e0a594981 */ /* 0x0008e2000c1e1100 */
[----:B------:R-:W-:-:S03]  /*2ebc0*/  PRMT R86, RZ, 0x7610, R86 ;  /* 0x00007610ff567816 */ /* 0x000fc60000000056 */
[----:B------:R-:W3:Y:S01]  /*2ebd0*/  LDL R13, [R1+0xc28] ;  /* 0x000c2800010d7983 */ /* 0x000ee20000100800 */
[----:B----4-:R-:W-:Y:S02]  /*2ebe0*/  @P4 IMAD.MOV.U32 R11, RZ, RZ, R33 ;  /* 0x000000ffff0b4224 */ /* 0x010fe400078e0021 */
[----:B------:R-:W-:-:S05]  /*2ebf0*/  @P4 IMAD.MOV.U32 R10, RZ, RZ, R28 ;  /* 0x000000ffff0a4224 */ /* 0x000fca00078e001c */
[----:B------:R0:W4:Y:S02]  /*2ec00*/  @P4 LDG.E.U8 R88, desc[UR14][R10.64] ;  /* 0x0000000e0a584981 */ /* 0x000124000c1e1100 */
[----:B0-----:R-:W-:Y:S02]  /*2ec10*/  @P3 IMAD.MOV.U32 R10, RZ, RZ, R20 ;  /* 0x000000ffff0a3224 */ /* 0x001fe400078e0014 */
[----:B------:R-:W-:-:S05]  /*2ec20*/  @P3 IMAD.MOV.U32 R11, RZ, RZ, R26 ;  /* 0x000000ffff0b3224 */ /* 0x000fca00078e001a */
        /* <DEDUP_REMOVED lines=9> */
[----:B----4-:R-:W-:Y:S04]  /*2ecc0*/  STL [R1+0x1084], R88 ;  /* 0x0010845801007387 */ /* 0x010fe80000100800 */
[----:B------:R-:W3:Y:S04]  /*2ecd0*/  LDL R28, [R1+0xc2c] ;  /* 0x000c2c00011c7983 */ /* 0x000ee80000100800 */
[----:B------:R-:W4:Y:S04]  /*2ece0*/  LDL R20, [R1+0xc30] ;  /* 0x000c300001147983 */ /* 0x000f280000100800 */
[----:B------:R-:W-:Y:S04]  /*2ecf0*/  STL [R1+0x1088], R87 ;  /* 0x0010885701007387 */ /* 0x000fe80000100800 */
[----:B------:R-:W4:Y:S04]  /*2ed00*/  LDL R18, [R1+0xc34] ;  /* 0x000c340001127983 */ /* 0x000f280000100800 */
[----:B------:R-:W4:Y:S01]  /*2ed10*/  LDL R17, [R1+0xc38] ;  /* 0x000c380001117983 */ /* 0x000f220000100800 */
[----:B------:R-:W-:Y:S01]  /*2ed20*/  ISETP.GT.AND P4, PT, R8, 0x4f, PT ;  /* 0x0000004f0800780c */ /* 0x000fe20003f84270 */
[----:B0-----:R-:W-:Y:S01]  /*2ed30*/  @P2 IMAD.MOV.U32 R10, RZ, RZ, R13 ;  /* 0x000000ffff0a2224 */ /* 0x001fe200078e000d */
[----:B------:R-:W-:Y:S01]  /*2ed40*/  PRMT R32, RZ, 0x7610, R32 ;  /* 0x00007610ff207816 */ /* 0x000fe20000000020 */
[----:B------:R-:W-:Y:S01]  /*2ed50*/  @P2 IMAD.MOV.U32 R11, RZ, RZ, R15 ;  /* 0x000000ffff0b2224 */ /* 0x000fe200078e000f */
[----:B------:R-:W-:-:S04]  /*2ed60*/  PRMT R31, RZ, 0x7610, R31 ;  /* 0x00007610ff1f7816 */ /* 0x000fc8000000001f */
[----:B------:R3:W4:Y:S04]  /*2ed70*/  @P2 LDG.E.U8 R32, desc[UR14][R10.64] ;  /* 0x0000000e0a202981 */ /* 0x000728000c1e1100 */
[----:B------:R-:W-:Y:S04]  /*2ed80*/  STL [R1+0x108c], R86 ;  /* 0x00108c5601007387 */ /* 0x000fe80000100800 */
[----:B------:R-:W4:Y:S04]  /*2ed90*/  LDL R26, [R1+0xc3c] ;  /* 0x000c3c00011a7983 */ /* 0x000f280000100800 */
[----:B------:R-:W4:Y:S04]  /*2eda0*/  LDL R25, [R1+0xc40] ;  /* 0x000c400001197983 */ /* 0x000f280000100800 */
[----:B------:R-:W4:Y:S04]  /*2edb0*/  LDL R23, [R1+0xc44] ;  /* 0x000c440001177983 */ /* 0x000f280000100800 */
[----:B------:R-:W4:Y:S01]  /*2edc0*/  LDL R13, [R1+0xc48] ;  /* 0x000c4800010d7983 */ /* 0x000f220000100800 */
[----:B------:R-:W-:-:S03]  /*2edd0*/  PRMT R30, RZ, 0x7610, R30 ;  /* 0x00007610ff1e7816 */ /* 0x000fc6000000001e */
[----:B--2---:R0:W-:Y:S04]  /*2ede0*/  STL [R1+0x26c], R19 ;  /* 0x00026c1301007387 */ /* 0x0041e80000100800 */
[----:B------:R-:W2:Y:S04]  /*2edf0*/  LDL R15, [R1+0xc50] ;  /* 0x000c5000010f7983 */ /* 0x000ea80000100800 */
[----:B0-----:R-:W2:Y:S01]  /*2ee00*/  LDL R19, [R1+0xc4c] ;  /* 0x000c4c0001137983 */ /* 0x001ea20000100800 */
[----:B---3--:R-:W-:-:S03]  /*2ee10*/  @P4 IMAD.MOV.U32 R11, RZ, RZ, R28 ;  /* 0x000000ffff0b4224 */ /* 0x008fc600078e001c */
[----:B------:R-:W3:Y:S01]  /*2ee20*/  LDL R28, [R1+0xc54] ;  /* 0x000c5400011c7983 */ /* 0x000ee20000100800 */
[----:B----4-:R-:W-:-:S03]  /*2ee30*/  @P4 IMAD.MOV.U32 R10, RZ, RZ, R20 ;  /* 0x000000ffff0a4224 */ /* 0x010fc600078e0014 */
[----:B------:R-:W4:Y:S04]  /*2ee40*/  LDL R20, [R1+0xc58] ;  /* 0x000c580001147983 */ /* 0x000f280000100800 */
[----:B------:R0:W3:Y:S02]  /*2ee50*/  @P4 LDG.E.U8 R31, desc[UR14][R10.64] ;  /* 0x0000000e0a1f4981 */ /* 0x0000e4000c1e1100 */
[----:B0-----:R-:W-:Y:S02]  /*2ee60*/  @P4 IMAD.MOV.U32 R11, RZ, RZ, R18 ;  /* 0x000000ffff0b4224 */ /* 0x001fe400078e0012 */
[----:B------:R-:W-:Y:S01]  /*2ee70*/  @P4 IMAD.MOV.U32 R10, RZ, RZ, R17 ;  /* 0x000000ffff0a4224 */ /* 0x000fe200078e0011 */
[C---:B------:R-:W-:Y:S01]  /*2ee80*/  ISETP.GT.AND P3, PT, R8.reuse, 0x50, PT ;  /* 0x000000500800780c */ /* 0x040fe20003f64270 */
[----:B------:R-:W4:Y:S04]  /*2ee90*/  LDL R18, [R1+0xc5c] ;  /* 0x000c5c0001127983 */ /* 0x000f280000100800 */
[----:B------:R0:W4:Y:S04]  /*2eea0*/  @P4 LDG.E.U8 R30, desc[UR14][R10.64] ;  /* 0x0000000e0a1e4981 */ /* 0x000128000c1e1100 */
[----:B------:R-:W4:Y:S01]  /*2eeb0*/  LDL R17, [R1+0xc60] ;  /* 0x000c600001117983 */ /* 0x000f220000100800 */
[----:B------:R-:W-:-:S02]  /*2eec0*/  ISETP.GT.AND P2, PT, R8, 0x51, PT ;  /* 0x000000510800780c */ /* 0x000fc40003f44270 */
[----:B------:R-:W-:Y:S01]  /*2eed0*/  PRMT R85, RZ, 0x7610, R85 ;  /* 0x00007610ff557816 */ /* 0x000fe20000000055 */
[----:B0-----:R-:W-:Y:S02]  /*2eee0*/  @P3 IMAD.MOV.U32 R11, RZ, RZ, R26 ;  /* 0x000000ffff0b3224 */ /* 0x001fe400078e001a */
[----:B------:R-:W4:Y:S01]  /*2eef0*/  LDL R26, [R1+0xc64] ;  /* 0x000c6400011a7983 */ /* 0x000f220000100800 */
[----:B------:R-:W-:-:S03]  /*2ef00*/  @P3 IMAD.MOV.U32 R10, RZ, RZ, R25 ;  /* 0x000000ffff0a3224 */ /* 0x000fc600078e0019 */
[----:B------:R-:W4:Y:S01]  /*2ef10*/  LDL R25, [R1+0xc68] ;  /* 0x000c680001197983 */ /* 0x000f220000100800 */
[----:B------:R-:W-:-:S03]  /*2ef20*/  PRMT R84, RZ, 0x7610, R84 ;  /* 0x00007610ff547816 */ /* 0x000fc60000000054 */
[----:B------:R0:W4:Y:S02]  /*2ef30*/  @P3 LDG.E.U8 R85, desc[UR14][R10.64] ;  /* 0x0000000e0a553981 */ /* 0x000124000c1e1100 */
[----:B0-----:R-:W-:Y:S02]  /*2ef40*/  @P3 IMAD.MOV.U32 R10, RZ, RZ, R13 ;  /* 0x000000ffff0a3224 */ /* 0x001fe400078e000d */
[----:B------:R-:W-:Y:S01]  /*2ef50*/  @P3 IMAD.MOV.U32 R11, RZ, RZ, R23 ;  /* 0x000000ffff0b3224 */ /* 0x000fe200078e0017 */
[----:B------:R-:W4:Y:S04]  /*2ef60*/  LDL R13, [R1+0xc70] ;  /* 0x000c7000010d7983 */ /* 0x000f280000100800 */
[----:B------:R-:W4:Y:S04]  /*2ef70*/  LDL R23, [R1+0xc6c] ;  /* 0x000c6c0001177983 */ /* 0x000f280000100800 */
[----:B------:R2:W4:Y:S01]  /*2ef80*/  @P3 LDG.E.U8 R84, desc[UR14][R10.64] ;  /* 0x0000000e0a543981 */ /* 0x000522000c1e1100 */
[----:B------:R-:W-:Y:S01]  /*2ef90*/  PRMT R83, RZ, 0x7610, R83 ;  /* 0x00007610ff537816 */ /* 0x000fe20000000053 */
[----:B--2---:R-:W-:-:S02]  /*2efa0*/  @P2 IMAD.MOV.U32 R10, RZ, RZ, R15 ;  /* 0x000000ffff0a2224 */ /* 0x004fc400078e000f */
[----:B------:R-:W-:-:S05]  /*2efb0*/  @P2 IMAD.MOV.U32 R11, RZ, RZ, R19 ;  /* 0x000000ffff0b2224 */ /* 0x000fca00078e0013 */
[----:B------:R0:W2:Y:S04]  /*2efc0*/  @P2 LDG.E.U8 R83, desc[UR14][R10.64] ;  /* 0x0000000e0a532981 */ /* 0x0000a8000c1e1100 */
[----:B---3--:R1:W-:Y:S04]  /*2efd0*/  STL [R1+0x264], R31 ;  /* 0x0002641f01007387 */ /* 0x0083e80000100800 */
[----:B------:R-:W3:Y:S04]  /*2efe0*/  LDL R15, [R1+0xc78] ;  /* 0x000c7800010f7983 */ /* 0x000ee80000100800 */
[----:B------:R-:W2:Y:S04]  /*2eff0*/  LDL R19, [R1+0xc80] ;  /* 0x000c800001137983 */ /* 0x000ea80000100800 */
[----:B-1----:R-:W2:Y:S04]  /*2f000*/  LDL R31, [R1+0xc74] ;  /* 0x000c7400011f7983 */ /* 0x002ea80000100800 */
[----:B------:R-:W-:Y:S04]  /*2f010*/  STL [R1+0x268], R32 ;  /* 0x0002682001007387 */ /* 0x000fe80000100800 */
[----:B----4-:R1:W-:Y:S01]  /*2f020*/  STL [R1+0x260], R30 ;  /* 0x0002601e01007387 */ /* 0x0103e20000100800 */
[----:B0-----:R-:W-:-:S02]  /*2f030*/  @P2 IMAD.MOV.U32 R10, RZ, RZ, R20 ;  /* 0x000000ffff0a2224 */ /* 0x001fc400078e0014 */
[----:B------:R-:W-:Y:S01]  /*2f040*/  @P2 IMAD.MOV.U32 R11, RZ, RZ, R28 ;  /* 0x000000ffff0b2224 */ /* 0x000fe200078e001c */
[----:B------:R-:W4:Y:S04]  /*2f050*/  LDL R20, [R1+0xc88] ;  /* 0x000c880001147983 */ /* 0x000f280000100800 */
[----:B------:R-:W4:Y:S04]  /*2f060*/  LDL R28, [R1+0xc84] ;  /* 0x000c8400011c7983 */ /* 0x000f280000100800 */
[----:B-1----:R-:W4:Y:S01]  /*2f070*/  LDL R30, [R1+0xc7c] ;  /* 0x000c7c00011e7983 */ /* 0x002f220000100800 */
[----:B------:R-:W-:-:S02]  /*2f080*/  ISETP.GT.AND P4, PT, R8, 0x52, PT ;  /* 0x000000520800780c */ /* 0x000fc40003f84270 */
[----:B------:R-:W-:Y:S02]  /*2f090*/  PRMT R82, RZ, 0x7610, R82 ;  /* 0x00007610ff527816 */ /* 0x000fe40000000052 */
[----:B------:R-:W-:Y:S02]  /*2f0a0*/  ISETP.GT.AND P3, PT, R8, 0x53, PT ;  /* 0x000000530800780c */ /* 0x000fe40003f64270 */
        /* <DEDUP_REMOVED lines=11> */
[----:B0-----:R-:W-:-:S02]  /*2f160*/  @P4 IMAD.MOV.U32 R10, RZ, RZ, R25 ;  /* 0x000000ffff0a4224 */ /* 0x001fc400078e0019 */
[----:B------:R-:W-:Y:S01]  /*2f170*/  @P4 IMAD.MOV.U32 R11, RZ, RZ, R26 ;  /* 0x000000ffff0b4224 */ /* 0x000fe200078e001a */
[----:B------:R-:W-:Y:S01]  /*2f180*/  PRMT R77, RZ, 0x7610, R77 ;  /* 0x00007610ff4d7816 */ /* 0x000fe2000000004d */
[----:B------:R-:W4:Y:S04]  /*2f190*/  LDL R26, [R1+0xc94] ;  /* 0x000c9400011a7983 */ /* 0x000f280000100800 */
[----:B------:R0:W4:Y:S01]  /*2f1a0*/  @P4 LDG.E.U8 R80, desc[UR14][R10.64] ;  /* 0x0000000e0a504981 */ /* 0x000122000c1e1100 */
[----:B------:R-:W-:-:S03]  /*2f1b0*/  PRMT R76, RZ, 0x7610, R76 ;  /* 0x00007610ff4c7816 */ /* 0x000fc6000000004c */
[----:B------:R-:W4:Y:S01]  /*2f1c0*/  LDL R25, [R1+0xc98] ;  /* 0x000c980001197983 */ /* 0x000f220000100800 */
[----:B0-----:R-:W-:Y:S02]  /*2f1d0*/  @P3 IMAD.MOV.U32 R10, RZ, RZ, R13 ;  /* 0x000000ffff0a3224 */ /* 0x001fe400078e000d */
[----:B------:R-:W-:Y:S01]  /*2f1e0*/  @P3 IMAD.MOV.U32 R11, RZ, RZ, R23 ;  /* 0x000000ffff0b3224 */ /* 0x000fe200078e0017 */
[----:B------:R-:W4:Y:S04]  /*2f1f0*/  LDL R13, [R1+0xca0] ;  /* 0x000ca000010d7983 */ /* 0x000f280000100800 */
[----:B------:R3:W4:Y:S04]  /*2f200*/  @P3 LDG.E.U8 R79, desc[UR14][R10.64] ;  /* 0x0000000e0a4f3981 */ /* 0x000728000c1e1100 */
[----:B------:R-:W4:Y:S01]  /*2f210*/  LDL R23, [R1+0xc9c] ;  /* 0x000c9c0001177983 */ /* 0x000f220000100800 */
[----:B---3--:R-:W-:Y:S01]  /*2f220*/  @P3 IMAD.MOV.U32 R10, RZ, RZ, R15 ;  /* 0x000000ffff0a3224 */ /* 0x008fe200078e000f */
[----:B------:R-:W-:-:S02]  /*2f230*/  ISETP.GT.AND P4, PT, R8, 0x55, PT ;  /* 0x000000550800780c */ /* 0x000fc40003f84270 */
[----:B------:R-:W3:Y:S01]  /*2f240*/  LDL R15, [R1+0xca8] ;  /* 0x000ca800010f7983 */ /* 0x000ee20000100800 */
[----:B--2---:R-:W-:-:S05]  /*2f250*/  @P3 IMAD.MOV.U32 R11, RZ, RZ, R31 ;  /* 0x000000ffff0b3224 */ /* 0x004fca00078e001f */
[----:B------:R0:W2:Y:S02]  /*2f260*/  @P3 LDG.E.U8 R78, desc[UR14][R10.64] ;  /* 0x0000000e0a4e3981 */ /* 0x0000a4000c1e1100 */
[----:B0-----:R-:W-:Y:S02]  /*2f270*/  @P2 IMAD.MOV.U32 R10, RZ, RZ, R19 ;  /* 0x000000ffff0a2224 */ /* 0x001fe400078e0013 */
[----:B------:R-:W2:Y:S01]  /*2f280*/  LDL R19, [R1+0xca4] ;  /* 0x000ca40001137983 */ /* 0x000ea20000100800 */
[----:B----4-:R-:W-:-:S05]  /*2f290*/  @P2 IMAD.MOV.U32 R11, RZ, RZ, R30 ;  /* 0x000000ffff0b2224 */ /* 0x010fca00078e001e */
[----:B------:R0:W4:Y:S02]  /*2f2a0*/  @P2 LDG.E.U8 R77, desc[UR14][R10.64] ;  /* 0x0000000e0a4d2981 */ /* 0x000124000c1e1100 */
[----:B0-----:R-:W-:Y:S02]  /*2f2b0*/  @P2 IMAD.MOV.U32 R10, RZ, RZ, R20 ;  /* 0x000000ffff0a2224 */ /* 0x001fe400078e0014 */
[----:B------:R-:W-:-:S05]  /*2f2c0*/  @P2 IMAD.MOV.U32 R11, RZ, RZ, R28 ;  /* 0x000000ffff0b2224 */ /* 0x000fca00078e001c */
[----:B------:R0:W2:Y:S01]  /*2f2d0*/  @P2 LDG.E.U8 R76, desc[UR14][R10.64] ;  /* 0x0000000e0a4c2981 */ /* 0x0000a2000c1e1100 */
[----:B------:R-:W-:Y:S02]  /*2f2e0*/  PRMT R75, RZ, 0x7610, R75 ;  /* 0x00007610ff4b7816 */ /* 0x000fe4000000004b */
[----:B------:R-:W-:Y:S01]  /*2f2f0*/  ISETP.GT.AND P3, PT, R8, 0x56, PT ;  /* 0x000000560800780c */ /* 0x000fe20003f64270 */
[----:B0-----:R-:W-:Y:S02]  /*2f300*/  @P4 IMAD.MOV.U32 R10, RZ, RZ, R17 ;  /* 0x000000ffff0a4224 */ /* 0x001fe400078e0011 */
[----:B------:R-:W-:Y:S01]  /*2f310*/  @P4 IMAD.MOV.U32 R11, RZ, RZ, R18 ;  /* 0x000000ffff0b4224 */ /* 0x000fe200078e0012 */
        /* <DEDUP_REMOVED lines=8> */
[----:B------:R3:W3:Y:S04]  /*2f3a0*/  @P3 LDG.E.U8 R22, desc[UR14][R10.64] ;  /* 0x0000000e0a163981 */ /* 0x0006e8000c1e1100 */
[----:B----4-:R-:W-:Y:S04]  /*2f3b0*/  STL [R1+0x1090], R77 ;  /* 0x0010904d01007387 */ /* 0x010fe80000100800 */
[----:B------:R-:W4:Y:S04]  /*2f3c0*/  LDL R28, [R1+0xcac] ;  /* 0x000cac00011c7983 */ /* 0x000f280000100800 */
[----:B------:R-:W4:Y:S04]  /*2f3d0*/  LDL R20, [R1+0xcb0] ;  /* 0x000cb00001147983 */ /* 0x000f280000100800 */
[----:B--2---:R-:W-:Y:S04]  /*2f3e0*/  STL [R1+0x1098], R76 ;  /* 0x0010984c01007387 */ /* 0x004fe80000100800 */
[----:B------:R-:W2:Y:S04]  /*2f3f0*/  LDL R18, [R1+0xcb4] ;  /* 0x000cb40001127983 */ /* 0x000ea80000100800 */
[----:B------:R-:W2:Y:S01]  /*2f400*/  LDL R17, [R1+0xcb8] ;  /* 0x000cb80001117983 */ /* 0x000ea20000100800 */
[----:B------:R-:W-:Y:S01]  /*2f410*/  ISETP.GT.AND P2, PT, R8, 0x57, PT ;  /* 0x000000570800780c */ /* 0x000fe20003f44270 */
[----:B---3--:R-:W-:Y:S01]  /*2f420*/  @P3 IMAD.MOV.U32 R10, RZ, RZ, R15 ;  /* 0x000000ffff0a3224 */ /* 0x008fe200078e000f */
[----:B------:R-:W-:Y:S01]  /*2f430*/  PRMT R29, RZ, 0x7610, R29 ;  /* 0x00007610ff1d7816 */ /* 0x000fe2000000001d */
[----:B------:R-:W-:Y:S01]  /*2f440*/  @P3 IMAD.MOV.U32 R11, RZ, RZ, R19 ;  /* 0x000000ffff0b3224 */ /* 0x000fe200078e0013 */
[----:B------:R-:W-:-:S04]  /*2f450*/  PRMT R4, RZ, 0x7610, R4 ;  /* 0x00007610ff047816 */ /* 0x000fc80000000004 */
[----:B------:R4:W3:Y:S01]  /*2f460*/  @P3 LDG.E.U8 R29, desc[UR14][R10.64] ;  /* 0x0000000e0a1d3981 */ /* 0x0008e2000c1e1100 */
[----:B------:R-:W-:-:S03]  /*2f470*/  PRMT R16, RZ, 0x7610, R16 ;  /* 0x00007610ff107816 */ /* 0x000fc60000000010 */
[----:B------:R-:W-:Y:S04]  /*2f480*/  STL [R1+0x109c], R75 ;  /* 0x00109c4b01007387 */ /* 0x000fe80000100800 */
[----:B------:R-:W3:Y:S04]  /*2f490*/  LDL R25, [R1+0xcc0] ;  /* 0x000cc00001197983 */ /* 0x000ee80000100800 */
[----:B------:R-:W3:Y:S04]  /*2f4a0*/  LDL R26, [R1+0xcbc] ;  /* 0x000cbc00011a7983 */ /* 0x000ee80000100800 */
[----:B------:R-:W3:Y:S04]  /*2f4b0*/  LDL R13, [R1+0xcc8] ;  /* 0x000cc800010d7983 */ /* 0x000ee80000100800 */
[----:B------:R-:W3:Y:S04]  /*2f4c0*/  LDL R23, [R1+0xcc4] ;  /* 0x000cc40001177983 */ /* 0x000ee80000100800 */
[----:B------:R0:W-:Y:S04]  /*2f4d0*/  STL [R1+0x25c], R22 ;  /* 0x00025c1601007387 */ /* 0x0001e80000100800 */
[----:B------:R-:W3:Y:S04]  /*2f4e0*/  LDL R19, [R1+0xcd0] ;  /* 0x000cd00001137983 */ /* 0x000ee80000100800 */
[----:B------:R-:W3:Y:S04]  /*2f4f0*/  LDL R15, [R1+0xcd8] ;  /* 0x000cd800010f7983 */ /* 0x000ee80000100800 */
[----:B0-----:R-:W3:Y:S01]  /*2f500*/  LDL R22, [R1+0xccc] ;  /* 0x000ccc0001167983 */ /* 0x001ee20000100800 */
[----:B----4-:R-:W-:-:S02]  /*2f510*/  @P2 IMAD.MOV.U32 R11, RZ, RZ, R28 ;  /* 0x000000ffff0b2224 */ /* 0x010fc400078e001c */
[----:B------:R-:W-:Y:S02]  /*2f520*/  @P2 IMAD.MOV.U32 R10, RZ, RZ, R20 ;  /* 0x000000ffff0a2224 */ /* 0x000fe400078e0014 */
[----:B------:R-:W4:Y:S04]  /*2f530*/  LDL R20, [R1+0xcd4] ;  /* 0x000cd40001147983 */ /* 0x000f280000100800 */
[----:B------:R2:W4:Y:S02]  /*2f540*/  @P2 LDG.E.U8 R4, desc[UR14][R10.64] ;  /* 0x0000000e0a042981 */ /* 0x000524000c1e1100 */
[----:B--2---:R-:W-:Y:S02]  /*2f550*/  @P2 IMAD.MOV.U32 R11, RZ, RZ, R18 ;  /* 0x000000ffff0b2224 */ /* 0x004fe400078e0012 */
[----:B------:R-:W-:-:S05]  /*2f560*/  @P2 IMAD.MOV.U32 R10, RZ, RZ, R17 ;  /* 0x000000ffff0a2224 */ /* 0x000fca00078e0011 */
[----:B------:R3:W2:Y:S01]  /*2f570*/  @P2 LDG.E.U8 R16, desc[UR14][R10.64] ;  /* 0x0000000e0a102981 */ /* 0x0006a2000c1e1100 */
[C---:B------:R-:W-:Y:S02]  /*2f580*/  ISETP.GT.AND P4, PT, R8.reuse, 0x58, PT ;  /* 0x000000580800780c */ /* 0x040fe40003f84270 */
[----:B------:R-:W-:Y:S02]  /*2f590*/  PRMT R71, RZ, 0x7610, R71 ;  /* 0x00007610ff477816 */ /* 0x000fe40000000047 */
[----:B------:R-:W-:Y:S02]  /*2f5a0*/  ISETP.GT.AND P3, PT, R8, 0x59, PT ;  /* 0x000000590800780c */ /* 0x000fe40003f64270 */
[----:B------:R-:W-:-:S07]  /*2f5b0*/  PRMT R70, RZ, 0x7610, R70 ;  /* 0x00007610ff467816 */ /* 0x000fce0000000046 */
[----:B---3--:R-:W-:Y:S02]  /*2f5c0*/  @P4 IMAD.MOV.U32 R10, RZ, RZ, R25 ;  /* 0x000000ffff0a4224 */ /* 0x008fe400078e0019 */
[----:B------:R-:W-:-:S05]  /*2f5d0*/  @P4 IMAD.MOV.U32 R11, RZ, RZ, R26 ;  /* 0x000000ffff0b4224 */ /* 0x000fca00078e001a */
[----:B------:R0:W3:Y:S02]  /*2f5e0*/  @P4 LDG.E.U8 R71, desc[UR14][R10.64] ;  /* 0x0000000e0a474981 */ /* 0x0000e4000c1e1100 */
[----:B0-----:R-:W-:Y:S02]  /*2f5f0*/  @P4 IMAD.MOV.U32 R10, RZ, RZ, R13 ;  /* 0x000000ffff0a4224 */ /* 0x001fe400078e000d */
[----:B------:R-:W-:-:S05]  /*2f600*/  @P4 IMAD.MOV.U32 R11, RZ, RZ, R23 ;  /* 0x000000ffff0b4224 */ /* 0x000fca00078e0017 */
[----:B------:R0:W3:Y:S02]  /*2f610*/  @P4 LDG.E.U8 R70, desc[UR14][R10.64] ;  /* 0x0000000e0a464981 */ /* 0x0000e4000c1e1100 */
[----:B0-----:R-:W-:Y:S02]  /*2f620*/  @P3 IMAD.MOV.U32 R10, RZ, RZ, R19 ;  /* 0x000000ffff0a3224 */ /* 0x001fe400078e0013 */
[----:B----4-:R0:W-:Y:S04]  /*2f630*/  STL [R1+0x254], R4 ;  /* 0x0002540401007387 */ /* 0x0101e80000100800 */
[----:B------:R-:W4:Y:S04]  /*2f640*/  LDL R18, [R1+0xcdc] ;  /* 0x000cdc0001127983 */ /* 0x000f280000100800 */
[----:B------:R-:W3:Y:S04]  /*2f650*/  LDL R17, [R1+0xe44] ;  /* 0x000e440001117983 */ /* 0x000ee80000100800 */
[----:B0-----:R-:W3:Y:S04]  /*2f660*/  LDL R4, [R1+0xe40] ;  /* 0x000e400001047983 */ /* 0x001ee80000100800 */
[----:B--2---:R0:W-:Y:S04]  /*2f670*/  STL [R1+0x250], R16 ;  /* 0x0002501001007387 */ /* 0x0041e80000100800 */
[----:B0-----:R-:W2:Y:S04]  /*2f680*/  LDL R16, [R1+0xe48] ;  /* 0x000e480001107983 */ /* 0x001ea80000100800 */
[----:B------:R0:W-:Y:S04]  /*2f690*/  STL [R1+0x258], R29 ;  /* 0x0002581d01007387 */ /* 0x0001e80000100800 */
[----:B------:R-:W2:Y:S04]  /*2f6a0*/  LDL R28, [R1+0xe50] ;  /* 0x000e5000011c7983 */ /* 0x000ea80000100800 */
[----:B------:R-:W2:Y:S04]  /*2f6b0*/  LDL R26, [R1+0xe54] ;  /* 0x000e5400011a7983 */ /* 0x000ea80000100800 */
[----:B0-----:R-:W2:Y:S04]  /*2f6c0*/  LDL R29, [R1+0xe4c] ;  /* 0x000e4c00011d7983 */ /* 0x001ea80000100800 */
[----:B------:R-:W2:Y:S04]  /*2f6d0*/  LDL R13, [R1+0xe58] ;  /* 0x000e5800010d7983 */ /* 0x000ea80000100800 */
[----:B------:R-:W2:Y:S04]  /*2f6e0*/  LDL R25, [R1+0xe5c] ;  /* 0x000e5c0001197983 */ /* 0x000ea80000100800 */
[----:B------:R-:W2:Y:S01]  /*2f6f0*/  LDL R19, [R1+0xe60] ;  /* 0x000e600001137983 */ /* 0x000ea20000100800 */
[----:B------:R-:W-:Y:S01]  /*2f700*/  PRMT R68, RZ, 0x7610, R68 ;  /* 0x00007610ff447816 */ /* 0x000fe20000000044 */
[----:B------:R-:W-:Y:S01]  /*2f710*/  @P3 IMAD.MOV.U32 R11, RZ, RZ, R22 ;  /* 0x000000ffff0b3224 */ /* 0x000fe200078e0016 */
[----:B------:R-:W-:Y:S01]  /*2f720*/  ISETP.GT.AND P2, PT, R8, 0x5a, PT ;  /* 0x0000005a0800780c */ /* 0x000fe20003f44270 */
[----:B------:R-:W2:Y:S01]  /*2f730*/  LDL R23, [R1+0xe64] ;  /* 0x000e640001177983 */ /* 0x000ea20000100800 */
[----:B------:R-:W-:-:S03]  /*2f740*/  PRMT R67, RZ, 0x7610, R67 ;  /* 0x00007610ff437816 */ /* 0x000fc60000000043 */
[----:B------:R0:W2:Y:S01]  /*2f750*/  @P3 LDG.E.U8 R68, desc[UR14][R10.64] ;  /* 0x0000000e0a443981 */ /* 0x0000a2000c1e1100 */
[----:B------:R-:W-:Y:S02]  /*2f760*/  ISETP.GT.AND P4, PT, R8, 0x5b, PT ;  /* 0x0000005b0800780c */ /* 0x000fe40003f84270 */
[----:B------:R-:W-:Y:S01]  /*2f770*/  PRMT R66, RZ, 0x7610, R66 ;  /* 0x00007610ff427816 */ /* 0x000fe20000000042 */
[----:B------:R-:W2:Y:S01]  /*2f780*/  LDL R22, [R1+0xe6c] ;  /* 0x000e6c0001167983 */ /* 0x000ea20000100800 */
[----:B0-----:R-:W-:Y:S02]  /*2f790*/  @P3 IMAD.MOV.U32 R10, RZ, RZ, R15 ;  /* 0x000000ffff0a3224 */ /* 0x001fe400078e000f */
[----:B------:R-:W-:Y:S01]  /*2f7a0*/  @P3 IMAD.MOV.U32 R11, RZ, RZ, R20 ;  /* 0x000000ffff0b3224 */ /* 0x000fe200078e0014 */
[----:B------:R-:W2:Y:S04]  /*2f7b0*/  LDL R15, [R1+0xe68] ;  /* 0x000e6800010f7983 */ /* 0x000ea80000100800 */
[----:B------:R4:W2:Y:S04]  /*2f7c0*/  @P3 LDG.E.U8 R67, desc[UR14][R10.64] ;  /* 0x0000000e0a433981 */ /* 0x0008a8000c1e1100 */
[----:B------:R-:W2:Y:S01]  /*2f7d0*/  LDL R20, [R1+0xe70] ;  /* 0x000e700001147983 */ /* 0x000ea20000100800 */
[----:B------:R-:W-:-:S02]  /*2f7e0*/  PRMT R65, RZ, 0x7610, R65 ;  /* 0x00007610ff417816 */ /* 0x000fc40000000041 */
[----:B------:R-:W-:Y:S02]  /*2f7f0*/  PRMT R64, RZ, 0x7610, R64 ;  /* 0x00007610ff407816 */ /* 0x000fe40000000040 */
[----:B------:R-:W-:Y:S02]  /*2f800*/  ISETP.GT.AND P3, PT, R8, 0x5c, PT ;  /* 0x0000005c0800780c */ /* 0x000fe40003f64270 */
[----:B------:R-:W-:Y:S01]  /*2f810*/  PRMT R62, RZ, 0x7610, R62 ;  /* 0x00007610ff3e7816 */ /* 0x000fe2000000003e */
[----:B----4-:R-:W-:Y:S02]  /*2f820*/  @P2 IMAD.MOV.U32 R11, RZ, RZ, R18 ;  /* 0x000000ffff0b2224 */ /* 0x010fe400078e0012 */
[----:B------:R-:W4:Y:S01]  /*2f830*/  LDL R18, [R1+0xe74] ;  /* 0x000e740001127983 */ /* 0x000f220000100800 */
[----:B---3--:R-:W-:-:S03]  /*2f840*/  @P2 IMAD.MOV.U32 R10, RZ, RZ, R4 ;  /* 0x000000ffff0a2224 */ /* 0x008fc600078e0004 */
[----:B------:R-:W3:Y:S04]  /*2f850*/  LDL R4, [R1+0xe78] ;  /* 0x000e780001047983 */ /* 0x000ee80000100800 */
[----:B------:R2:W3:Y:S02]  /*2f860*/  @P2 LDG.E.U8 R66, desc[UR14][R10.64] ;  /* 0x0000000e0a422981 */ /* 0x0004e4000c1e1100 */
[----:B--2---:R-:W-:Y:S02]  /*2f870*/  @P2 IMAD.MOV.U32 R10, RZ, RZ, R16 ;  /* 0x000000ffff0a2224 */ /* 0x004fe400078e0010 */
[----:B------:R-:W-:Y:S01]  /*2f880*/  @P2 IMAD.MOV.U32 R11, RZ, RZ, R17 ;  /* 0x000000ffff0b2224 */ /* 0x000fe200078e0011 */
[----:B------:R-:W2:Y:S04]  /*2f890*/  LDL R16, [R1+0xe84] ;  /* 0x000e840001107983 */ /* 0x000ea80000100800 */
[----:B------:R0:W2:Y:S04]  /*2f8a0*/  @P2 LDG.E.U8 R65, desc[UR14][R10.64] ;  /* 0x0000000e0a412981 */ /* 0x0000a8000c1e1100 */
[----:B------:R-:W2:Y:S01]  /*2f8b0*/  LDL R17, [R1+0xe7c] ;  /* 0x000e7c0001117983 */ /* 0x000ea20000100800 */
[----:B0-----:R-:W-:-:S02]  /*2f8c0*/  @P4 IMAD.MOV.U32 R10, RZ, RZ, R28 ;  /* 0x000000ffff0a4224 */ /* 0x001fc400078e001c */
[----:B------:R-:W-:-:S05]  /*2f8d0*/  @P4 IMAD.MOV.U32 R11, RZ, RZ, R29 ;  /* 0x000000ffff0b4224 */ /* 0x000fca00078e001d */
[----:B------:R0:W2:Y:S02]  /*2f8e0*/  @P4 LDG.E.U8 R64, desc[UR14][R10.64] ;  /* 0x0000000e0a404981 */ /* 0x0000a4000c1e1100 */
[----:B0-----:R-:W-:Y:S02]  /*2f8f0*/  @P4 IMAD.MOV.U32 R10, RZ, RZ, R13 ;  /* 0x000000ffff0a4224 */ /* 0x001fe400078e000d */
[----:B------:R-:W-:Y:S01]  /*2f900*/  @P4 IMAD.MOV.U32 R11, RZ, RZ, R26 ;  /* 0x000000ffff0b4224 */ /* 0x000fe200078e001a */
[----:B------:R-:W2:Y:S04]  /*2f910*/  LDL R13, [R1+0xe90] ;  /* 0x000e9000010d7983 */ /* 0x000ea80000100800 */
[----:B------:R-:W2:Y:S04]  /*2f920*/  LDL R26, [R1+0xe88] ;  /* 0x000e8800011a7983 */ /* 0x000ea80000100800 */
[----:B------:R0:W2:Y:S02]  /*2f930*/  @P4 LDG.E.U8 R62, desc[UR14][R10.64] ;  /* 0x0000000e0a3e4981 */ /* 0x0000a4000c1e1100 */
[----:B0-----:R-:W-:-:S02]  /*2f940*/  @P3 IMAD.MOV.U32 R10, RZ, RZ, R19 ;  /* 0x000000ffff0a3224 */ /* 0x001fc400078e0013 */
[----:B------:R-:W-:Y:S01]  /*2f950*/  @P3 IMAD.MOV.U32 R11, RZ, RZ, R25 ;  /* 0x000000ffff0b3224 */ /* 0x000fe200078e0019 */
[----:B------:R-:W2:Y:S04]  /*2f960*/  LDL R19, [R1+0xe98] ;  /* 0x000e980001137983 */ /* 0x000ea80000100800 */
[----:B------:R-:W2:Y:S01]  /*2f970*/  LDL R25, [R1+0xe94] ;  /* 0x000e940001197983 */ /* 0x000ea20000100800 */
[----:B------:R-:W-:Y:S02]  /*2f980*/  PRMT R60, RZ, 0x7610, R60 ;  /* 0x00007610ff3c7816 */ /* 0x000fe4000000003c */
[----:B------:R-:W-:Y:S02]  /*2f990*/  ISETP.GT.AND P2, PT, R8, 0x5d, PT ;  /* 0x0000005d0800780c */ /* 0x000fe40003f44270 */
[----:B------:R-:W-:-:S02]  /*2f9a0*/  PRMT R58, RZ, 0x7610, R58 ;  /* 0x00007610ff3a7816 */ /* 0x000fc4000000003a */
[----:B------:R0:W2:Y:S01]  /*2f9b0*/  @P3 LDG.E.U8 R60, desc[UR14][R10.64] ;  /* 0x0000000e0a3c3981 */ /* 0x0000a2000c1e1100 */
[----:B------:R-:W-:Y:S02]  /*2f9c0*/  ISETP.GT.AND P4, PT, R8, 0x5e, PT ;  /* 0x0000005e0800780c */ /* 0x000fe40003f84270 */
[----:B------:R-:W-:Y:S01]  /*2f9d0*/  PRMT R56, RZ, 0x7610, R56 ;  /* 0x00007610ff387816 */ /* 0x000fe20000000038 */
[----:B0-----:R-:W-:Y:S02]  /*2f9e0*/  @P3 IMAD.MOV.U32 R10, RZ, RZ, R15 ;  /* 0x000000ffff0a3224 */ /* 0x001fe400078e000f */
[----:B------:R-:W-:Y:S01]  /*2f9f0*/  @P3 IMAD.MOV.U32 R11, RZ, RZ, R23 ;  /* 0x000000ffff0b3224 */ /* 0x000fe200078e0017 */
[----:B------:R-:W2:Y:S04]  /*2fa00*/  LDL R15, [R1+0xea0] ;  /* 0x000ea000010f7983 */ /* 0x000ea80000100800 */
[----:B------:R-:W2:Y:S04]  /*2fa10*/  LDL R23, [R1+0xe9c] ;  /* 0x000e9c0001177983 */ /* 0x000ea80000100800 */
[----:B------:R0:W2:Y:S01]  /*2fa20*/  @P3 LDG.E.U8 R58, desc[UR14][R10.64] ;  /* 0x0000000e0a3a3981 */ /* 0x0000a2000c1e1100 */
[----:B------:R-:W-:Y:S01]  /*2fa30*/  PRMT R54, RZ, 0x7610, R54 ;  /* 0x00007610ff367816 */ /* 0x000fe20000000036 */
[----:B0-----:R-:W-:-:S02]  /*2fa40*/  @P2 IMAD.MOV.U32 R10, RZ, RZ, R20 ;  /* 0x000000ffff0a2224 */ /* 0x001fc400078e0014 */
[----:B------:R-:W-:Y:S01]  /*2fa50*/  @P2 IMAD.MOV.U32 R11, RZ, RZ, R22 ;  /* 0x000000ffff0b2224 */ /* 0x000fe200078e0016 */
[----:B------:R-:W-:Y:S01]  /*2fa60*/  PRMT R27, RZ, 0x7610, R27 ;  /* 0x00007610ff1b7816 */ /* 0x000fe2000000001b */
[----:B------:R-:W2:Y:S04]  /*2fa70*/  LDL R22, [R1+0xea4] ;  /* 0x000ea40001167983 */ /* 0x000ea80000100800 */
[----:B------:R4:W2:Y:S01]  /*2fa80*/  @P2 LDG.E.U8 R56, desc[UR14][R10.64] ;  /* 0x0000000e0a382981 */ /* 0x0008a2000c1e1100 */
[----:B------:R-:W-:Y:S02]  /*2fa90*/  ISETP.GT.AND P3, PT, R8, 0x5f, PT ;  /* 0x0000005f0800780c */ /* 0x000fe40003f64270 */
[----:B------:R-:W-:Y:S01]  /*2faa0*/  PRMT R12, RZ, 0x7610, R12 ;  /* 0x00007610ff0c7816 */ /* 0x000fe2000000000c */
[----:B------:R-:W2:Y:S01]  /*2fab0*/  LDL R20, [R1+0xeac] ;  /* 0x000eac0001147983 */ /* 0x000ea20000100800 */
[----:B------:R-:W-:Y:S01]  /*2fac0*/  PRMT R24, RZ, 0x7610, R24 ;  /* 0x00007610ff187816 */ /* 0x000fe20000000018 */
[----:B----4-:R-:W-:Y:S01]  /*2fad0*/  @P2 IMAD.MOV.U32 R11, RZ, RZ, R18 ;  /* 0x000000ffff0b2224 */ /* 0x010fe200078e0012 */
[----:B------:R-:W-:Y:S01]  /*2fae0*/  PRMT R14, RZ, 0x7610, R14 ;  /* 0x00007610ff0e7816 */ /* 0x000fe2000000000e */
[----:B------:R-:W4:Y:S01]  /*2faf0*/  LDL R18, [R1+0xeb4] ;  /* 0x000eb40001127983 */ /* 0x000f220000100800 */
[----:B---3--:R-:W-:-:S03]  /*2fb00*/  @P2 IMAD.MOV.U32 R10, RZ, RZ, R4 ;  /* 0x000000ffff0a2224 */ /* 0x008fc600078e0004 */
[----:B------:R-:W3:Y:S04]  /*2fb10*/  LDL R4, [R1+0xea8] ;  /* 0x000ea80001047983 */ /* 0x000ee80000100800 */
[----:B------:R2:W3:Y:S02]  /*2fb20*/  @P2 LDG.E.U8 R54, desc[UR14][R10.64] ;  /* 0x0000000e0a362981 */ /* 0x0004e4000c1e1100 */
[----:B--2---:R-:W-:Y:S02]  /*2fb30*/  @P4 IMAD.MOV.U32 R10, RZ, RZ, R16 ;  /* 0x000000ffff0a4224 */ /* 0x004fe400078e0010 */
[----:B------:R-:W2:Y:S01]  /*2fb40*/  LDL R16, [R1+0xeb0] ;  /* 0x000eb00001107983 */ /* 0x000ea20000100800 */
[----:B------:R-:W-:-:S03]  /*2fb50*/  @P4 IMAD.MOV.U32 R11, RZ, RZ, R17 ;  /* 0x000000ffff0b4224 */ /* 0x000fc600078e0011 */
[----:B------:R-:W2:Y:S04]  /*2fb60*/  LDL R17, [R1+0xeb8] ;  /* 0x000eb80001117983 */ /* 0x000ea80000100800 */
[----:B------:R0:W2:Y:S02]  /*2fb70*/  @P4 LDG.E.U8 R27, desc[UR14][R10.64] ;  /* 0x0000000e0a1b4981 */ /* 0x0000a4000c1e1100 */
[----:B0-----:R-:W-:Y:S02]  /*2fb80*/  @P4 IMAD.MOV.U32 R10, RZ, RZ, R13 ;  /* 0x000000ffff0a4224 */ /* 0x001fe400078e000d */
[----:B------:R-:W2:Y:S01]  /*2fb90*/  LDL R13, [R1+0xebc] ;  /* 0x000ebc00010d7983 */ /* 0x000ea20000100800 */
[----:B------:R-:W-:-:S05]  /*2fba0*/  @P4 IMAD.MOV.U32 R11, RZ, RZ, R26 ;  /* 0x000000ffff0b4224 */ /* 0x000fca00078e001a */
[----:B------:R0:W2:Y:S02]  /*2fbb0*/  @P4 LDG.E.U8 R12, desc[UR14][R10.64] ;  /* 0x0000000e0a0c4981 */ /* 0x0000a4000c1e1100 */
[----:B0-----:R-:W-:Y:S02]  /*2fbc0*/  @P3 IMAD.MOV.U32 R10, RZ, RZ, R19 ;  /* 0x000000ffff0a3224 */ /* 0x001fe400078e0013 */
[----:B------:R-:W-:-:S05]  /*2fbd0*/  @P3 IMAD.MOV.U32 R11, RZ, RZ, R25 ;  /* 0x000000ffff0b3224 */ /* 0x000fca00078e0019 */
[----:B------:R0:W3:Y:S02]  /*2fbe0*/  @P3 LDG.E.U8 R24, desc[UR14][R10.64] ;  /* 0x0000000e0a183981 */ /* 0x0000e4000c1e1100 */
[----:B0-----:R-:W-:Y:S02]  /*2fbf0*/  @P3 IMAD.MOV.U32 R10, RZ, RZ, R15 ;  /* 0x000000ffff0a3224 */ /* 0x001fe400078e000f */
[----:B------:R-:W-:-:S05]  /*2fc00*/  @P3 IMAD.MOV.U32 R11, RZ, RZ, R23 ;  /* 0x000000ffff0b3224 */ /* 0x000fca00078e0017 */
[----:B------:R0:W4:Y:S04]  /*2fc10*/  @P3 LDG.E.U8 R14, desc[UR14][R10.64] ;  /* 0x0000000e0a0e3981 */ /* 0x000128000c1e1100 */
[----:B--2---:R1:W-:Y:S04]  /*2fc20*/  STL [R1+0x248], R12 ;  /* 0x0002480c01007387 */ /* 0x0043e80000100800 */
[----:B------:R-:W2:Y:S04]  /*2fc30*/  LDL R19, [R1+0xce4] ;  /* 0x000ce40001137983 */ /* 0x000ea80000100800 */
[----:B------:R-:W2:Y:S04]  /*2fc40*/  LDL R26, [R1+0xce0] ;  /* 0x000ce000011a7983 */ /* 0x000ea80000100800 */
[----:B-1----:R-:W2:Y:S04]  /*2fc50*/  LDL R12, [R1+0xec0] ;  /* 0x000ec000010c7983 */ /* 0x002ea80000100800 */
[----:B---3--:R1:W-:Y:S04]  /*2fc60*/  STL [R1+0x244], R24 ;  /* 0x0002441801007387 */ /* 0x0083e80000100800 */
[----:B------:R-:W3:Y:S01]  /*2fc70*/  LDL R25, [R1+0xce8] ;  /* 0x000ce80001197983 */ /* 0x000ee20000100800 */
[----:B------:R-:W-:-:S02]  /*2fc80*/  ISETP.GT.AND P2, PT, R8, 0x60, PT ;  /* 0x000000600800780c */ /* 0x000fc40003f44270 */
[----:B------:R-:W-:Y:S01]  /*2fc90*/  PRMT R52, RZ, 0x7610, R52 ;  /* 0x00007610ff347816 */ /* 0x000fe20000000034 */
[----:B------:R-:W3:Y:S04]  /*2fca0*/  LDL R15, [R1+0xcf0] ;  /* 0x000cf000010f7983 */ /* 0x000ee80000100800 */
[----:B-1----:R-:W3:Y:S01]  /*2fcb0*/  LDL R24, [R1+0xcec] ;  /* 0x000cec0001187983 */ /* 0x002ee20000100800 */
[----:B------:R-:W-:-:S05]  /*2fcc0*/  ISETP.GT.AND P4, PT, R8, 0x61, PT ;  /* 0x000000610800780c */ /* 0x000fca0003f84270 */
[----:B0-----:R-:W-:Y:S02]  /*2fcd0*/  @P2 IMAD.MOV.U32 R10, RZ, RZ, R4 ;  /* 0x000000ffff0a2224 */ /* 0x001fe400078e0004 */
[----:B------:R-:W-:Y:S01]  /*2fce0*/  @P2 IMAD.MOV.U32 R11, RZ, RZ, R22 ;  /* 0x000000ffff0b2224 */ /* 0x000fe200078e0016 */
[----:B----4-:R0:W-:Y:S04]  /*2fcf0*/  STL [R1+0x23c], R14 ;  /* 0x00023c0e01007387 */ /* 0x0101e80000100800 */
[----:B------:R1:W4:Y:S04]  /*2fd00*/  @P2 LDG.E.U8 R52, desc[UR14][R10.64] ;  /* 0x0000000e0a342981 */ /* 0x000328000c1e1100 */
[----:B------:R-:W4:Y:S04]  /*2fd10*/  LDL R4, [R1+0xcfc] ;  /* 0x000cfc0001047983 */ /* 0x000f280000100800 */
[----:B0-----:R-:W4:Y:S01]  /*2fd20*/  LDL R14, [R1+0xcf4] ;  /* 0x000cf400010e7983 */ /* 0x001f220000100800 */
[----:B-1----:R-:W-:-:S03]  /*2fd30*/  @P2 IMAD.MOV.U32 R11, RZ, RZ, R20 ;  /* 0x000000ffff0b2224 */ /* 0x002fc600078e0014 */
[----:B------:R-:W4:Y:S01]  /*2fd40*/  LDL R20, [R1+0xcf8] ;  /* 0x000cf80001147983 */ /* 0x000f220000100800 */
[----:B------:R-:W-:Y:S01]  /*2fd50*/  PRMT R50, RZ, 0x7610, R50 ;  /* 0x00007610ff327816 */ /* 0x000fe20000000032 */
[----:B------:R-:W-:Y:S01]  /*2fd60*/  @P2 IMAD.MOV.U32 R10, RZ, RZ, R16 ;  /* 0x000000ffff0a2224 */ /* 0x000fe200078e0010 */
[----:B------:R-:W-:Y:S01]  /*2fd70*/  ISETP.GT.AND P3, PT, R8, 0x62, PT ;  /* 0x000000620800780c */ /* 0x000fe20003f64270 */
[----:B------:R-:W4:Y:S04]  /*2fd80*/  LDL R16, [R1+0xd04] ;  /* 0x000d040001107983 */ /* 0x000f280000100800 */
[----:B------:R0:W4:Y:S04]  /*2fd90*/  @P2 LDG.E.U8 R50, desc[UR14][R10.64] ;  /* 0x0000000e0a322981 */ /* 0x000128000c1e1100 */
[----:B------:R1:W-:Y:S04]  /*2fda0*/  STL [R1+0x24c], R27 ;  /* 0x00024c1b01007387 */ /* 0x0003e80000100800 */
[----:B------:R-:W4:Y:S01]  /*2fdb0*/  LDL R22, [R1+0xd0c] ;  /* 0x000d0c0001167983 */ /* 0x000f220000100800 */
[----:B0-----:R-:W-:-:S03]  /*2fdc0*/  @P4 IMAD.MOV.U32 R10, RZ, RZ, R17 ;  /* 0x000000ffff0a4224 */ /* 0x001fc600078e0011 */
[----:B------:R-:W4:Y:S04]  /*2fdd0*/  LDL R17, [R1+0xd00] ;  /* 0x000d000001117983 */ /* 0x000f280000100800 */
[----:B------:R-:W4:Y:S01]  /*2fde0*/  LDL R23, [R1+0xd08] ;  /* 0x000d080001177983 */ /* 0x000f220000100800 */
[----:B------:R-:W-:Y:S01]  /*2fdf0*/  PRMT R48, RZ, 0x7610, R48 ;  /* 0x00007610ff307816 */ /* 0x000fe20000000030 */
[----:B------:R-:W-:Y:S01]  /*2fe00*/  @P4 IMAD.MOV.U32 R11, RZ, RZ, R18 ;  /* 0x000000ffff0b4224 */ /* 0x000fe200078e0012 */
[----:B------:R-:W-:Y:S01]  /*2fe10*/  PRMT R9, RZ, 0x7610, R9 ;  /* 0x00007610ff097816 */ /* 0x000fe20000000009 */
[----:B------:R-:W4:Y:S04]  /*2fe20*/  LDL R18, [R1+0xd14] ;  /* 0x000d140001127983 */ /* 0x000f280000100800 */
[----:B------:R0:W4:Y:S04]  /*2fe30*/  @P4 LDG.E.U8 R48, desc[UR14][R10.64] ;  /* 0x0000000e0a304981 */ /* 0x000128000c1e1100 */
[----:B------:R-:W4:Y:S04]  /*2fe40*/  LDL R29, [R1+0xd18] ;  /* 0x000d1800011d7983 */ /* 0x000f280000100800 */
[----:B------:R-:W4:Y:S01]  /*2fe50*/  LDL R28, [R1+0xd1c] ;  /* 0x000d1c00011c7983 */ /* 0x000f220000100800 */
[----:B0-----:R-:W-:-:S02]  /*2fe60*/  PRMT R10, RZ, 0x7610, R10 ;  /* 0x00007610ff0a7816 */ /* 0x001fc4000000000a */
[----:B------:R-:W-:Y:S01]  /*2fe70*/  ISETP.GT.AND P2, PT, R8, 0x63, PT ;  /* 0x000000630800780c */ /* 0x000fe20003f44270 */
[----:B-1----:R-:W4:Y:S04]  /*2fe80*/  LDL R27, [R1+0xd28] ;  /* 0x000d2800011b7983 */ /* 0x002f280000100800 */
[----:B--2---:R0:W2:Y:S02]  /*2fe90*/  @P4 LDG.E.U8 R9, desc[UR14][R12.64] ;  /* 0x0000000e0c094981 */ /* 0x0040a4000c1e1100 */
[----:B0-----:R-:W-:Y:S02]  /*2fea0*/  @P3 IMAD.MOV.U32 R12, RZ, RZ, R19 ;  /* 0x000000ffff0c3224 */ /* 0x001fe400078e0013 */
[----:B------:R-:W-:Y:S01]  /*2feb0*/  @P3 IMAD.MOV.U32 R13, RZ, RZ, R26 ;  /* 0x000000ffff0d3224 */ /* 0x000fe200078e001a */
[----:B------:R-:W2:Y:S04]  /*2fec0*/  LDL R19, [R1+0xd10] ;  /* 0x000d100001137983 */ /* 0x000ea80000100800 */
[----:B------:R3:W2:Y:S01]  /*2fed0*/  @P3 LDG.E.U8 R10, desc[UR14][R12.64] ;  /* 0x0000000e0c0a3981 */ /* 0x0006a2000c1e1100 */
[----:B------:R-:W-:-:S02]  /*2fee0*/  PRMT R11, RZ, 0x7610, R11 ;  /* 0x00007610ff0b7816 */ /* 0x000fc4000000000b */
[C---:B------:R-:W-:Y:S01]  /*2fef0*/  ISETP.GT.AND P4, PT, R8.reuse, 0x65, PT ;  /* 0x000000650800780c */ /* 0x040fe20003f84270 */
[----:B------:R-:W2:Y:S01]  /*2ff00*/  LDL R26, [R1+0xd2c] ;  /* 0x000d2c00011a7983 */ /* 0x000ea20000100800 */
[----:B---3--:R-:W-:Y:S02]  /*2ff10*/  @P3 IMAD.MOV.U32 R12, RZ, RZ, R24 ;  /* 0x000000ffff0c3224 */ /* 0x008fe400078e0018 */
[----:B------:R-:W-:Y:S01]  /*2ff20*/  @P3 IMAD.MOV.U32 R13, RZ, RZ, R25 ;  /* 0x000000ffff0d3224 */ /* 0x000fe200078e0019 */
[----:B------:R-:W3:Y:S04]  /*2ff30*/  LDL R24, [R1+0x34c] ;  /* 0x00034c0001187983 */ /* 0x000ee80000100800 */
[----:B------:R-:W3:Y:S04]  /*2ff40*/  LDL R25, [R1+0x348] ;  /* 0x0003480001197983 */ /* 0x000ee80000100800 */
[----:B------:R0:W3:Y:S01]  /*2ff50*/  @P3 LDG.E.U8 R11, desc[UR14][R12.64] ;  /* 0x0000000e0c0b3981 */ /* 0x0000e2000c1e1100 */
[----:B------:R-:W-:-:S02]  /*2ff60*/  ISETP.GT.AND P3, PT, R8, 0x64, PT ;  /* 0x000000640800780c */ /* 0x000fc40003f64270 */
[----:B0-----:R-:W-:Y:S02]  /*2ff70*/  PRMT R12, RZ, 0x7610, R12 ;  /* 0x00007610ff0c7816 */ /* 0x001fe4000000000c */
[----:B------:R-:W-:-:S04]  /*2ff80*/  PRMT R13, RZ, 0x7610, R13 ;  /* 0x00007610ff0d7816 */ /* 0x000fc8000000000d */
[----:B----4-:R0:W4:Y:S02]  /*2ff90*/  @P2 LDG.E.U8 R12, desc[UR14][R14.64] ;  /* 0x0000000e0e0c2981 */ /* 0x010124000c1e1100 */
[----:B0-----:R-:W-:Y:S02]  /*2ffa0*/  @P2 IMAD.MOV.U32 R14, RZ, RZ, R4 ;  /* 0x000000ffff0e2224 */ /* 0x001fe400078e0004 */
[----:B------:R-:W-:Y:S01]  /*2ffb0*/  @P2 IMAD.MOV.U32 R15, RZ, RZ, R20 ;  /* 0x000000ffff0f2224 */ /* 0x000fe200078e0014 */
[----:B------:R-:W-:Y:S01]  /*2ffc0*/  PRMT R21, RZ, 0x7610, R21 ;  /* 0x00007610ff157816 */ /* 0x000fe20000000015 */
[----:B------:R-:W4:Y:S04]  /*2ffd0*/  LDL R20, [R1+0xd20] ;  /* 0x000d200001147983 */ /* 0x000f280000100800 */
[----:B------:R0:W4:Y:S04]  /*2ffe0*/  @P2 LDG.E.U8 R13, desc[UR14][R14.64] ;  /* 0x0000000e0e0d2981 */ /* 0x000128000c1e1100 */
[----:B------:R-:W4:Y:S01]  /*2fff0*/  LDL R4, [R1+0xd24] ;  /* 0x000d240001047983 */ /* 0x000f220000100800 */
[----:B0-----:R-:W-:-:S02]  /*30000*/  PRMT R14, RZ, 0x7610, R14 ;  /* 0x00007610ff0e7816 */ /* 0x001fc4000000000e */
[----:B------:R-:W-:-:S04]  /*30010*/  PRMT R15, RZ, 0x7610, R15 ;  /* 0x00007610ff0f7816 */ /* 0x000fc8000000000f */
[----:B------:R0:W4:Y:S01]  /*30020*/  @P3 LDG.E.U8 R14, desc[UR14][R16.64] ;  /* 0x0000000e100e3981 */ /* 0x000122000c1e1100 */
[----:B------:R-:W-:Y:S01]  /*30030*/  ISETP.GT.AND P2, PT, R8, 0x66, PT ;  /* 0x000000660800780c */ /* 0x000fe20003f44270 */
[----:B0-----:R-:W-:Y:S02]  /*30040*/  @P3 IMAD.MOV.U32 R16, RZ, RZ, R22 ;  /* 0x000000ffff103224 */ /* 0x001fe400078e0016 */
[----:B------:R-:W-:Y:S01]  /*30050*/  @P3 IMAD.MOV.U32 R17, RZ, RZ, R23 ;  /* 0x000000ffff113224 */ /* 0x000fe200078e0017 */
[----:B------:R-:W4:Y:S04]  /*30060*/  LDL R22, [R1+0xd34] ;  /* 0x000d340001167983 */ /* 0x000f280000100800 */
[----:B------:R0:W4:Y:S04]  /*30070*/  @P3 LDG.E.U8 R15, desc[UR14][R16.64] ;  /* 0x0000000e100f3981 */ /* 0x000128000c1e1100 */
[----:B------:R-:W4:Y:S01]  /*30080*/  LDL R23, [R1+0xd30] ;  /* 0x000d300001177983 */ /* 0x000f220000100800 */
[----:B0-----:R-:W-:-:S02]  /*30090*/  PRMT R16, RZ, 0x7610, R16 ;  /* 0x00007610ff107816 */ /* 0x001fc40000000010 */
[----:B------:R-:W-:-:S04]  /*300a0*/  PRMT R17, RZ, 0x7610, R17 ;  /* 0x00007610ff117816 */ /* 0x000fc80000000011 */
[----:B--2---:R0:W2:Y:S02]  /*300b0*/  @P4 LDG.E.U8 R16, desc[UR14][R18.64] ;  /* 0x0000000e12104981 */ /* 0x0040a4000c1e1100 */
[----:B0-----:R-:W-:Y:S02]  /*300c0*/  @P4 IMAD.MOV.U32 R18, RZ, RZ, R28 ;  /* 0x000000ffff124224 */ /* 0x001fe400078e001c */
[----:B------:R-:W-:Y:S01]  /*300d0*/  @P4 IMAD.MOV.U32 R19, RZ, RZ, R29 ;  /* 0x000000ffff134224 */ /* 0x000fe200078e001d */
[----:B------:R-:W-:Y:S01]  /*300e0*/  ISETP.GT.AND P3, PT, R8, 0x68, PT ;  /* 0x000000680800780c */ /* 0x000fe20003f64270 */
[----:B------:R-:W2:Y:S04]  /*300f0*/  LDL R29, [R1+0xd38] ;  /* 0x000d3800011d7983 */ /* 0x000ea80000100800 */
[----:B------:R3:W2:Y:S04]  /*30100*/  @P4 LDG.E.U8 R17, desc[UR14][R18.64] ;  /* 0x0000000e12114981 */ /* 0x0006a8000c1e1100 */
[----:B------:R-:W2:Y:S01]  /*30110*/  LDL R28, [R1+0xd3c] ;  /* 0x000d3c00011c7983 */ /* 0x000ea20000100800 */
[----:B---3--:R-:W-:-:S02]  /*30120*/  @P2 IMAD.MOV.U32 R18, RZ, RZ, R24 ;  /* 0x000000ffff122224 */ /* 0x008fc400078e0018 */
[----:B------:R-:W-:Y:S01]  /*30130*/  @P2 IMAD.MOV.U32 R19, RZ, RZ, R25 ;  /* 0x000000ffff132224 */ /* 0x000fe200078e0019 */
[----:B------:R-:W3:Y:S04]  /*30140*/  LDL R24, [R1+0xd44] ;  /* 0x000d440001187983 */ /* 0x000ee80000100800 */
[----:B------:R0:W2:Y:S04]  /*30150*/  @P2 LDG.E.U8 R21, desc[UR14][R18.64] ;  /* 0x0000000e12152981 */ /* 0x0000a8000c1e1100 */
[----:B------:R-:W3:Y:S01]  /*30160*/  LDL R25, [R1+0xd40] ;  /* 0x000d400001197983 */ /* 0x000ee20000100800 */
[----:B0-----:R-:W-:-:S02]  /*30170*/  PRMT R18, RZ, 0x7610, R18 ;  /* 0x00007610ff127816 */ /* 0x001fc40000000012 */
[----:B------:R-:W-:Y:S02]  /*30180*/  ISETP.GT.AND P4, PT, R8, 0x69, PT ;  /* 0x000000690800780c */ /* 0x000fe40003f84270 */
[----:B------:R-:W-:Y:S01]  /*30190*/  PRMT R19, RZ, 0x7610, R19 ;  /* 0x00007610ff137816 */ /* 0x000fe20000000013 */
[----:B--2---:R4:W-:Y:S04]  /*301a0*/  STL [R1+0x238], R21 ;  /* 0x0002381501007387 */ /* 0x0049e80000100800 */
[----:B------:R-:W2:Y:S04]  /*301b0*/  LDL R30, [R1+0xd48] ;  /* 0x000d4800011e7983 */ /* 0x000ea80000100800 */
[----:B------:R-:W2:Y:S01]  /*301c0*/  LDL R33, [R1+0xd58] ;  /* 0x000d580001217983 */ /* 0x000ea20000100800 */
[----:B----4-:R-:W-:-:S02]  /*301d0*/  @P3 IMAD.MOV.U32 R21, RZ, RZ, R20 ;  /* 0x000000ffff153224 */ /* 0x010fc400078e0014 */
[----:B------:R-:W-:Y:S01]  /*301e0*/  @P3 IMAD.MOV.U32 R20, RZ, RZ, R4 ;  /* 0x000000ffff143224 */ /* 0x000fe200078e0004 */
[----:B------:R-:W4:Y:S04]  /*301f0*/  LDL R32, [R1+0xd5c] ;  /* 0x000d5c0001207983 */ /* 0x000f280000100800 */
[----:B------:R-:W2:Y:S04]  /*30200*/  LDL R4, [R1+0xd4c] ;  /* 0x000d4c0001047983 */ /* 0x000ea80000100800 */
[----:B------:R0:W4:Y:S04]  /*30210*/  @P3 LDG.E.U8 R18, desc[UR14][R20.64] ;  /* 0x0000000e14123981 */ /* 0x000128000c1e1100 */
[----:B------:R-:W4:Y:S04]  /*30220*/  LDL R36, [R1+0xd68] ;  /* 0x000d680001247983 */ /* 0x000f280000100800 */
[----:B------:R-:W4:Y:S01]  /*30230*/  LDL R31, [R1+0xd80] ;  /* 0x000d8000011f7983 */ /* 0x000f220000100800 */
[----:B0-----:R-:W-:-:S02]  /*30240*/  @P3 IMAD.MOV.U32 R20, RZ, RZ, R26 ;  /* 0x000000ffff143224 */ /* 0x001fc400078e001a */
[----:B------:R-:W-:Y:S01]  /*30250*/  @P3 IMAD.MOV.U32 R21, RZ, RZ, R27 ;  /* 0x000000ffff153224 */ /* 0x000fe200078e001b */
[----:B------:R-:W4:Y:S04]  /*30260*/  LDL R26, [R1+0xd54] ;  /* 0x000d5400011a7983 */ /* 0x000f280000100800 */
[----:B------:R0:W4:Y:S01]  /*30270*/  @P3 LDG.E.U8 R19, desc[UR14][R20.64] ;  /* 0x0000000e14133981 */ /* 0x000122000c1e1100 */
[----:B------:R-:W-:-:S03]  /*30280*/  ISETP.GT.AND P3, PT, R8, 0x6a, PT ;  /* 0x0000006a0800780c */ /* 0x000fc60003f64270 */
[----:B------:R-:W4:Y:S04]  /*30290*/  LDL R27, [R1+0xd50] ;  /* 0x000d5000011b7983 */ /* 0x000f280000100800 */
[----:B------:R-:W4:Y:S01]  /*302a0*/  LDL R35, [R1+0xd88] ;  /* 0x000d880001237983 */ /* 0x000f220000100800 */
[----:B0-----:R-:W-:Y:S02]  /*302b0*/  PRMT R20, RZ, 0x7610, R20 ;  /* 0x00007610ff147816 */ /* 0x001fe40000000014 */
[----:B------:R-:W-:Y:S01]  /*302c0*/  PRMT R21, RZ, 0x7610, R21 ;  /* 0x00007610ff157816 */ /* 0x000fe20000000015 */
[----:B------:R-:W4:Y:S04]  /*302d0*/  LDL R34, [R1+0xd8c] ;  /* 0x000d8c0001227983 */ /* 0x000f280000100800 */
[----:B------:R0:W4:Y:S01]  /*302e0*/  @P4 LDG.E.U8 R20, desc[UR14][R22.64] ;  /* 0x0000000e16144981 */ /* 0x000122000c1e1100 */
[----:B------:R-:W-:-:S03]  /*302f0*/  ISETP.GT.AND P5, PT, R8, 0x78, PT ;  /* 0x000000780800780c */ /* 0x000fc60003fa4270 */
[----:B------:R-:W4:Y:S04]  /*30300*/  LDL R39, [R1+0xd90] ;  /* 0x000d900001277983 */ /* 0x000f280000100800 */
[----:B------:R-:W4:Y:S01]  /*30310*/  LDL R38, [R1+0xd94] ;  /* 0x000d940001267983 */ /* 0x000f220000100800 */
[----:B0-----:R-:W-:Y:S02]  /*30320*/  @P4 IMAD.MOV.U32 R22, RZ, RZ, R28 ;  /* 0x000000ffff164224 */ /* 0x001fe400078e001c */
[----:B------:R-:W-:Y:S01]  /*30330*/  @P4 IMAD.MOV.U32 R23, RZ, RZ, R29 ;  /* 0x000000ffff174224 */ /* 0x000fe200078e001d */
[----:B------:R-:W4:Y:S04]  /*30340*/  LDL R28, [R1+0xd64] ;  /* 0x000d6400011c7983 */ /* 0x000f280000100800 */
[----:B------:R0:W4:Y:S04]  /*30350*/  @P4 LDG.E.U8 R21, desc[UR14][R22.64] ;  /* 0x0000000e16154981 */ /* 0x000128000c1e1100 */
[----:B------:R-:W4:Y:S04]  /*30360*/  LDL R29, [R1+0xd60] ;  /* 0x000d6000011d7983 */ /* 0x000f280000100800 */
[----:B------:R-:W4:Y:S01]  /*30370*/  LDL R37, [R1+0xd98] ;  /* 0x000d980001257983 */ /* 0x000f220000100800 */
[----:B0-----:R-:W-:-:S03]  /*30380*/  PRMT R22, RZ, 0x7610, R22 ;  /* 0x00007610ff167816 */ /* 0x001fc60000000016 */
[----:B------:R-:W4:Y:S04]  /*30390*/  LDL R40, [R1+0xdf0] ;  /* 0x000df00001287983 */ /* 0x000f280000100800 */
[----:B---3--:R2:W3:Y:S04]  /*303a0*/  @P3 LDG.E.U8 R22, desc[UR14][R24.64] ;  /* 0x0000000e18163981 */ /* 0x0084e8000c1e1100 */
[----:B------:R-:W3:Y:S04]  /*303b0*/  LDL R43, [R1+0xda0] ;  /* 0x000da000012b7983 */ /* 0x000ee80000100800 */
        /* <DEDUP_REMOVED lines=8> */
[----:B------:R-:W3:Y:S01]  /*30440*/  LDL R47, [R1+0xe18] ;  /* 0x000e1800012f7983 */ /* 0x000ee20000100800 */
[----:B--2---:R-:W-:-:S03]  /*30450*/  @P3 IMAD.MOV.U32 R24, RZ, RZ, R4 ;  /* 0x000000ffff183224 */ /* 0x004fc600078e0004 */
[----:B------:R-:W2:Y:S01]  /*30460*/  LDL R4, [R1+0xd6c] ;  /* 0x000d6c0001047983 */ /* 0x000ea20000100800 */
[C---:B------:R-:W-:Y:S01]  /*30470*/  ISETP.GT.AND P4, PT, R8.reuse, 0x6b, PT ;  /* 0x0000006b0800780c */ /* 0x040fe20003f84270 */
[----:B------:R-:W-:Y:S01]  /*30480*/  @P3 IMAD.MOV.U32 R25, RZ, RZ, R30 ;  /* 0x000000ffff193224 */ /* 0x000fe200078e001e */
[----:B------:R-:W-:Y:S01]  /*30490*/  PRMT R23, RZ, 0x7610, R23 ;  /* 0x00007610ff177816 */ /* 0x000fe20000000017 */
[----:B------:R-:W3:Y:S05]  /*304a0*/  LDL R30, [R1+0xd84] ;  /* 0x000d8400011e7983 */ /* 0x000eea0000100800 */
[----:B------:R0:W3:Y:S01]  /*304b0*/  @P3 LDG.E.U8 R23, desc[UR14][R24.64] ;  /* 0x0000000e18173981 */ /* 0x0000e2000c1e1100 */
[----:B------:R-:W-:-:S02]  /*304c0*/  ISETP.GT.AND P3, PT, R8, 0x6c, PT ;  /* 0x0000006c0800780c */ /* 0x000fc40003f64270 */
[----:B0-----:R-:W-:Y:S02]  /*304d0*/  PRMT R24, RZ, 0x7610, R24 ;  /* 0x00007610ff187816 */ /* 0x001fe40000000018 */
[----:B------:R-:W-:-:S04]  /*304e0*/  PRMT R25, RZ, 0x7610, R25 ;  /* 0x00007610ff197816 */ /* 0x000fc80000000019 */
[----:B----4-:R0:W4:Y:S02]  /*304f0*/  @P4 LDG.E.U8 R24, desc[UR14][R26.64] ;  /* 0x0000000e1a184981 */ /* 0x010124000c1e1100 */
[----:B0-----:R-:W-:Y:S02]  /*30500*/  @P4 IMAD.MOV.U32 R26, RZ, RZ, R32 ;  /* 0x000000ffff1a4224 */ /* 0x001fe400078e0020 */
[----:B------:R-:W-:Y:S01]  /*30510*/  @P4 IMAD.MOV.U32 R27, RZ, RZ, R33 ;  /* 0x000000ffff1b4224 */ /* 0x000fe200078e0021 */
[----:B------:R-:W4:Y:S04]  /*30520*/  LDL R32, [R1+0xde4] ;  /* 0x000de40001207983 */ /* 0x000f280000100800 */
[----:B------:R0:W4:Y:S04]  /*30530*/  @P4 LDG.E.U8 R25, desc[UR14][R26.64] ;  /* 0x0000000e1a194981 */ /* 0x000128000c1e1100 */
[----:B------:R-:W4:Y:S01]  /*30540*/  LDL R33, [R1+0xde0] ;  /* 0x000de00001217983 */ /* 0x000f220000100800 */
[----:B0-----:R-:W-:-:S06]  /*30550*/  PRMT R26, RZ, 0x7610, R26 ;  /* 0x00007610ff1a7816 */ /* 0x001fcc000000001a */
[----:B------:R0:W4:Y:S02]  /*30560*/  @P3 LDG.E.U8 R26, desc[UR14][R28.64] ;  /* 0x0000000e1c1a3981 */ /* 0x000124000c1e1100 */
[----:B0-----:R-:W-:Y:S02]  /*30570*/  @P3 IMAD.MOV.U32 R29, RZ, RZ, R36 ;  /* 0x000000ffff1d3224 */ /* 0x001fe400078e0024 */
[----:B------:R-:W4:Y:S01]  /*30580*/  LDL R36, [R1+0xde8] ;  /* 0x000de80001247983 */ /* 0x000f220000100800 */
[----:B--2---:R-:W-:-:S03]  /*30590*/  @P3 IMAD.MOV.U32 R28, RZ, RZ, R4 ;  /* 0x000000ffff1c3224 */ /* 0x004fc600078e0004 */
[----:B------:R-:W2:Y:S01]  /*305a0*/  LDL R4, [R1+0xdec] ;  /* 0x000dec0001047983 */ /* 0x000ea20000100800 */
[----:B------:R-:W-:Y:S02]  /*305b0*/  ISETP.GT.AND P4, PT, R8, 0x70, PT ;  /* 0x000000700800780c */ /* 0x000fe40003f84270 */
[----:B------:R-:W-:-:S06]  /*305c0*/  PRMT R27, RZ, 0x7610, R27 ;  /* 0x00007610ff1b7816 */ /* 0x000fcc000000001b */
[----:B------:R0:W2:Y:S02]  /*305d0*/  @P3 LDG.E.U8 R27, desc[UR14][R28.64] ;  /* 0x0000000e1c1b3981 */ /* 0x0000a4000c1e1100 */
[----:B0-----:R-:W-:Y:S02]  /*305e0*/  PRMT R28, RZ, 0x7610, R28 ;  /* 0x00007610ff1c7816 */ /* 0x001fe4000000001c */
[----:B------:R-:W-:-:S04]  /*305f0*/  PRMT R29, RZ, 0x7610, R29 ;  /* 0x00007610ff1d7816 */ /* 0x000fc8000000001d */
[----:B---3--:R0:W3:Y:S02]  /*30600*/  @P4 LDG.E.U8 R28, desc[UR14][R30.64] ;  /* 0x0000000e1e1c4981 */ /* 0x0080e4000c1e1100 */
[----:B0-----:R-:W-:Y:S02]  /*30610*/  @P4 IMAD.MOV.U32 R30, RZ, RZ, R34 ;  /* 0x000000ffff1e4224 */ /* 0x001fe400078e0022 */
[----:B------:R-:W-:Y:S01]  /*30620*/  @P4 IMAD.MOV.U32 R31, RZ, RZ, R35 ;  /* 0x000000ffff1f4224 */ /* 0x000fe200078e0023 */
[----:B------:R-:W3:Y:S04]  /*30630*/  LDL R34, [R1+0xd74] ;  /* 0x000d740001227983 */ /* 0x000ee80000100800 */
[----:B------:R-:W3:Y:S04]  /*30640*/  LDL R35, [R1+0xd70] ;  /* 0x000d700001237983 */ /* 0x000ee80000100800 */
[----:B------:R0:W3:Y:S02]  /*30650*/  @P4 LDG.E.U8 R29, desc[UR14][R30.64] ;  /* 0x0000000e1e1d4981 */ /* 0x0000e4000c1e1100 */
[----:B0-----:R-:W-:-:S06]  /*30660*/  PRMT R30, RZ, 0x7610, R30 ;  /* 0x00007610ff1e7816 */ /* 0x001fcc000000001e */
[----:B----4-:R0:W4:Y:S02]  /*30670*/  @P5 LDG.E.U8 R30, desc[UR14][R32.64] ;  /* 0x0000000e201e5981 */ /* 0x010124000c1e1100 */
[----:B0-----:R-:W-:Y:S02]  /*30680*/  @P5 IMAD.MOV.U32 R33, RZ, RZ, R36 ;  /* 0x000000ffff215224 */ /* 0x001fe400078e0024 */
[----:B------:R-:W4:Y:S01]  /*30690*/  LDL R36, [R1+0xd9c] ;  /* 0x000d9c0001247983 */ /* 0x000f220000100800 */
[----:B--2---:R-:W-:-:S03]  /*306a0*/  @P5 IMAD.MOV.U32 R32, RZ, RZ, R4 ;  /* 0x000000ffff205224 */ /* 0x004fc600078e0004 */
[----:B------:R-:W2:Y:S01]  /*306b0*/  LDL R4, [R1+0xdf4] ;  /* 0x000df40001047983 */ /* 0x000ea20000100800 */
[C---:B------:R-:W-:Y:S02]  /*306c0*/  ISETP.GT.AND P3, PT, R8.reuse, 0x6d, PT ;  /* 0x0000006d0800780c */ /* 0x040fe40003f64270 */
[----:B------:R-:W-:Y:S02]  /*306d0*/  PRMT R31, RZ, 0x7610, R31 ;  /* 0x00007610ff1f7816 */ /* 0x000fe4000000001f */
[----:B------:R-:W-:-:S04]  /*306e0*/  ISETP.GT.AND P4, PT, R8, 0x71, PT ;  /* 0x000000710800780c */ /* 0x000fc80003f84270 */
[----:B------:R0:W2:Y:S01]  /*306f0*/  @P5 LDG.E.U8 R31, desc[UR14][R32.64] ;  /* 0x0000000e201f5981 */ /* 0x0000a2000c1e1100 */
[----:B------:R-:W-:Y:S02]  /*30700*/  ISETP.GT.AND P5, PT, R8, 0x79, PT ;  /* 0x000000790800780c */ /* 0x000fe40003fa4270 */
        /* <DEDUP_REMOVED lines=14> */
[----:B------:R-:W-:Y:S02]  /*307f0*/  PRMT R35, RZ, 0x7610, R35 ;  /* 0x00007610ff237816 */ /* 0x000fe40000000023 */
[----:B------:R-:W-:-:S04]  /*30800*/  ISETP.GT.AND P4, PT, R8, 0x72, PT ;  /* 0x000000720800780c */ /* 0x000fc80003f84270 */
[----:B------:R0:W2:Y:S02]  /*30810*/  @P5 LDG.E.U8 R35, desc[UR14][R36.64] ;  /* 0x0000000e24235981 */ /* 0x0000a4000c1e1100 */
[----:B0-----:R-:W-:Y:S02]  /*30820*/  PRMT R36, RZ, 0x7610, R36 ;  /* 0x00007610ff247816 */ /* 0x001fe40000000024 */
[----:B------:R-:W-:-:S04]  /*30830*/  PRMT R37, RZ, 0x7610, R37 ;  /* 0x00007610ff257816 */ /* 0x000fc80000000025 */
[----:B---3--:R0:W3:Y:S01]  /*30840*/  @P5 LDG.E.U8 R36, desc[UR14][R38.64] ;  /* 0x0000000e26245981 */ /* 0x0080e2000c1e1100 */
[----:B------:R-:W-:Y:S01]  /*30850*/  ISETP.GT.AND P5, PT, R8, 0x7a, PT ;  /* 0x0000007a0800780c */ /* 0x000fe20003fa4270 */
        /* <DEDUP_REMOVED lines=13> */
[----:B------:R0:W4:Y:S02]  /*30930*/  @P5 LDG.E.U8 R39, desc[UR14][R40.64] ;  /* 0x0000000e28275981 */ /* 0x000124000c1e1100 */
[----:B0-----:R-:W-:Y:S02]  /*30940*/  PRMT R40, RZ, 0x7610, R40 ;  /* 0x00007610ff287816 */ /* 0x001fe40000000028 */
[----:B------:R-:W-:-:S04]  /*30950*/  PRMT R41, RZ, 0x7610, R41 ;  /* 0x00007610ff297816 */ /* 0x000fc80000000029 */
[----:B---3--:R0:W3:Y:S01]  /*30960*/  @P5 LDG.E.U8 R40, desc[UR14][R42.64] ;  /* 0x0000000e2a285981 */ /* 0x0080e2000c1e1100 */
[----:B------:R-:W-:Y:S01]  /*30970*/  ISETP.GT.AND P5, PT, R8, 0x7b, PT ;  /* 0x0000007b0800780c */ /* 0x000fe20003fa4270 */
[----:B0-----:R-:W-:Y:S02]  /*30980*/  @P4 IMAD.MOV.U32 R42, RZ, RZ, R88 ;  /* 0x000000ffff2a4224 */ /* 0x001fe400078e0058 */
[----:B------:R-:W-:Y:S01]  /*30990*/  @P4 IMAD.MOV.U32 R43, RZ, RZ, R92 ;  /* 0x000000ffff2b4224 */ /* 0x000fe200078e005c */
[----:B------:R-:W3:Y:S04]  /*309a0*/  LDL R88, [R1+0xdc4] ;  /* 0x000dc40001587983 */ /* 0x000ee80000100800 */
[----:B------:R0:W3:Y:S01]  /*309b0*/  @P4 LDG.E.U8 R41, desc[UR14][R42.64] ;  /* 0x0000000e2a294981 */ /* 0x0000e2000c1e1100 */
[----:B------:R-:W-:-:S03]  /*309c0*/  PRMT R49, RZ, 0x7610, R49 ;  /* 0x00007610ff317816 */ /* 0x000fc60000000031 */
[----:B------:R-:W3:Y:S01]  /*309d0*/  LDL R92, [R1+0xe20] ;  /* 0x000e2000015c7983 */ /* 0x000ee20000100800 */
[----:B0-----:R-:W-:Y:S02]  /*309e0*/  PRMT R42, RZ, 0x7610, R42 ;  /* 0x00007610ff2a7816 */ /* 0x001fe4000000002a */
[----:B------:R-:W-:-:S04]  /*309f0*/  PRMT R43, RZ, 0x7610, R43 ;  /* 0x00007610ff2b7816 */ /* 0x000fc8000000002b */
[----:B------:R0:W3:Y:S02]  /*30a00*/  @P4 LDG.E.U8 R42, desc[UR14][R44.64] ;  /* 0x0000000e2c2a4981 */ /* 0x0000e4000c1e1100 */
[----:B0-----:R-:W-:Y:S02]  /*30a10*/  @P5 IMAD.MOV.U32 R45, RZ, RZ, R76 ;  /* 0x000000ffff2d5224 */ /* 0x001fe400078e004c */
[----:B--2---:R-:W-:Y:S01]  /*30a20*/  @P5 IMAD.MOV.U32 R44, RZ, RZ, R4 ;  /* 0x000000ffff2c5224 */ /* 0x004fe200078e0004 */
[----:B------:R-:W-:Y:S01]  /*30a30*/  ISETP.GT.AND P4, PT, R8, 0x74, PT ;  /* 0x000000740800780c */ /* 0x000fe20003f84270 */
[----:B------:R-:W2:Y:S04]  /*30a40*/  LDL R76, [R1+0xdcc] ;  /* 0x000dcc00014c7983 */ /* 0x000ea80000100800 */
[----:B------:R0:W2:Y:S04]  /*30a50*/  @P5 LDG.E.U8 R43, desc[UR14][R44.64] ;  /* 0x0000000e2c2b5981 */ /* 0x0000a8000c1e1100 */
[----:B------:R-:W2:Y:S01]  /*30a60*/  LDL R4, [R1+0xe24] ;  /* 0x000e240001047983 */ /* 0x000ea20000100800 */
[----:B0-----:R-:W-:-:S06]  /*30a70*/  PRMT R44, RZ, 0x7610, R44 ;  /* 0x00007610ff2c7816 */ /* 0x001fcc000000002c */
[----:B----4-:R0:W4:Y:S04]  /*30a80*/  @P5 LDG.E.U8 R44, desc[UR14][R46.64] ;  /* 0x0000000e2e2c5981 */ /* 0x010128000c1e1100 */
[----:B------:R-:W0:Y:S04]  /*30a90*/  LDL R46, [R1+0xd78] ;  /* 0x000d7800012e7983 */ /* 0x000e280000100800 */
[----:B------:R-:W0:Y:S01]  /*30aa0*/  LDL R47, [R1+0xd7c] ;  /* 0x000d7c00012f7983 */ /* 0x000e220000100800 */
[----:B------:R-:W-:Y:S02]  /*30ab0*/  PRMT R45, RZ, 0x7610, R45 ;  /* 0x00007610ff2d7816 */ /* 0x000fe4000000002d */
[----:B0-----:R-:W-:-:S04]  /*30ac0*/  @P3 LOP3.LUT R47, R47, R46, RZ, 0x3c, !PT ;  /* 0x0000002e2f2f3212 */ /* 0x001fc800078e3cff */
[----:B------:R-:W-:-:S04]  /*30ad0*/  @P3 LOP3.LUT R46, R47, R46, RZ, 0x3c, !PT ;  /* 0x0000002e2f2e3212 */ /* 0x000fc800078e3cff */
[----:B------:R-:W-:-:S05]  /*30ae0*/  @P3 LOP3.LUT R47, R47, R46, RZ, 0x3c, !PT ;  /* 0x0000002e2f2f3212 */ /* 0x000fca00078e3cff */
[----:B------:R3:W2:Y:S04]  /*30af0*/  @P3 LDG.E.U8 R45, desc[UR14][R46.64] ;  /* 0x0000000e2e2d3981 */ /* 0x0006a8000c1e1100 */
[----:B------:R-:W2:Y:S01]  /*30b00*/  LDL R47, [R1+0xdc0] ;  /* 0x000dc000012f7983 */ /* 0x000ea20000100800 */
[----:B---3--:R-:W-:Y:S01]  /*30b10*/  @P4 IMAD.MOV.U32 R46, RZ, RZ, R88 ;  /* 0x000000ffff2e4224 */ /* 0x008fe200078e0058 */
[----:B------:R-:W-:Y:S02]  /*30b20*/  ISETP.GT.AND P5, PT, R8, 0x7c, PT ;  /* 0x0000007c0800780c */ /* 0x000fe40003fa4270 */
[----:B------:R-:W-:Y:S01]  /*30b30*/  PRMT R51, RZ, 0x7610, R51 ;  /* 0x00007610ff337816 */ /* 0x000fe20000000033 */
[----:B------:R-:W3:Y:S04]  /*30b40*/  LDL R88, [R1+0xdd4] ;  /* 0x000dd40001587983 */ /* 0x000ee80000100800 */
[----:B--2---:R0:W2:Y:S04]  /*30b50*/  @P4 LDG.E.U8 R49, desc[UR14][R46.64] ;  /* 0x0000000e2e314981 */ /* 0x0040a8000c1e1100 */
[----:B------:R-:W2:Y:S01]  /*30b60*/  LDL R47, [R1+0xdc8] ;  /* 0x000dc800012f7983 */ /* 0x000ea20000100800 */
[----:B0-----:R-:W-:Y:S01]  /*30b70*/  @P4 IMAD.MOV.U32 R46, RZ, RZ, R76 ;  /* 0x000000ffff2e4224 */ /* 0x001fe200078e004c */
[----:B------:R-:W-:-:S02]  /*30b80*/  PRMT R53, RZ, 0x7610, R53 ;  /* 0x00007610ff357816 */ /* 0x000fc40000000035 */
[----:B------:R-:W-:Y:S01]  /*30b90*/  PRMT R55, RZ, 0x7610, R55 ;  /* 0x00007610ff377816 */ /* 0x000fe20000000037 */
[----:B------:R-:W3:Y:S04]  /*30ba0*/  LDL R76, [R1+0xddc] ;  /* 0x000ddc00014c7983 */ /* 0x000ee80000100800 */
[----:B--2---:R0:W2:Y:S02]  /*30bb0*/  @P4 LDG.E.U8 R51, desc[UR14][R46.64] ;  /* 0x0000000e2e334981 */ /* 0x0040a4000c1e1100 */
[----:B0-----:R-:W-:Y:S02]  /*30bc0*/  @P5 IMAD.MOV.U32 R46, RZ, RZ, R4 ;  /* 0x000000ffff2e5224 */ /* 0x001fe400078e0004 */
[----:B------:R-:W-:Y:S01]  /*30bd0*/  @P5 IMAD.MOV.U32 R47, RZ, RZ, R92 ;  /* 0x000000ffff2f5224 */ /* 0x000fe200078e005c */
[----:B------:R-:W-:Y:S01]  /*30be0*/  ISETP.GT.AND P3, PT, R8, 0x75, PT ;  /* 0x000000750800780c */ /* 0x000fe20003f64270 */
[----:B------:R-:W2:Y:S04]  /*30bf0*/  LDL R92, [R1+0xe38] ;  /* 0x000e3800015c7983 */ /* 0x000ea80000100800 */
[----:B------:R0:W2:Y:S01]  /*30c00*/  @P5 LDG.E.U8 R53, desc[UR14][R46.64] ;  /* 0x0000000e2e355981 */ /* 0x0000a2000c1e1100 */
[----:B------:R-:W-:-:S02]  /*30c10*/  PRMT R57, RZ, 0x7610, R57 ;  /* 0x00007610ff397816 */ /* 0x000fc40000000039 */
[----:B------:R-:W-:Y:S01]  /*30c20*/  PRMT R59, RZ, 0x7610, R59 ;  /* 0x00007610ff3b7816 */ /* 0x000fe2000000003b */
[----:B------:R-:W2:Y:S04]  /*30c30*/  LDL R4, [R1+0xe3c] ;  /* 0x000e3c0001047983 */ /* 0x000ea80000100800 */
[----:B------:R-:W0:Y:S04]  /*30c40*/  LDL R46, [R1+0xe28] ;  /* 0x000e2800012e7983 */ /* 0x000e280000100800 */
[----:B------:R-:W0:Y:S02]  /*30c50*/  LDL R47, [R1+0xe2c] ;  /* 0x000e2c00012f7983 */ /* 0x000e240000100800 */
        /* <DEDUP_REMOVED lines=15> */
[----:B--2---:R0:W2:Y:S04]  /*30d50*/  @P3 LDG.E.U8 R59, desc[UR14][R46.64] ;  /* 0x0000000e2e3b3981 */ /* 0x0040a8000c1e1100 */
[----:B------:R-:W0:Y:S04]  /*30d60*/  LDL R46, [R1+0xe30] ;  /* 0x000e3000012e7983 */ /* 0x000e280000100800 */
[----:B------:R-:W0:Y:S02]  /*30d70*/  LDL R47, [R1+0xe34] ;  /* 0x000e3400012f7983 */ /* 0x000e240000100800 */
[----:B0-----:R-:W-:-:S04]  /*30d80*/  @P4 LOP3.LUT R47, R47, R46, RZ, 0x3c, !PT ;  /* 0x0000002e2f2f4212 */ /* 0x001fc800078e3cff */
[----:B------:R-:W-:-:S04]  /*30d90*/  @P4 LOP3.LUT R46, R47, R46, RZ, 0x3c, !PT ;  /* 0x0000002e2f2e4212 */ /* 0x000fc800078e3cff */
[----:B------:R-:W-:-:S05]  /*30da0*/  @P4 LOP3.LUT R47, R47, R46, RZ, 0x3c, !PT ;  /* 0x0000002e2f2f4212 */ /* 0x000fca00078e3cff */
[----:B------:R0:W2:Y:S02]  /*30db0*/  @P4 LDG.E.U8 R61, desc[UR14][R46.64] ;  /* 0x0000000e2e3d4981 */ /* 0x0000a4000c1e1100 */
[----:B0-----:R-:W-:Y:S02]  /*30dc0*/  @P4 IMAD.MOV.U32 R46, RZ, RZ, R4 ;  /* 0x000000ffff2e4224 */ /* 0x001fe400078e0004 */
[----:B------:R-:W-:Y:S01]  /*30dd0*/  @P4 IMAD.MOV.U32 R47, RZ, RZ, R92 ;  /* 0x000000ffff2f4224 */ /* 0x000fe200078e005c */
[----:B------:R-:W-:Y:S01]  /*30de0*/  ISETP.GT.AND P3, PT, R8, 0x67, PT ;  /* 0x000000670800780c */ /* 0x000fe20003f64270 */
[----:B------:R-:W2:Y:S04]  /*30df0*/  LDL R92, [R1+0x368] ;  /* 0x00036800015c7983 */ /* 0x000ea80000100800 */
[----:B------:R3:W2:Y:S01]  /*30e00*/  @P4 LDG.E.U8 R63, desc[UR14][R46.64] ;  /* 0x0000000e2e3f4981 */ /* 0x0006a2000c1e1100 */
[----:B------:R-:W-:-:S03]  /*30e10*/  PRMT R74, RZ, 0x7610, R74 ;  /* 0x00007610ff4a7816 */ /* 0x000fc6000000004a */
[----:B------:R-:W2:Y:S04]  /*30e20*/  LDL R4, [R1+0x36c] ;  /* 0x00036c0001047983 */ /* 0x000ea80000100800 */
[----:B------:R-:W2:Y:S01]  /*30e30*/  LDL R47, [R1+0x350] ;  /* 0x00035000012f7983 */ /* 0x000ea20000100800 */
[----:B---3--:R-:W-:-:S03]  /*30e40*/  @P2 IMAD.MOV.U32 R46, RZ, RZ, R88 ;  /* 0x000000ffff2e2224 */ /* 0x008fc600078e0058 */
[----:B------:R-:W3:Y:S04]  /*30e50*/  LDL R88, [R1+0x370] ;  /* 0x0003700001587983 */ /* 0x000ee80000100800 */
[----:B--2---:R0:W2:Y:S04]  /*30e60*/  @P2 LDG.E.U8 R87, desc[UR14][R46.64] ;  /* 0x0000000e2e572981 */ /* 0x0040a8000c1e1100 */
[----:B------:R-:W3:Y:S01]  /*30e70*/  LDL R47, [R1+0x358] ;  /* 0x00035800012f7983 */ /* 0x000ee20000100800 */
[----:B0-----:R-:W-:-:S03]  /*30e80*/  @P3 IMAD.MOV.U32 R46, RZ, RZ, R76 ;  /* 0x000000ffff2e3224 */ /* 0x001fc600078e004c */
[----:B--2---:R0:W-:Y:S01]  /*30e90*/  STL [R1+0x1c0], R87 ;  /* 0x0001c05701007387 */ /* 0x0041e20000100800 */
[----:B------:R-:W-:Y:S02]  /*30ea0*/  ISETP.GT.AND P2, PT, R8, 0x6e, PT ;  /* 0x0000006e0800780c */ /* 0x000fe40003f44270 */
[----:B------:R-:W-:Y:S01]  /*30eb0*/  PRMT R93, RZ, 0x7610, R93 ;  /* 0x00007610ff5d7816 */ /* 0x000fe2000000005d */
[----:B------:R-:W2:Y:S04]  /*30ec0*/  LDL R76, [R1+0x378] ;  /* 0x00037800014c7983 */ /* 0x000ea80000100800 */
[----:B---3--:R1:W3:Y:S01]  /*30ed0*/  @P3 LDG.E.U8 R74, desc[UR14][R46.64] ;  /* 0x0000000e2e4a3981 */ /* 0x0082e2000c1e1100 */
[----:B------:R-:W-:-:S03]  /*30ee0*/  PRMT R2, RZ, 0x7610, R2 ;  /* 0x00007610ff027816 */ /* 0x000fc60000000002 */
[----:B0-----:R-:W2:Y:S04]  /*30ef0*/  LDL R87, [R1+0x374] ;  /* 0x0003740001577983 */ /* 0x001ea80000100800 */
[----:B------:R-:W1:Y:S04]  /*30f00*/  LDL R46, [R1+0x360] ;  /* 0x00036000012e7983 */ /* 0x000e680000100800 */
[----:B------:R-:W1:Y:S02]  /*30f10*/  LDL R47, [R1+0x364] ;  /* 0x00036400012f7983 */ /* 0x000e640000100800 */
[----:B-1----:R-:W-:-:S04]  /*30f20*/  @P3 LOP3.LUT R47, R47, R46, RZ, 0x3c, !PT ;  /* 0x0000002e2f2f3212 */ /* 0x002fc800078e3cff */
[----:B------:R-:W-:-:S04]  /*30f30*/  @P3 LOP3.LUT R46, R47, R46, RZ, 0x3c, !PT ;  /* 0x0000002e2f2e3212 */ /* 0x000fc800078e3cff */
[----:B------:R-:W-:-:S05]  /*30f40*/  @P3 LOP3.LUT R47, R47, R46, RZ, 0x3c, !PT ;  /* 0x0000002e2f2f3212 */ /* 0x000fca00078e3cff */
[----:B------:R0:W4:Y:S02]  /*30f50*/  @P3 LDG.E.U8 R93, desc[UR14][R46.64] ;  /* 0x0000000e2e5d3981 */ /* 0x000124000c1e1100 */
[----:B0-----:R-:W-:Y:S02]  /*30f60*/  @P2 IMAD.MOV.U32 R46, RZ, RZ, R4 ;  /* 0x000000ffff2e2224 */ /* 0x001fe400078e0004 */
[----:B------:R-:W-:-:S05]  /*30f70*/  @P2 IMAD.MOV.U32 R47, RZ, RZ, R92 ;  /* 0x000000ffff2f2224 */ /* 0x000fca00078e005c */
[----:B------:R2:W4:Y:S04]  /*30f80*/  @P2 LDG.E.U8 R2, desc[UR14][R46.64] ;  /* 0x0000000e2e022981 */ /* 0x000528000c1e1100 */
[----:B---3--:R0:W-:Y:S04]  /*30f90*/  STL [R1+0x1b8], R74 ;  /* 0x0001b84a01007387 */ /* 0x0081e80000100800 */
[----:B------:R-:W3:Y:S04]  /*30fa0*/  LDL R4, [R1+0x380] ;  /* 0x0003800001047983 */ /* 0x000ee80000100800 */
[----:B0-----:R-:W3:Y:S01]  /*30fb0*/  LDL R74, [R1+0x37c] ;  /* 0x00037c00014a7983 */ /* 0x001ee20000100800 */
[----:B------:R-:W-:Y:S01]  /*30fc0*/  ISETP.GT.AND P3, PT, R8, 0x6f, PT ;  /* 0x0000006f0800780c */ /* 0x000fe20003f64270 */
[----:B--2---:R-:W-:Y:S01]  /*30fd0*/  @P2 IMAD.MOV.U32 R46, RZ, RZ, R87 ;  /* 0x000000ffff2e2224 */ /* 0x004fe200078e0057 */
[----:B------:R-:W-:Y:S01]  /*30fe0*/  PRMT R77, RZ, 0x7610, R77 ;  /* 0x00007610ff4d7816 */ /* 0x000fe2000000004d */
[----:B----4-:R0:W-:Y:S04]  /*30ff0*/  STL [R1+0x1a0], R2 ;  /* 0x0001a00201007387 */ /* 0x0101e80000100800 */
[----:B0-----:R-:W2:Y:S01]  /*31000*/  LDL R2, [R1+0x384] ;  /* 0x0003840001027983 */ /* 0x001ea20000100800 */
[----:B------:R-:W-:-:S05]  /*31010*/  @P2 IMAD.MOV.U32 R47, RZ, RZ, R88 ;  /* 0x000000ffff2f2224 */ /* 0x000fca00078e0058 */
[----:B------:R3:W4:Y:S01]  /*31020*/  @P2 LDG.E.U8 R77, desc[UR14][R46.64] ;  /* 0x0000000e2e4d2981 */ /* 0x000722000c1e1100 */
[----:B------:R-:W-:Y:S02]  /*31030*/  PRMT R6, RZ, 0x7610, R6 ;  /* 0x00007610ff067816 */ /* 0x000fe40000000006 */
[----:B------:R-:W-:Y:S01]  /*31040*/  PRMT R69, RZ, 0x7610, R69 ;  /* 0x00007610ff457816 */ /* 0x000fe20000000045 */
[----:B---3--:R-:W-:Y:S02]  /*31050*/  @P3 IMAD.MOV.U32 R46, RZ, RZ, R74 ;  /* 0x000000ffff2e3224 */ /* 0x008fe400078e004a */
[----:B------:R-:W-:-:S05]  /*31060*/  @P3 IMAD.MOV.U32 R47, RZ, RZ, R76 ;  /* 0x000000ffff2f3224 */ /* 0x000fca00078e004c */
[----:B------:R0:W3:Y:S02]  /*31070*/  @P3 LDG.E.U8 R6, desc[UR14][R46.64] ;  /* 0x0000000e2e063981 */ /* 0x0000e4000c1e1100 */
[----:B0-----:R-:W-:Y:S02]  /*31080*/  @P3 IMAD.MOV.U32 R47, RZ, RZ, R4 ;  /* 0x000000ffff2f3224 */ /* 0x001fe400078e0004 */
[----:B--2---:R-:W-:-:S05]  /*31090*/  @P3 IMAD.MOV.U32 R46, RZ, RZ, R2 ;  /* 0x000000ffff2e3224 */ /* 0x004fca00078e0002 */
[----:B------:R-:W2:Y:S04]  /*310a0*/  @P3 LDG.E.U8 R69, desc[UR14][R46.64] ;  /* 0x0000000e2e453981 */ /* 0x000ea8000c1e1100 */
[----:B------:R0:W-:Y:S04]  /*310b0*/  STL [R1+0x1ac], R93 ;  /* 0x0001ac5d01007387 */ /* 0x0001e80000100800 */
[----:B------:R-:W2:Y:S04]  /*310c0*/  LDL R92, [R1+0x38c] ;  /* 0x00038c00015c7983 */ /* 0x000ea80000100800 */
[----:B------:R-:W2:Y:S04]  /*310d0*/  LDL R88, [R1+0x390] ;  /* 0x0003900001587983 */ /* 0x000ea80000100800 */
[----:B0-----:R-:W2:Y:S04]  /*310e0*/  LDL R93, [R1+0x388] ;  /* 0x00038800015d7983 */ /* 0x001ea80000100800 */
[----:B------:R-:W2:Y:S04]  /*310f0*/  LDL R87, [R1+0x394] ;  /* 0x0003940001577983 */ /* 0x000ea80000100800 */
[----:B----4-:R0:W-:Y:S04]  /*31100*/  STL [R1+0x194], R77 ;  /* 0x0001944d01007387 */ /* 0x0101e80000100800 */
[----:B------:R-:W4:Y:S04]  /*31110*/  LDL R76, [R1+0x39c] ;  /* 0x00039c00014c7983 */ /* 0x000f280000100800 */
[----:B------:R-:W4:Y:S04]  /*31120*/  LDL R74, [R1+0x3a0] ;  /* 0x0003a000014a7983 */ /* 0x000f280000100800 */
[----:B0-----:R-:W4:Y:S04]  /*31130*/  LDL R77, [R1+0x398] ;  /* 0x00039800014d7983 */ /* 0x001f280000100800 */
[----:B---3--:R0:W-:Y:S04]  /*31140*/  STL [R1+0x188], R6 ;  /* 0x0001880601007387 */ /* 0x0081e80000100800 */
[----:B------:R-:W3:Y:S04]  /*31150*/  LDL R4, [R1+0x3a8] ;  /* 0x0003a80001047983 */ /* 0x000ee80000100800 */
[----:B------:R-:W3:Y:S04]  /*31160*/  LDL R2, [R1+0x3ac] ;  /* 0x0003ac0001027983 */ /* 0x000ee80000100800 */
[----:B0-----:R-:W3:Y:S04]  /*31170*/  LDL R6, [R1+0x3a4] ;  /* 0x0003a40001067983 */ /* 0x001ee80000100800 */
[----:B--2---:R0:W-:Y:S04]  /*31180*/  STL [R1+0x17c], R69 ;  /* 0x00017c4501007387 */ /* 0x0041e80000100800 */
[----:B0-----:R-:W2:Y:S01]  /*31190*/  LDL.LU R69, [R1+0x10e4] ;  /* 0x0010e40001457983 */ /* 0x001ea20000300800 */
[----:B------:R-:W-:-:S02]  /*311a0*/  ISETP.GT.AND P2, PT, R8, 0x76, PT ;  /* 0x000000760800780c */ /* 0x000fc40003f44270 */
[----:B------:R-:W-:Y:S02]  /*311b0*/  PRMT R89, RZ, 0x7610, R89 ;  /* 0x00007610ff597816 */ /* 0x000fe40000000059 */
[----:B------:R-:W-:Y:S02]  /*311c0*/  ISETP.GT.AND P3, PT, R8, 0x77, PT ;  /* 0x000000770800780c */ /* 0x000fe40003f64270 */
[----:B------:R-:W-:-:S07]  /*311d0*/  PRMT R86, RZ, 0x7610, R86 ;  /* 0x00007610ff567816 */ /* 0x000fce0000000056 */
[----:B------:R-:W-:Y:S02]  /*311e0*/  @P2 IMAD.MOV.U32 R46, RZ, RZ, R92 ;  /* 0x000000ffff2e2224 */ /* 0x000fe400078e005c */
[----:B------:R-:W-:-:S05]  /*311f0*/  @P2 IMAD.MOV.U32 R47, RZ, RZ, R93 ;  /* 0x000000ffff2f2224 */ /* 0x000fca00078e005d */
[----:B------:R0:W2:Y:S01]  /*31200*/  @P2 LDG.E.U8 R89, desc[UR14][R46.64] ;  /* 0x0000000e2e592981 */ /* 0x0000a2000c1e1100 */
[----:B------:R-:W-:Y:S01]  /*31210*/  PRMT R75, RZ, 0x7610, R75 ;  /* 0x00007610ff4b7816 */ /* 0x000fe2000000004b */
[----:B0-----:R-:W-:Y:S02]  /*31220*/  @P2 IMAD.MOV.U32 R46, RZ, RZ, R87 ;  /* 0x000000ffff2e2224 */ /* 0x001fe400078e0057 */
[----:B------:R-:W-:-:S05]  /*31230*/  @P2 IMAD.MOV.U32 R47, RZ, RZ, R88 ;  /* 0x000000ffff2f2224 */ /* 0x000fca00078e0058 */
[----:B------:R4:W2:Y:S01]  /*31240*/  @P2 LDG.E.U8 R86, desc[UR14][R46.64] ;  /* 0x0000000e2e562981 */ /* 0x0008a2000c1e1100 */
[----:B------:R-:W-:Y:S01]  /*31250*/  ISETP.GT.AND P2, PT, R8, 0x7e, PT ;  /* 0x0000007e0800780c */ /* 0x000fe20003f44270 */
[----:B----4-:R-:W-:Y:S02]  /*31260*/  @P3 IMAD.MOV.U32 R46, RZ, RZ, R76 ;  /* 0x000000ffff2e3224 */ /* 0x010fe400078e004c */
[----:B------:R-:W-:-:S05]  /*31270*/  @P3 IMAD.MOV.U32 R47, RZ, RZ, R77 ;  /* 0x000000ffff2f3224 */ /* 0x000fca00078e004d */
[----:B------:R3:W4:Y:S01]  /*31280*/  @P3 LDG.E.U8 R75, desc[UR14][R46.64] ;  /* 0x0000000e2e4b3981 */ /* 0x000722000c1e1100 */
[----:B------:R-:W-:Y:S01]  /*31290*/  PRMT R5, RZ, 0x7610, R5 ;  /* 0x00007610ff057816 */ /* 0x000fe20000000005 */
[----:B---3--:R-:W-:Y:S02]  /*312a0*/  @P3 IMAD.MOV.U32 R46, RZ, RZ, R6 ;  /* 0x000000ffff2e3224 */ /* 0x008fe400078e0006 */
[----:B------:R-:W-:-:S05]  /*312b0*/  @P3 IMAD.MOV.U32 R47, RZ, RZ, R74 ;  /* 0x000000ffff2f3224 */ /* 0x000fca00078e004a */
[----:B------:R0:W3:Y:S02]  /*312c0*/  @P3 LDG.E.U8 R5, desc[UR14][R46.64] ;  /* 0x0000000e2e053981 */ /* 0x0000e4000c1e1100 */
[----:B0-----:R-:W-:Y:S02]  /*312d0*/  @P2 IMAD.MOV.U32 R46, RZ, RZ, R2 ;  /* 0x000000ffff2e2224 */ /* 0x001fe400078e0002 */
[----:B------:R-:W-:Y:S01]  /*312e0*/  @P2 IMAD.MOV.U32 R47, RZ, RZ, R4 ;  /* 0x000000ffff2f2224 */ /* 0x000fe200078e0004 */
[----:B--2---:R-:W-:-:S06]  /*312f0*/  PRMT R69, RZ, 0x7610, R69 ;  /* 0x00007610ff457816 */ /* 0x004fcc0000000045 */
[----:B------:R-:W2:Y:S04]  /*31300*/  @P2 LDG.E.U8 R69, desc[UR14][R46.64] ;  /* 0x0000000e2e452981 */ /* 0x000ea8000c1e1100 */
[----:B----4-:R0:W-:Y:S04]  /*31310*/  STL [R1+0x168], R75 ;  /* 0x0001684b01007387 */ /* 0x0101e80000100800 */
[----:B0-----:R-:W4:Y:S04]  /*31320*/  LDL.LU R75, [R1+0x1fc] ;  /* 0x0001fc00014b7983 */ /* 0x001f280000300800 */
[----:B------:R-:W4:Y:S04]  /*31330*/  LDL.LU R76, [R1+0x1f8] ;  /* 0x0001f800014c7983 */ /* 0x000f280000300800 */
[----:B------:R-:W4:Y:S04]  /*31340*/  LDL.LU R77, [R1+0x1b4] ;  /* 0x0001b400014d7983 */ /* 0x000f280000300800 */
[----:B------:R0:W-:Y:S04]  /*31350*/  STL [R1+0x170], R86 ;  /* 0x0001705601007387 */ /* 0x0001e80000100800 */
[----:B0-----:R-:W4:Y:S04]  /*31360*/  LDL.LU R86, [R1+0x1b0] ;  /* 0x0001b00001567983 */ /* 0x001f280000300800 */
[----:B------:R-:W4:Y:S04]  /*31370*/  LDL.LU R87, [R1+0x158] ;  /* 0x0001580001577983 */ /* 0x000f280000300800 */
[----:B------:R-:W4:Y:S04]  /*31380*/  LDL.LU R88, [R1+0x154] ;  /* 0x0001540001587983 */ /* 0x000f280000300800 */
[----:B------:R0:W-:Y:S04]  /*31390*/  STL [R1+0x174], R89 ;  /* 0x0001745901007387 */ /* 0x0001e80000100800 */
[----:B0-----:R-:W4:Y:S04]  /*313a0*/  LDL.LU R89, [R1+0x118] ;  /* 0x0001180001597983 */ /* 0x001f280000300800 */
[----:B------:R-:W4:Y:S04]  /*313b0*/  LDL.LU R92, [R1+0x114] ;  /* 0x00011400015c7983 */ /* 0x000f280000300800 */
[----:B------:R-:W4:Y:S04]  /*313c0*/  LDL.LU R93, [R1+0xcc] ;  /* 0x0000cc00015d7983 */ /* 0x000f280000300800 */
[----:B------:R-:W4:Y:S04]  /*313d0*/  LDL.LU R6, [R1+0xc8] ;  /* 0x0000c80001067983 */ /* 0x000f280000300800 */
[----:B------:R-:W4:Y:S04]  /*313e0*/  LDL.LU R2, [R1+0x9c] ;  /* 0x00009c0001027983 */ /* 0x000f280000300800 */
[----:B------:R-:W4:Y:S04]  /*313f0*/  LDL.LU R4, [R1+0x98] ;  /* 0x0000980001047983 */ /* 0x000f280000300800 */
[----:B---3--:R0:W-:Y:S04]  /*31400*/  STL [R1+0x15c], R5 ;  /* 0x00015c0501007387 */ /* 0x0081e80000100800 */
[----:B0-----:R-:W3:Y:S04]  /*31410*/  LDL.LU R5, [R1+0x6c] ;  /* 0x00006c0001057983 */ /* 0x001ee80000300800 */
[----:B------:R-:W3:Y:S04]  /*31420*/  LDL.LU R74, [R1+0x68] ;  /* 0x00006800014a7983 */ /* 0x000ee80000300800 */
[----:B--2---:R0:W-:Y:S04]  /*31430*/  STL [R1+0x150], R69 ;  /* 0x0001504501007387 */ /* 0x0041e80000100800 */
[----:B0-----:R-:W2:Y:S04]  /*31440*/  LDL.LU R69, [R1+0x10e0] ;  /* 0x0010e00001457983 */ /* 0x001ea80000300800 */
[----:B------:R-:W3:Y:S04]  /*31450*/  LDL R46, [R1+0x3b0] ;  /* 0x0003b000012e7983 */ /* 0x000ee80000100800 */
[----:B------:R-:W3:Y:S01]  /*31460*/  LDL R47, [R1+0x3b4] ;  /* 0x0003b400012f7983 */ /* 0x000ee20000100800 */
[----:B--2---:R-:W-:-:S02]  /*31470*/  PRMT R69, RZ, 0x7610, R69 ;  /* 0x00007610ff457816 */ /* 0x004fc40000000045 */
[----:B---3--:R-:W-:-:S04]  /*31480*/  @P2 LOP3.LUT R47, R47, R46, RZ, 0x3c, !PT ;  /* 0x0000002e2f2f2212 */ /* 0x008fc800078e3cff */
[----:B------:R-:W-:-:S04]  /*31490*/  @P2 LOP3.LUT R46, R47, R46, RZ, 0x3c, !PT ;  /* 0x0000002e2f2e2212 */ /* 0x000fc800078e3cff */
[----:B------:R-:W-:-:S05]  /*314a0*/  @P2 LOP3.LUT R47, R47, R46, RZ, 0x3c, !PT ;  /* 0x0000002e2f2f2212 */ /* 0x000fca00078e3cff */
[----:B------:R-:W2:Y:S01]  /*314b0*/  @P2 LDG.E.U8 R69, desc[UR14][R46.64] ;  /* 0x0000000e2e452981 */ /* 0x000ea2000c1e1100 */
[----:B------:R-:W-:-:S03]  /*314c0*/  ISETP.GT.AND P3, PT, R8, 0x7f, PT ;  /* 0x0000007f0800780c */ /* 0x000fc60003f64270 */
        /* <DEDUP_REMOVED lines=16> */
[----:B--2---:R0:W-:Y:S02]  /*315d0*/  STL [R1+0x138], R69 ;  /* 0x0001384501007387 */ /* 0x0041e40000100800 */
[----:B0-----:R-:W0:Y:S02]  /*315e0*/  S2R R69, SR_TID.X ;  /* 0x0000000000457919 */ /* 0x001e240000002100 */
[----:B0-----:R-:W-:Y:S01]  /*315f0*/  LOP3.LUT R69, R69, 0x7f, RZ, 0xc0, !PT ;  /* 0x0000007f45457812 */ /* 0x001fe200078ec0ff */
[----:B------:R-:W-:Y:S03]  /*31600*/  BAR.SYNC.DEFER_BLOCKING 0x0 ;  /* 0x0000000000007b1d */ /* 0x000fe60000010000 */
[----:B------:R-:W-:-:S03]  /*31610*/  ISETP.GE.AND P2, PT, R69, R8, PT ;  /* 0x000000084500720c */ /* 0x000fc60003f46270 */
[----:B---3--:R0:W-:Y:S04]  /*31620*/  STL [R1+0x12c], R72 ;  /* 0x00012c4801007387 */ /* 0x0081e80000100800 */
[----:B0-----:R-:W2:Y:S04]  /*31630*/  LDL.LU R72, [R1+0x10d8] ;  /* 0x0010d80001487983 */ /* 0x001ea80000300800 */
[----:B------:R-:W3:Y:S04]  /*31640*/  LDL.LU R47, [R1+0x230] ;  /* 0x00023000012f7983 */ /* 0x000ee80000300800 */
[----:B------:R-:W2:Y:S04]  /*31650*/  LDL.LU R8, [R1+0x234] ;  /* 0x0002340001087983 */ /* 0x000ea80000300800 */
        /* <DEDUP_REMOVED lines=12> */
[----:B0-----:R-:W3:Y:S04]  /*31720*/  LDL.LU R92, [R1+0x22c] ;  /* 0x00022c00015c7983 */ /* 0x001ee80000300800 */
[----:B-1----:R-:W4:Y:S04]  /*31730*/  LDL.LU R93, [R1+0x228] ;  /* 0x00022800015d7983 */ /* 0x002f280000300800 */
[----:B--2---:R-:W2:Y:S04]  /*31740*/  LDL.LU R6, [R1+0x1f4] ;  /* 0x0001f40001067983 */ /* 0x004ea80000300800 */
[----:B------:R-:W2:Y:S04]  /*31750*/  LDL.LU R8, [R1+0x1f0] ;  /* 0x0001f00001087983 */ /* 0x000ea80000300800 */
[----:B------:R-:W2:Y:S04]  /*31760*/  LDL.LU R47, [R1+0x1a8] ;  /* 0x0001a800012f7983 */ /* 0x000ea80000300800 */
[----:B------:R-:W2:Y:S04]  /*31770*/  LDL.LU R75, [R1+0x1a4] ;  /* 0x0001a400014b7983 */ /* 0x000ea80000300800 */
[----:B------:R-:W-:Y:S04]  /*31780*/  STS.U8 [R69+UR6+0x9800], R2 ;  /* 0x0098000245007988 */ /* 0x000fe80008000006 */
[----:B------:R-:W2:Y:S04]  /*31790*/  LDL.LU R76, [R1+0x14c] ;  /* 0x00014c00014c7983 */ /* 0x000ea80000300800 */
[----:B------:R0:W-:Y:S04]  /*317a0*/  STS.U8 [R69+UR6+0xd800], R4 ;  /* 0x00d8000445007988 */ /* 0x0001e80008000006 */
[----:B------:R-:W2:Y:S04]  /*317b0*/  LDL.LU R77, [R1+0x148] ;  /* 0x00014800014d7983 */ /* 0x000ea80000300800 */
[----:B------:R-:W-:Y:S04]  /*317c0*/  STS.U8 [R69+UR6+0x9c00], R5 ;  /* 0x009c000545007988 */ /* 0x000fe80008000006 */
[----:B------:R-:W2:Y:S04]  /*317d0*/  LDL.LU R86, [R1+0x110] ;  /* 0x0001100001567983 */ /* 0x000ea80000300800 */
[----:B------:R-:W-:Y:S04]  /*317e0*/  STS.U8 [R69+UR6+0xdc00], R74 ;  /* 0x00dc004a45007988 */ /* 0x000fe80008000006 */
[----:B------:R-:W2:Y:S04]  /*317f0*/  LDL.LU R87, [R1+0xf0] ;  /* 0x0000f00001577983 */ /* 0x000ea80000300800 */
[----:B------:R-:W-:Y:S04]  /*31800*/  STS.U8 [R69+UR6+0xa000], R72 ;  /* 0x00a0004845007988 */ /* 0x000fe80008000006 */
[----:B------:R-:W2:Y:S04]  /*31810*/  LDL.LU R88, [R1+0xc4] ;  /* 0x0000c40001587983 */ /* 0x000ea80000300800 */
[----:B------:R-:W-:Y:S04]  /*31820*/  STS.U8 [R69+UR6+0xe000], R7 ;  /* 0x00e0000745007988 */ /* 0x000fe80008000006 */
[----:B------:R-:W2:Y:S04]  /*31830*/  LDL.LU R89, [R1+0xc0] ;  /* 0x0000c00001597983 */ /* 0x000ea80000300800 */
[----:B------:R1:W-:Y:S04]  /*31840*/  STS.U8 [R69+UR6+0xa400], R3 ;  /* 0x00a4000345007988 */ /* 0x0003e80008000006 */
[----:B0-----:R-:W2:Y:S04]  /*31850*/  LDL.LU R4, [R1+0x94] ;  /* 0x0000940001047983 */ /* 0x001ea80000300800 */
[----:B-1----:R-:W2:Y:S04]  /*31860*/  LDL.LU R3, [R1+0x90] ;  /* 0x0000900001037983 */ /* 0x002ea80000300800 */
[----:B------:R-:W2:Y:S04]  /*31870*/  LDL.LU R72, [R1+0x64] ;  /* 0x0000640001487983 */ /* 0x000ea80000300800 */
[----:B------:R-:W2:Y:S04]  /*31880*/  LDL.LU R74, [R1+0x60] ;  /* 0x00006000014a7983 */ /* 0x000ea80000300800 */
[----:B------:R-:W2:Y:S01]  /*31890*/  LDL.LU R2, [R1+0x34] ;  /* 0x0000340001027983 */ /* 0x000ea20000300800 */
[----:B------:R-:W0:Y:S03]  /*318a0*/  S2R R7, SR_TID.X ;  /* 0x0000000000077919 */ /* 0x000e260000002100 */
[----:B------:R1:W-:Y:S04]  /*318b0*/  STS.U8 [R69+UR6+0xe400], R0 ;  /* 0x00e4000045007988 */ /* 0x0003e80008000006 */
[----:B------:R-:W-:Y:S04]  /*318c0*/  STS.U8 [R69+UR6+0xa800], R85 ;  /* 0x00a8005545007988 */ /* 0x000fe80008000006 */
[----:B------:R-:W-:Y:S04]  /*318d0*/  STS.U8 [R69+UR6+0xe800], R84 ;  /* 0x00e8005445007988 */ /* 0x000fe80008000006 */
[----:B------:R-:W-:Y:S04]  /*318e0*/  STS.U8 [R69+UR6+0xac00], R71 ;  /* 0x00ac004745007988 */ /* 0x000fe80008000006 */
[----:B------:R-:W-:Y:S04]  /*318f0*/  STS.U8 [R69+UR6+0xec00], R70 ;  /* 0x00ec004645007988 */ /* 0x000fe80008000006 */
[----:B------:R-:W-:Y:S04]  /*31900*/  STS.U8 [R69+UR6+0xb000], R52 ;  /* 0x00b0003445007988 */ /* 0x000fe80008000006 */
[----:B------:R-:W-:Y:S01]  /*31910*/  STS.U8 [R69+UR6+0xf000], R50 ;  /* 0x00f0003245007988 */ /* 0x000fe20008000006 */
[----:B0-----:R-:W-:-:S03]  /*31920*/  LOP3.LUT R7, R7, 0x7f, RZ, 0xc0, !PT ;  /* 0x0000007f07077812 */ /* 0x001fc600078ec0ff */
[----:B------:R-:W-:Y:S01]  /*31930*/  STS.U8 [R69+UR6+0xb400], R18 ;  /* 0x00b4001245007988 */ /* 0x000fe20008000006 */
[----:B------:R-:W-:-:S03]  /*31940*/  LOP3.LUT R5, R7, 0x10, RZ, 0x3c, !PT ;  /* 0x0000001007057812 */ /* 0x000fc600078e3cff */
[----:B------:R-:W-:Y:S04]  /*31950*/  STS.U8 [R69+UR6+0xf400], R19 ;  /* 0x00f4001345007988 */ /* 0x000fe80008000006 */
[----:B------:R-:W-:Y:S04]  /*31960*/  STS.U8 [R69+UR6+0xb800], R28 ;  /* 0x00b8001c45007988 */ /* 0x000fe80008000006 */
[----:B------:R-:W-:Y:S04]  /*31970*/  STS.U8 [R69+UR6+0xf800], R29 ;  /* 0x00f8001d45007988 */ /* 0x000fe80008000006 */
[----:B------:R-:W-:Y:S04]  /*31980*/  STS.U8 [R69+UR6+0xbc00], R30 ;  /* 0x00bc001e45007988 */ /* 0x000fe80008000006 */
[----:B------:R-:W-:Y:S04]  /*31990*/  STS.U8 [R69+UR6+0xfc00], R31 ;  /* 0x00fc001f45007988 */ /* 0x000fe80008000006 */
[----:B-1----:R-:W2:Y:S04]  /*319a0*/  LDL.LU R0, [R1+0x30] ;  /* 0x0000300001007983 */ /* 0x002ea80000300800 */
[----:B---3--:R0:W-:Y:S04]  /*319b0*/  STS.U8 [R5+UR6+0x8080], R92 ;  /* 0x0080805c05007988 */ /* 0x0081e80008000006 */
[----:B----4-:R1:W-:Y:S04]  /*319c0*/  STS.U8 [R5+UR6+0xc080], R93 ;  /* 0x00c0805d05007988 */ /* 0x0103e80008000006 */
[----:B--2---:R2:W-:Y:S04]  /*319d0*/  STS.U8 [R5+UR6+0x8480], R6 ;  /* 0x0084800605007988 */ /* 0x0045e80008000006 */
[----:B------:R-:W-:Y:S04]  /*319e0*/  STS.U8 [R5+UR6+0xc480], R8 ;  /* 0x00c4800805007988 */ /* 0x000fe80008000006 */
[----:B------:R-:W-:Y:S04]  /*319f0*/  STS.U8 [R5+UR6+0x8880], R47 ;  /* 0x0088802f05007988 */ /* 0x000fe80008000006 */
[----:B------:R-:W-:Y:S04]  /*31a00*/  STS.U8 [R5+UR6+0xc880], R75 ;  /* 0x00c8804b05007988 */ /* 0x000fe80008000006 */
[----:B0-----:R-:W3:Y:S04]  /*31a10*/  LDL.LU R92, [R1+0x10d4] ;  /* 0x0010d400015c7983 */ /* 0x001ee80000300800 */
[----:B------:R-:W-:Y:S04]  /*31a20*/  STS.U8 [R5+UR6+0x8c80], R76 ;  /* 0x008c804c05007988 */ /* 0x000fe80008000006 */
[----:B-1----:R-:W4:Y:S04]  /*31a30*/  LDL.LU R93, [R1+0x10d0] ;  /* 0x0010d000015d7983 */ /* 0x002f280000300800 */
[----:B------:R-:W-:Y:S04]  /*31a40*/  STS.U8 [R5+UR6+0xcc80], R77 ;  /* 0x00cc804d05007988 */ /* 0x000fe80008000006 */
[----:B--2---:R-:W2:Y:S04]  /*31a50*/  LDL.LU R6, [R1+0x10cc] ;  /* 0x0010cc0001067983 */ /* 0x004ea80000300800 */
        /* <DEDUP_REMOVED lines=22> */
[----:B0-----:R-:W2:Y:S04]  /*31bc0*/  LDL.LU R2, [R1+0x10c8] ;  /* 0x0010c80001027983 */ /* 0x001ea80000300800 */
[----:B------:R0:W-:Y:S01]  /*31bd0*/  STS.U8 [R5+UR6+0xe080], R0 ;  /* 0x00e0800005007988 */ /* 0x0001e20008000006 */
[----:B------:R-:W-:-:S03]  /*31be0*/  LOP3.LUT R7, R7, 0x20, RZ, 0x3c, !PT ;  /* 0x0000002007077812 */ /* 0x000fc600078e3cff */
[----:B0-----:R-:W3:Y:S04]  /*31bf0*/  LDL.LU R0, [R1+0x10c4] ;  /* 0x0010c40001007983 */ /* 0x001ee80000300800 */
[----:B--2---:R0:W-:Y:S04]  /*31c00*/  STS.U8 [R5+UR6+0xa480], R2 ;  /* 0x00a4800205007988 */ /* 0x0041e80008000006 */
[----:B------:R1:W-:Y:S04]  /*31c10*/  STS.U8 [R5+UR6+0xe480], R6 ;  /* 0x00e4800605007988 */ /* 0x0003e80008000006 */
[----:B------:R-:W-:Y:S04]  /*31c20*/  STS.U8 [R5+UR6+0xa880], R83 ;  /* 0x00a8805305007988 */ /* 0x000fe80008000006 */
[----:B------:R-:W-:Y:S04]  /*31c30*/  STS.U8 [R5+UR6+0xe880], R82 ;  /* 0x00e8805205007988 */ /* 0x000fe80008000006 */
[----:B------:R-:W-:Y:S04]  /*31c40*/  STS.U8 [R5+UR6+0xac80], R68 ;  /* 0x00ac804405007988 */ /* 0x000fe80008000006 */
[----:B------:R-:W-:Y:S04]  /*31c50*/  STS.U8 [R5+UR6+0xec80], R67 ;  /* 0x00ec804305007988 */ /* 0x000fe80008000006 */
[----:B0-----:R-:W2:Y:S04]  /*31c60*/  LDL.LU R2, [R1+0x10c0] ;  /* 0x0010c00001027983 */ /* 0x001ea80000300800 */
[----:B------:R-:W-:Y:S04]  /*31c70*/  STS.U8 [R5+UR6+0xb080], R48 ;  /* 0x00b0803005007988 */ /* 0x000fe80008000006 */
[----:B-1----:R-:W2:Y:S04]  /*31c80*/  LDL.LU R6, [R1+0x10bc] ;  /* 0x0010bc0001067983 */ /* 0x002ea80000300800 */
[----:B------:R0:W-:Y:S04]  /*31c90*/  STS.U8 [R5+UR6+0xf080], R9 ;  /* 0x00f0800905007988 */ /* 0x0001e80008000006 */
[----:B------:R-:W-:Y:S04]  /*31ca0*/  STS.U8 [R5+UR6+0xb480], R20 ;  /* 0x00b4801405007988 */ /* 0x000fe80008000006 */
[----:B0-----:R-:W2:Y:S04]  /*31cb0*/  LDL.LU R9, [R1+0x1ec] ;  /* 0x0001ec0001097983 */ /* 0x001ea80000300800 */
[----:B------:R-:W-:Y:S04]  /*31cc0*/  STS.U8 [R5+UR6+0xf480], R21 ;  /* 0x00f4801505007988 */ /* 0x000fe80008000006 */
[----:B------:R-:W-:Y:S04]  /*31cd0*/  STS.U8 [R5+UR6+0xb880], R33 ;  /* 0x00b8802105007988 */ /* 0x000fe80008000006 */
[----:B------:R-:W-:Y:S04]  /*31ce0*/  STS.U8 [R5+UR6+0xf880], R34 ;  /* 0x00f8802205007988 */ /* 0x000fe80008000006 */
[----:B------:R-:W-:Y:S04]  /*31cf0*/  STS.U8 [R5+UR6+0xbc80], R35 ;  /* 0x00bc802305007988 */ /* 0x000fe80008000006 */
[----:B------:R0:W-:Y:S04]  /*31d00*/  STS.U8 [R5+UR6+0xfc80], R36 ;  /* 0x00fc802405007988 */ /* 0x0001e80008000006 */
[----:B------:R1:W-:Y:S04]  /*31d10*/  STS.U8 [R7+UR6+0x8100], R72 ;  /* 0x0081004807007988 */ /* 0x0003e80008000006 */
[----:B------:R3:W-:Y:S04]  /*31d20*/  STS.U8 [R7+UR6+0xc100], R74 ;  /* 0x00c1004a07007988 */ /* 0x0007e80008000006 */
[----:B0-----:R-:W4:Y:S04]  /*31d30*/  LDL.LU R5, [R1+0x10b8] ;  /* 0x0010b80001057983 */ /* 0x001f280000300800 */
[----:B-1----:R-:W4:Y:S04]  /*31d40*/  LDL.LU R72, [R1+0x10b4] ;  /* 0x0010b40001487983 */ /* 0x002f280000300800 */
[----:B---3--:R-:W3:Y:S04]  /*31d50*/  LDL.LU R74, [R1+0x10b0] ;  /* 0x0010b000014a7983 */ /* 0x008ee80000300800 */
[----:B--2---:R-:W-:Y:S04]  /*31d60*/  STS.U8 [R7+UR6+0x8500], R9 ;  /* 0x0085000907007988 */ /* 0x004fe80008000006 */
        /* <DEDUP_REMOVED lines=11> */
[----:B---3--:R-:W-:Y:S04]  /*31e20*/  STS.U8 [R7+UR6+0x9d00], R74 ;  /* 0x009d004a07007988 */ /* 0x008fe80008000006 */
[----:B----4-:R0:W-:Y:S04]  /*31e30*/  STS.U8 [R7+UR6+0xdd00], R72 ;  /* 0x00dd004807007988 */ /* 0x0101e80008000006 */
[----:B0-----:R-:W2:Y:S01]  /*31e40*/  LDL.LU R72, [R1+0x21c] ;  /* 0x00021c0001487983 */ /* 0x001ea20000300800 */
[----:B------:R-:W0:Y:S03]  /*31e50*/  S2R R3, SR_TID.X ;  /* 0x0000000000037919 */ /* 0x000e260000002100 */
[----:B------:R1:W-:Y:S04]  /*31e60*/  STS.U8 [R7+UR6+0xa100], R5 ;  /* 0x00a1000507007988 */ /* 0x0003e80008000006 */
[----:B------:R3:W-:Y:S04]  /*31e70*/  STS.U8 [R7+UR6+0xe100], R6 ;  /* 0x00e1000607007988 */ /* 0x0007e80008000006 */
[----:B------:R-:W-:Y:S04]  /*31e80*/  STS.U8 [R7+UR6+0xa500], R93 ;  /* 0x00a5005d07007988 */ /* 0x000fe80008000006 */
[----:B------:R-:W4:Y:S04]  /*31e90*/  LDL.LU R9, [R1+0x218] ;  /* 0x0002180001097983 */ /* 0x000f280000300800 */
[----:B------:R-:W-:Y:S04]  /*31ea0*/  STS.U8 [R7+UR6+0xe500], R92 ;  /* 0x00e5005c07007988 */ /* 0x000fe80008000006 */
[----:B------:R-:W4:Y:S04]  /*31eb0*/  LDL.LU R8, [R1+0x1e4] ;  /* 0x0001e40001087983 */ /* 0x000f280000300800 */
[----:B------:R-:W-:Y:S04]  /*31ec0*/  STS.U8 [R7+UR6+0xa900], R81 ;  /* 0x00a9005107007988 */ /* 0x000fe80008000006 */
[----:B------:R-:W4:Y:S01]  /*31ed0*/  LDL.LU R47, [R1+0x1e0] ;  /* 0x0001e000012f7983 */ /* 0x000f220000300800 */
[----:B0-----:R-:W-:-:S03]  /*31ee0*/  LOP3.LUT R3, R3, 0x7f, RZ, 0xc0, !PT ;  /* 0x0000007f03037812 */ /* 0x001fc600078ec0ff */
[----:B------:R-:W-:Y:S04]  /*31ef0*/  STS.U8 [R7+UR6+0xe900], R80 ;  /* 0x00e9005007007988 */ /* 0x000fe80008000006 */
[----:B------:R-:W4:Y:S04]  /*31f00*/  LDL.LU R76, [R1+0x190] ;  /* 0x00019000014c7983 */ /* 0x000f280000300800 */
[----:B------:R-:W-:Y:S04]  /*31f10*/  STS.U8 [R7+UR6+0xad00], R66 ;  /* 0x00ad004207007988 */ /* 0x000fe80008000006 */
[----:B------:R-:W4:Y:S04]  /*31f20*/  LDL.LU R77, [R1+0x18c] ;  /* 0x00018c00014d7983 */ /* 0x000f280000300800 */
[----:B------:R-:W-:Y:S01]  /*31f30*/  STS.U8 [R7+UR6+0xed00], R65 ;  /* 0x00ed004107007988 */ /* 0x000fe20008000006 */
[----:B------:R-:W-:-:S03]  /*31f40*/  LOP3.LUT R75, R3, 0x30, RZ, 0x3c, !PT ;  /* 0x00000030034b7812 */ /* 0x000fc600078e3cff */
        /* <DEDUP_REMOVED lines=12> */
[----:B-1----:R-:W4:Y:S04]  /*32010*/  LDL.LU R5, [R1+0x10ac] ;  /* 0x0010ac0001057983 */ /* 0x002f280000300800 */
[----:B------:R-:W-:Y:S04]  /*32020*/  STS.U8 [R7+UR6+0xbd00], R39 ;  /* 0x00bd002707007988 */ /* 0x000fe80008000006 */
[----:B---3--:R-:W3:Y:S04]  /*32030*/  LDL.LU R6, [R1+0x10a8] ;  /* 0x0010a80001067983 */ /* 0x008ee80000300800 */
[----:B------:R0:W-:Y:S04]  /*32040*/  STS.U8 [R7+UR6+0xfd00], R40 ;  /* 0x00fd002807007988 */ /* 0x0001e80008000006 */
[----:B0-----:R-:W3:Y:S04]  /*32050*/  LDL.LU R7, [R1+0x10a4] ;  /* 0x0010a40001077983 */ /* 0x001ee80000300800 */
[----:B--2---:R0:W-:Y:S04]  /*32060*/  STS.U8 [R75+UR6+0x8180], R72 ;  /* 0x008180484b007988 */ /* 0x0041e80008000006 */
[----:B0-----:R-:W2:Y:S04]  /*32070*/  LDL.LU R72, [R1+0x10a0] ;  /* 0x0010a00001487983 */ /* 0x001ea80000300800 */
[----:B----4-:R-:W-:Y:S04]  /*32080*/  STS.U8 [R75+UR6+0xc180], R9 ;  /* 0x00c180094b007988 */ /* 0x010fe80008000006 */
[----:B------:R-:W-:Y:S04]  /*32090*/  STS.U8 [R75+UR6+0x8580], R8 ;  /* 0x008580084b007988 */ /* 0x000fe80008000006 */
[----:B------:R-:W-:Y:S04]  /*320a0*/  STS.U8 [R75+UR6+0xc580], R47 ;  /* 0x00c5802f4b007988 */ /* 0x000fe80008000006 */
[----:B------:R0:W-:Y:S04]  /*320b0*/  STS.U8 [R75+UR6+0x8980], R76 ;  /* 0x0089804c4b007988 */ /* 0x0001e80008000006 */
[----:B------:R-:W-:Y:S04]  /*320c0*/  STS.U8 [R75+UR6+0xc980], R77 ;  /* 0x00c9804d4b007988 */ /* 0x000fe80008000006 */
[----:B0-----:R-:W4:Y:S04]  /*320d0*/  LDL.LU R76, [R1+0x214] ;  /* 0x00021400014c7983 */ /* 0x001f280000300800 */
[----:B------:R-:W-:Y:S04]  /*320e0*/  STS.U8 [R75+UR6+0x8d80], R86 ;  /* 0x008d80564b007988 */ /* 0x000fe80008000006 */
[----:B------:R-:W-:Y:S04]  /*320f0*/  STS.U8 [R75+UR6+0xcd80], R87 ;  /* 0x00cd80574b007988 */ /* 0x000fe80008000006 */
[----:B------:R-:W-:Y:S04]  /*32100*/  STS.U8 [R75+UR6+0x9180], R88 ;  /* 0x009180584b007988 */ /* 0x000fe80008000006 */
[----:B------:R-:W-:Y:S04]  /*32110*/  STS.U8 [R75+UR6+0xd180], R89 ;  /* 0x00d180594b007988 */ /* 0x000fe80008000006 */
[----:B------:R-:W-:Y:S04]  /*32120*/  STS.U8 [R75+UR6+0x9580], R4 ;  /* 0x009580044b007988 */ /* 0x000fe80008000006 */
[----:B------:R-:W-:Y:S04]  /*32130*/  STS.U8 [R75+UR6+0xd580], R74 ;  /* 0x00d5804a4b007988 */ /* 0x000fe80008000006 */
[----:B--2---:R0:W-:Y:S04]  /*32140*/  STS.U8 [R75+UR6+0x9980], R72 ;  /* 0x009980484b007988 */ /* 0x0041e80008000006 */
[----:B0-----:R-:W2:Y:S04]  /*32150*/  LDL.LU R72, [R1+0x210] ;  /* 0x0002100001487983 */ /* 0x001ea80000300800 */
[----:B---3--:R-:W-:Y:S04]  /*32160*/  STS.U8 [R75+UR6+0xd980], R7 ;  /* 0x00d980074b007988 */ /* 0x008fe80008000006 */
[----:B------:R-:W-:Y:S04]  /*32170*/  STS.U8 [R75+UR6+0x9d80], R6 ;  /* 0x009d80064b007988 */ /* 0x000fe80008000006 */
[----:B------:R-:W-:Y:S04]  /*32180*/  STS.U8 [R75+UR6+0xdd80], R5 ;  /* 0x00dd80054b007988 */ /* 0x000fe80008000006 */
[----:B------:R0:W-:Y:S04]  /*32190*/  STS.U8 [R75+UR6+0xa180], R2 ;  /* 0x00a180024b007988 */ /* 0x0001e80008000006 */
[----:B------:R1:W-:Y:S04]  /*321a0*/  STS.U8 [R75+UR6+0xe180], R0 ;  /* 0x00e180004b007988 */ /* 0x0003e80008000006 */
[----:B------:R-:W3:Y:S04]  /*321b0*/  LDL.LU R9, [R1+0x1dc] ;  /* 0x0001dc0001097983 */ /* 0x000ee80000300800 */
[----:B------:R-:W3:Y:S04]  /*321c0*/  LDL.LU R8, [R1+0x1d8] ;  /* 0x0001d80001087983 */ /* 0x000ee80000300800 */
[----:B------:R-:W-:Y:S04]  /*321d0*/  STS.U8 [R75+UR6+0xa580], R91 ;  /* 0x00a5805b4b007988 */ /* 0x000fe80008000006 */
[----:B0-----:R-:W3:Y:S04]  /*321e0*/  LDL.LU R2, [R1+0x184] ;  /* 0x0001840001027983 */ /* 0x001ee80000300800 */
[----:B------:R-:W-:Y:S04]  /*321f0*/  STS.U8 [R75+UR6+0xe580], R90 ;  /* 0x00e5805a4b007988 */ /* 0x000fe80008000006 */
[----:B-1----:R-:W3:Y:S04]  /*32200*/  LDL.LU R0, [R1+0x180] ;  /* 0x0001800001007983 */ /* 0x002ee80000300800 */
[----:B------:R-:W-:Y:S04]  /*32210*/  STS.U8 [R75+UR6+0xa980], R79 ;  /* 0x00a9804f4b007988 */ /* 0x000fe80008000006 */
[----:B------:R-:W3:Y:S04]  /*32220*/  LDL.LU R5, [R1+0x128] ;  /* 0x0001280001057983 */ /* 0x000ee80000300800 */
[----:B------:R-:W-:Y:S04]  /*32230*/  STS.U8 [R75+UR6+0xe980], R78 ;  /* 0x00e9804e4b007988 */ /* 0x000fe80008000006 */
[----:B------:R-:W3:Y:S04]  /*32240*/  LDL.LU R6, [R1+0x124] ;  /* 0x0001240001067983 */ /* 0x000ee80000300800 */
[----:B------:R-:W-:Y:S04]  /*32250*/  STS.U8 [R75+UR6+0xad80], R64 ;  /* 0x00ad80404b007988 */ /* 0x000fe80008000006 */
[----:B------:R-:W3:Y:S04]  /*32260*/  LDL.LU R74, [R1+0xdc] ;  /* 0x0000dc00014a7983 */ /* 0x000ee80000300800 */
[----:B------:R-:W-:Y:S01]  /*32270*/  STS.U8 [R75+UR6+0xed80], R62 ;  /* 0x00ed803e4b007988 */ /* 0x000fe20008000006 */
[----:B------:R-:W-:-:S03]  /*32280*/  LOP3.LUT R3, R3, 0x40, RZ, 0x3c, !PT ;  /* 0x0000004003037812 */ /* 0x000fc600078e3cff */
[----:B------:R-:W3:Y:S04]  /*32290*/  LDL.LU R7, [R1+0xd8] ;  /* 0x0000d80001077983 */ /* 0x000ee80000300800 */
[----:B------:R-:W-:Y:S04]  /*322a0*/  STS.U8 [R75+UR6+0xb180], R12 ;  /* 0x00b1800c4b007988 */ /* 0x000fe80008000006 */
        /* <DEDUP_REMOVED lines=13> */
[----:B------:R0:W-:Y:S04]  /*32380*/  STS.U8 [R75+UR6+0xfd80], R44 ;  /* 0x00fd802c4b007988 */ /* 0x0001e80008000006 */
[----:B----4-:R1:W-:Y:S04]  /*32390*/  STS.U8 [R3+UR6+0x8200], R76 ;  /* 0x0082004c03007988 */ /* 0x0103e80008000006 */
[----:B0-----:R-:W4:Y:S04]  /*323a0*/  LDL.LU R75, [R1+0x109c] ;  /* 0x00109c00014b7983 */ /* 0x001f280000300800 */
[----:B-1----:R-:W4:Y:S04]  /*323b0*/  LDL.LU R76, [R1+0x1098] ;  /* 0x00109800014c7983 */ /* 0x002f280000300800 */
[----:B--2---:R0:W-:Y:S04]  /*323c0*/  STS.U8 [R3+UR6+0xc200], R72 ;  /* 0x00c2004803007988 */ /* 0x0041e80008000006 */
[----:B0-----:R-:W2:Y:S04]  /*323d0*/  LDL.LU R72, [R1+0x1094] ;  /* 0x0010940001487983 */ /* 0x001ea80000300800 */
[----:B---3--:R-:W-:Y:S04]  /*323e0*/  STS.U8 [R3+UR6+0x8600], R9 ;  /* 0x0086000903007988 */ /* 0x008fe80008000006 */
[----:B------:R-:W-:Y:S04]  /*323f0*/  STS.U8 [R3+UR6+0xc600], R8 ;  /* 0x00c6000803007988 */ /* 0x000fe80008000006 */
        /* <DEDUP_REMOVED lines=9> */
[----:B------:R1:W-:Y:S04]  /*32490*/  STS.U8 [R3+UR6+0xd200], R7 ;  /* 0x00d2000703007988 */ /* 0x0003e80008000006 */
[----:B0-----:R-:W3:Y:S04]  /*324a0*/  LDL.LU R74, [R1+0x178] ;  /* 0x00017800014a7983 */ /* 0x001ee80000300800 */
[----:B-1----:R-:W3:Y:S04]  /*324b0*/  LDL.LU R7, [R1+0x16c] ;  /* 0x00016c0001077983 */ /* 0x002ee80000300800 */
[----:B--2---:R0:W-:Y:S04]  /*324c0*/  STS.U8 [R3+UR6+0x9600], R72 ;  /* 0x0096004803007988 */ /* 0x0041e80008000006 */
[----:B------:R1:W-:Y:S04]  /*324d0*/  STS.U8 [R3+UR6+0xd600], R77 ;  /* 0x00d6004d03007988 */ /* 0x0003e80008000006 */
[----:B0-----:R-:W2:Y:S04]  /*324e0*/  LDL.LU R72, [R1+0x120] ;  /* 0x0001200001487983 */ /* 0x001ea80000300800 */
[----:B------:R-:W2:Y:S04]  /*324f0*/  LDL.LU R9, [R1+0x11c] ;  /* 0x00011c0001097983 */ /* 0x000ea80000300800 */
[----:B------:R-:W2:Y:S04]  /*32500*/  LDL.LU R8, [R1+0xd4] ;  /* 0x0000d40001087983 */ /* 0x000ea80000300800 */
[----:B-1----:R-:W2:Y:S04]  /*32510*/  LDL.LU R77, [R1+0x1090] ;  /* 0x00109000014d7983 */ /* 0x002ea80000300800 */
[----:B------:R0:W-:Y:S04]  /*32520*/  STS.U8 [R3+UR6+0x9a00], R86 ;  /* 0x009a005603007988 */ /* 0x0001e80008000006 */
[----:B------:R1:W-:Y:S04]  /*32530*/  STS.U8 [R3+UR6+0xda00], R87 ;  /* 0x00da005703007988 */ /* 0x0003e80008000006 */
[----:B------:R4:W-:Y:S04]  /*32540*/  STS.U8 [R3+UR6+0x9e00], R88 ;  /* 0x009e005803007988 */ /* 0x0009e80008000006 */
[----:B0-----:R-:W2:Y:S04]  /*32550*/  LDL.LU R86, [R1+0x108c] ;  /* 0x00108c0001567983 */ /* 0x001ea80000300800 */
[----:B-1----:R-:W2:Y:S04]  /*32560*/  LDL.LU R87, [R1+0x1088] ;  /* 0x0010880001577983 */ /* 0x002ea80000300800 */
[----:B----4-:R-:W4:Y:S04]  /*32570*/  LDL.LU R88, [R1+0x1084] ;  /* 0x0010840001587983 */ /* 0x010f280000300800 */
[----:B------:R0:W-:Y:S04]  /*32580*/  STS.U8 [R3+UR6+0xde00], R89 ;  /* 0x00de005903007988 */ /* 0x0001e80008000006 */
[----:B0-----:R-:W2:Y:S04]  /*32590*/  LDL.LU R89, [R1+0x1080] ;  /* 0x0010800001597983 */ /* 0x001ea80000300800 */
[----:B------:R0:W-:Y:S04]  /*325a0*/  STS.U8 [R3+UR6+0xa200], R4 ;  /* 0x00a2000403007988 */ /* 0x0001e80008000006 */
[----:B------:R1:W-:Y:S04]  /*325b0*/  STS.U8 [R3+UR6+0xe200], R47 ;  /* 0x00e2002f03007988 */ /* 0x0003e80008000006 */
[----:B0-----:R-:W3:Y:S01]  /*325c0*/  LDL.LU R4, [R1+0x107c] ;  /* 0x00107c0001047983 */ /* 0x001ee20000300800 */
[----:B-1----:R-:W-:-:S03]  /*325d0*/  LOP3.LUT R47, R69, 0x50, RZ, 0x3c, !PT ;  /* 0x00000050452f7812 */ /* 0x002fc600078e3cff */
[----:B--2---:R-:W-:Y:S04]  /*325e0*/  STS.U8 [R3+UR6+0xa600], R89 ;  /* 0x00a6005903007988 */ /* 0x004fe80008000006 */
        /* <DEDUP_REMOVED lines=13> */
[----:B---3--:R1:W-:Y:S04]  /*326c0*/  STS.U8 [R47+UR6+0x8280], R2 ;  /* 0x008280022f007988 */ /* 0x0083e80008000006 */
        /* <DEDUP_REMOVED lines=12> */
[----:B0-----:R-:W2:Y:S04]  /*32790*/  LDL.LU R7, [R1+0x1060] ;  /* 0x0010600001077983 */ /* 0x001ea80000300800 */
[----:B-1----:R-:W2:Y:S04]  /*327a0*/  LDL.LU R72, [R1+0x105c] ;  /* 0x00105c0001487983 */ /* 0x002ea80000300800 */
[----:B------:R-:W-:Y:S04]  /*327b0*/  STS.U8 [R47+UR6+0xce80], R9 ;  /* 0x00ce80092f007988 */ /* 0x000fe80008000006 */
[----:B------:R-:W-:Y:S04]  /*327c0*/  STS.U8 [R47+UR6+0x9280], R8 ;  /* 0x009280082f007988 */ /* 0x000fe80008000006 */
[----:B--2---:R0:W-:Y:S04]  /*327d0*/  STS.U8 [R47+UR6+0xd280], R72 ;  /* 0x00d280482f007988 */ /* 0x0041e80008000006 */
[----:B------:R1:W-:Y:S04]  /*327e0*/  STS.U8 [R47+UR6+0x9680], R7 ;  /* 0x009680072f007988 */ /* 0x0003e80008000006 */
[----:B------:R2:W-:Y:S04]  /*327f0*/  STS.U8 [R47+UR6+0xd680], R74 ;  /* 0x00d6804a2f007988 */ /* 0x0005e80008000006 */
[----:B0-----:R-:W3:Y:S04]  /*32800*/  LDL.LU R72, [R1+0x1058] ;  /* 0x0010580001487983 */ /* 0x001ee80000300800 */
[----:B-1----:R-:W3:Y:S04]  /*32810*/  LDL.LU R7, [R1+0x1054] ;  /* 0x0010540001077983 */ /* 0x002ee80000300800 */
[----:B--2---:R-:W2:Y:S04]  /*32820*/  LDL.LU R74, [R1+0x1050] ;  /* 0x00105000014a7983 */ /* 0x004ea80000300800 */
[----:B------:R0:W-:Y:S04]  /*32830*/  STS.U8 [R47+UR6+0x9a80], R6 ;  /* 0x009a80062f007988 */ /* 0x0001e80008000006 */
[----:B------:R1:W-:Y:S04]  /*32840*/  STS.U8 [R47+UR6+0xda80], R5 ;  /* 0x00da80052f007988 */ /* 0x0003e80008000006 */
[----:B------:R4:W-:Y:S04]  /*32850*/  STS.U8 [R47+UR6+0x9e80], R0 ;  /* 0x009e80002f007988 */ /* 0x0009e80008000006 */
[----:B0-----:R-:W2:Y:S04]  /*32860*/  LDL.LU R6, [R1+0x104c] ;  /* 0x00104c0001067983 */ /* 0x001ea80000300800 */
[----:B-1----:R-:W2:Y:S04]  /*32870*/  LDL.LU R5, [R1+0x1048] ;  /* 0x0010480001057983 */ /* 0x002ea80000300800 */
[----:B----4-:R-:W4:Y:S04]  /*32880*/  LDL.LU R0, [R1+0x1044] ;  /* 0x0010440001007983 */ /* 0x010f280000300800 */
[----:B------:R0:W-:Y:S04]  /*32890*/  STS.U8 [R47+UR6+0xde80], R2 ;  /* 0x00de80022f007988 */ /* 0x0001e80008000006 */
[----:B---3--:R1:W-:Y:S04]  /*328a0*/  STS.U8 [R47+UR6+0xa280], R3 ;  /* 0x00a280032f007988 */ /* 0x0083e80008000006 */
[----:B0-----:R-:W3:Y:S04]  /*328b0*/  LDL.LU R2, [R1+0x1040] ;  /* 0x0010400001027983 */ /* 0x001ee80000300800 */
[----:B-1----:R-:W2:Y:S04]  /*328c0*/  LDL.LU R3, [R1+0x103c] ;  /* 0x00103c0001037983 */ /* 0x002ea80000300800 */
[----:B------:R0:W-:Y:S04]  /*328d0*/  STS.U8 [R47+UR6+0xe280], R4 ;  /* 0x00e280042f007988 */ /* 0x0001e80008000006 */
[----:B------:R-:W-:Y:S04]  /*328e0*/  STS.U8 [R47+UR6+0xa680], R87 ;  /* 0x00a680572f007988 */ /* 0x000fe80008000006 */
[----:B------:R-:W-:Y:S04]  /*328f0*/  STS.U8 [R47+UR6+0xe680], R86 ;  /* 0x00e680562f007988 */ /* 0x000fe80008000006 */
[----:B------:R-:W-:Y:S04]  /*32900*/  STS.U8 [R47+UR6+0xaa80], R75 ;  /* 0x00aa804b2f007988 */ /* 0x000fe80008000006 */
[----:B------:R-:W-:Y:S04]  /*32910*/  STS.U8 [R47+UR6+0xea80], R73 ;  /* 0x00ea80492f007988 */ /* 0x000fe80008000006 */
[----:B------:R-:W-:Y:S04]  /*32920*/  STS.U8 [R47+UR6+0xae80], R56 ;  /* 0x00ae80382f007988 */ /* 0x000fe80008000006 */
[----:B------:R-:W-:Y:S01]  /*32930*/  STS.U8 [R47+UR6+0xee80], R54 ;  /* 0x00ee80362f007988 */ /* 0x000fe20008000006 */
[----:B------:R-:W-:-:S03]  /*32940*/  LOP3.LUT R69, R69, 0x60, RZ, 0x3c, !PT ;  /* 0x0000006045457812 */ /* 0x000fc600078e3cff */
[----:B------:R-:W-:Y:S04]  /*32950*/  STS.U8 [R47+UR6+0xb280], R16 ;  /* 0x00b280102f007988 */ /* 0x000fe80008000006 */
        /* <DEDUP_REMOVED lines=8> */
[----:B------:R-:W4:Y:S04]  /*329e0*/  LDL R9, [R1+0x3c8] ;  /* 0x0003c80001097983 */ /* 0x000f280000100800 */
[----:B------:R-:W4:Y:S04]  /*329f0*/  LDL R8, [R1+0x3cc] ;  /* 0x0003cc0001087983 */ /* 0x000f280000100800 */
[----:B--2---:R0:W-:Y:S04]  /*32a00*/  STS.U8 [R69+UR6+0x8300], R3 ;  /* 0x0083000345007988 */ /* 0x0041e80008000006 */
[----:B---3--:R1:W-:Y:S04]  /*32a10*/  STS.U8 [R69+UR6+0xc300], R2 ;  /* 0x00c3000245007988 */ /* 0x0083e80008000006 */
[----:B----4-:R2:W-:Y:S04]  /*32a20*/  STS.U8 [R69+UR6+0x8700], R0 ;  /* 0x0087000045007988 */ /* 0x0105e80008000006 */
[----:B0-----:R-:W3:Y:S04]  /*32a30*/  LDL.LU R3, [R1+0x1034] ;  /* 0x0010340001037983 */ /* 0x001ee80000300800 */
[----:B-1----:R-:W4:Y:S04]  /*32a40*/  LDL.LU R2, [R1+0x1030] ;  /* 0x0010300001027983 */ /* 0x002f280000300800 */
[----:B--2---:R-:W2:Y:S04]  /*32a50*/  LDL.LU R0, [R1+0x102c] ;  /* 0x00102c0001007983 */ /* 0x004ea80000300800 */
[----:B------:R-:W2:Y:S04]  /*32a60*/  LDL R47, [R1+0x4ac] ;  /* 0x0004ac00012f7983 */ /* 0x000ea80000100800 */
[----:B------:R0:W-:Y:S04]  /*32a70*/  STS.U8 [R69+UR6+0xc700], R5 ;  /* 0x00c7000545007988 */ /* 0x0001e80008000006 */
[----:B------:R1:W-:Y:S04]  /*32a80*/  STS.U8 [R69+UR6+0x8b00], R6 ;  /* 0x008b000645007988 */ /* 0x0003e80008000006 */
[----:B------:R1:W-:Y:S04]  /*32a90*/  STS.U8 [R69+UR6+0xcb00], R74 ;  /* 0x00cb004a45007988 */ /* 0x0003e80008000006 */
[----:B0-----:R-:W2:Y:S04]  /*32aa0*/  LDL.LU R5, [R1+0x1028] ;  /* 0x0010280001057983 */ /* 0x001ea80000300800 */
[----:B-1----:R-:W2:Y:S04]  /*32ab0*/  LDL.LU R6, [R1+0x1024] ;  /* 0x0010240001067983 */ /* 0x002ea80000300800 */
[----:B------:R-:W2:Y:S02]  /*32ac0*/  LDL.LU R74, [R1+0x1020] ;  /* 0x00102000014a7983 */ /* 0x000ea40000300800 */
[----:B--2---:R-:W-:-:S06]  /*32ad0*/  PRMT R74, RZ, 0x7610, R74 ;  /* 0x00007610ff4a7816 */ /* 0x004fcc000000004a */
[----:B------:R-:W2:Y:S04]  /*32ae0*/  @!P2 LDG.E.U8 R74, desc[UR14][R8.64] ;  /* 0x0000000e084aa981 */ /* 0x000ea8000c1e1100 */
[----:B------:R0:W-:Y:S04]  /*32af0*/  STS.U8 [R69+UR6+0x8f00], R7 ;  /* 0x008f000745007988 */ /* 0x0001e80008000006 */
[----:B------:R1:W-:Y:S04]  /*32b00*/  STS.U8 [R69+UR6+0xcf00], R72 ;  /* 0x00cf004845007988 */ /* 0x0003e80008000006 */
[----:B0-----:R-:W3:Y:S04]  /*32b10*/  LDL.LU R7, [R1+0x101c] ;  /* 0x00101c0001077983 */ /* 0x001ee80000300800 */
[----:B-1----:R-:W3:Y:S04]  /*32b20*/  LDL.LU R69, [R1+0x1018] ;  /* 0x0010180001457983 */ /* 0x002ee80000300800 */
[----:B------:R-:W3:Y:S04]  /*32b30*/  LDL.LU R72, [R1+0x1014] ;  /* 0x0010140001487983 */ /* 0x000ee80000300800 */
[----:B--2---:R0:W-:Y:S04]  /*32b40*/  STL [R1+0xb8], R74 ;  /* 0x0000b84a01007387 */ /* 0x0041e80000100800 */
[----:B0-----:R-:W2:Y:S04]  /*32b50*/  LDL.LU R74, [R1+0x1010] ;  /* 0x00101000014a7983 */ /* 0x001ea80000300800 */
[----:B------:R-:W2:Y:S04]  /*32b60*/  LDL R8, [R1+0x428] ;  /* 0x0004280001087983 */ /* 0x000ea80000100800 */
[----:B------:R-:W2:Y:S01]  /*32b70*/  LDL R9, [R1+0x42c] ;  /* 0x00042c0001097983 */ /* 0x000ea20000100800 */
[----:B---3--:R-:W-:-:S02]  /*32b80*/  PRMT R72, RZ, 0x7610, R72 ;  /* 0x00007610ff487816 */ /* 0x008fc40000000048 */
[----:B--2---:R-:W-:-:S04]  /*32b90*/  @!P2 LOP3.LUT R9, R9, R8, RZ, 0x3c, !PT ;  /* 0x000000080909a212 */ /* 0x004fc800078e3cff */
[----:B------:R-:W-:-:S04]  /*32ba0*/  @!P2 LOP3.LUT R8, R9, R8, RZ, 0x3c, !PT ;  /* 0x000000080908a212 */ /* 0x000fc800078e3cff */
[----:B------:R-:W-:-:S05]  /*32bb0*/  @!P2 LOP3.LUT R9, R9, R8, RZ, 0x3c, !PT ;  /* 0x000000080909a212 */ /* 0x000fca00078e3cff */
[----:B------:R-:W2:Y:S04]  /*32bc0*/  @!P2 LDG.E.U8 R72, desc[UR14][R8.64] ;  /* 0x0000000e0848a981 */ /* 0x000ea8000c1e1100 */
[----:B--2---:R0:W-:Y:S04]  /*32bd0*/  STL [R1+0xac], R72 ;  /* 0x0000ac4801007387 */ /* 0x0041e80000100800 */
[----:B0-----:R-:W2:Y:S04]  /*32be0*/  LDL.LU R72, [R1+0x100c] ;  /* 0x00100c0001487983 */ /* 0x001ea80000300800 */
[----:B------:R-:W3:Y:S04]  /*32bf0*/  LDL R8, [R1+0x468] ;  /* 0x0004680001087983 */ /* 0x000ee80000100800 */
[----:B------:R-:W3:Y:S01]  /*32c00*/  LDL R9, [R1+0x46c] ;  /* 0x00046c0001097983 */ /* 0x000ee20000100800 */
[----:B------:R-:W-:-:S02]  /*32c10*/  PRMT R74, RZ, 0x7610, R74 ;  /* 0x00007610ff4a7816 */ /* 0x000fc4000000004a */
[----:B---3--:R-:W-:-:S04]  /*32c20*/  @!P2 LOP3.LUT R9, R9, R8, RZ, 0x3c, !PT ;  /* 0x000000080909a212 */ /* 0x008fc800078e3cff */
[----:B------:R-:W-:-:S04]  /*32c30*/  @!P2 LOP3.LUT R8, R9, R8, RZ, 0x3c, !PT ;  /* 0x000000080908a212 */ /* 0x000fc800078e3cff */
[----:B------:R-:W-:-:S05]  /*32c40*/  @!P2 LOP3.LUT R9, R9, R8, RZ, 0x3c, !PT ;  /* 0x000000080909a212 */ /* 0x000fca00078e3cff */
[----:B------:R-:W3:Y:S01]  /*32c50*/  @!P2 LDG.E.U8 R74, desc[UR14][R8.64] ;  /* 0x0000000e084aa981 */ /* 0x000ee2000c1e1100 */
[----:B------:R-:W-:-:S03]  /*32c60*/  PRMT R43, RZ, 0x7610, R43 ;  /* 0x00007610ff2b7816 */ /* 0x000fc6000000002b */
[----:B---3--:R0:W-:Y:S04]  /*32c70*/  STL [R1+0xa0], R74 ;  /* 0x0000a04a01007387 */ /* 0x0081e80000100800 */
[----:B0-----:R-:W3:Y:S04]  /*32c80*/  LDL.LU R74, [R1+0x1008] ;  /* 0x00100800014a7983 */ /* 0x001ee80000300800 */
[----:B------:R-:W2:Y:S01]  /*32c90*/  LDL R9, [R1+0x4a8] ;  /* 0x0004a80001097983 */ /* 0x000ea20000100800 */
[----:B------:R-:W-:-:S03]  /*32ca0*/  @!P2 IMAD.MOV.U32 R8, RZ, RZ, R47 ;  /* 0x000000ffff08a224 */ /* 0x000fc600078e002f */
[----:B------:R-:W3:Y:S04]  /*32cb0*/  LDL R47, [R1+0x628] ;  /* 0x00062800012f7983 */ /* 0x000ee80000100800 */
[----:B--2---:R0:W2:Y:S04]  /*32cc0*/  @!P2 LDG.E.U8 R43, desc[UR14][R8.64] ;  /* 0x0000000e082ba981 */ /* 0x0040a8000c1e1100 */
[----:B------:R-:W0:Y:S04]  /*32cd0*/  LDL R8, [R1+0x4e8] ;  /* 0x0004e80001087983 */ /* 0x000e280000100800 */
[----:B------:R-:W0:Y:S01]  /*32ce0*/  LDL R9, [R1+0x4ec] ;  /* 0x0004ec0001097983 */ /* 0x000e220000100800 */
[----:B---3--:R-:W-:-:S02]  /*32cf0*/  PRMT R74, RZ, 0x7610, R74 ;  /* 0x00007610ff4a7816 */ /* 0x008fc4000000004a */
[----:B0-----:R-:W-:-:S04]  /*32d00*/  @!P2 LOP3.LUT R9, R9, R8, RZ, 0x3c, !PT ;  /* 0x000000080909a212 */ /* 0x001fc800078e3cff */
[----:B------:R-:W-:-:S04]  /*32d10*/  @!P2 LOP3.LUT R8, R9, R8, RZ, 0x3c, !PT ;  /* 0x000000080908a212 */ /* 0x000fc800078e3cff */
[----:B------:R-:W-:-:S05]  /*32d20*/  @!P2 LOP3.LUT R9, R9, R8, RZ, 0x3c, !PT ;  /* 0x000000080909a212 */ /* 0x000fca00078e3cff */
[----:B------:R-:W3:Y:S04]  /*32d30*/  @!P2 LDG.E.U8 R74, desc[UR14][R8.64] ;  /* 0x0000000e084aa981 */ /* 0x000ee8000c1e1100 */
[----:B--2---:R0:W-:Y:S04]  /*32d40*/  STL [R1+0x94], R43 ;  /* 0x0000942b01007387 */ /* 0x0041e80000100800 */
[----:B0-----:R-:W2:Y:S04]  /*32d50*/  LDL R43, [R1+0x62c] ;  /* 0x00062c00012b7983 */ /* 0x001ea80000100800 */
[----:B---3--:R0:W-:Y:S04]  /*32d60*/  STL [R1+0x88], R74 ;  /* 0x0000884a01007387 */ /* 0x0081e80000100800 */
[----:B0-----:R-:W3:Y:S04]  /*32d70*/  LDL.LU R74, [R1+0x1004] ;  /* 0x00100400014a7983 */ /* 0x001ee80000300800 */
[----:B------:R-:W2:Y:S04]  /*32d80*/  LDL R8, [R1+0x528] ;  /* 0x0005280001087983 */ /* 0x000ea80000100800 */
[----:B------:R-:W2:Y:S01]  /*32d90*/  LDL R9, [R1+0x52c] ;  /* 0x00052c0001097983 */ /* 0x000ea20000100800 */
[----:B------:R-:W-:-:S02]  /*32da0*/  PRMT R72, RZ, 0x7610, R72 ;  /* 0x00007610ff487816 */ /* 0x000fc40000000048 */
[----:B--2---:R-:W-:-:S04]  /*32db0*/  @!P2 LOP3.LUT R9, R9, R8, RZ, 0x3c, !PT ;  /* 0x000000080909a212 */ /* 0x004fc800078e3cff */
[----:B------:R-:W-:-:S04]  /*32dc0*/  @!P2 LOP3.LUT R8, R9, R8, RZ, 0x3c, !PT ;  /* 0x000000080908a212 */ /* 0x000fc800078e3cff */
[----:B------:R-:W-:-:S05]  /*32dd0*/  @!P2 LOP3.LUT R9, R9, R8, RZ, 0x3c, !PT ;  /* 0x000000080909a212 */ /* 0x000fca00078e3cff */
[----:B------:R-:W2:Y:S04]  /*32de0*/  @!P2 LDG.E.U8 R72, desc[UR14][R8.64] ;  /* 0x0000000e0848a981 */ /* 0x000ea8000c1e1100 */
        /* <DEDUP_REMOVED lines=17> */
[----:B------:R-:W3:Y:S04]  /*32f00*/  @!P2 LDG.E.U8 R72, desc[UR14][R8.64] ;  /* 0x0000000e0848a981 */ /* 0x000ee8000c1e1100 */
[----:B---3--:R0:W-:Y:S04]  /*32f10*/  STL [R1+0x48], R72 ;  /* 0x0000484801007387 */ /* 0x0081e80000100800 */
[----:B0-----:R-:W3:Y:S04]  /*32f20*/  LDL.LU R72, [R1+0xff8] ;  /* 0x000ff80001487983 */ /* 0x001ee80000300800 */
[----:B------:R-:W3:Y:S04]  /*32f30*/  LDL R8, [R1+0x5e8] ;  /* 0x0005e80001087983 */ /* 0x000ee80000100800 */
[----:B------:R-:W3:Y:S01]  /*32f40*/  LDL R9, [R1+0x5ec] ;  /* 0x0005ec0001097983 */ /* 0x000ee20000100800 */
[----:B--2---:R-:W-:-:S02]  /*32f50*/  PRMT R74, RZ, 0x7610, R74 ;  /* 0x00007610ff4a7816 */ /* 0x004fc4000000004a */
[----:B---3--:R-:W-:-:S04]  /*32f60*/  @!P2 LOP3.LUT R9, R9, R8, RZ, 0x3c, !PT ;  /* 0x000000080909a212 */ /* 0x008fc800078e3cff */
[----:B------:R-:W-:-:S04]  /*32f70*/  @!P2 LOP3.LUT R8, R9, R8, RZ, 0x3c, !PT ;  /* 0x000000080908a212 */ /* 0x000fc800078e3cff */
[----:B------:R-:W-:-:S05]  /*32f80*/  @!P2 LOP3.LUT R9, R9, R8, RZ, 0x3c, !PT ;  /* 0x000000080909a212 */ /* 0x000fca00078e3cff */
[----:B------:R0:W2:Y:S01]  /*32f90*/  @!P2 LDG.E.U8 R74, desc[UR14][R8.64] ;  /* 0x0000000e084aa981 */ /* 0x0000a2000c1e1100 */
[----:B------:R-:W-:Y:S01]  /*32fa0*/  PRMT R80, RZ, 0x7610, R80 ;  /* 0x00007610ff507816 */ /* 0x000fe20000000050 */
[----:B0-----:R-:W-:Y:S02]  /*32fb0*/  @!P2 IMAD.MOV.U32 R8, RZ, RZ, R43 ;  /* 0x000000ffff08a224 */ /* 0x001fe400078e002b */
[----:B------:R-:W-:-:S05]  /*32fc0*/  @!P2 IMAD.MOV.U32 R9, RZ, RZ, R47 ;  /* 0x000000ffff09a224 */ /* 0x000fca00078e002f */
[----:B------:R-:W3:Y:S04]  /*32fd0*/  @!P2 LDG.E.U8 R80, desc[UR14][R8.64] ;  /* 0x0000000e0850a981 */ /* 0x000ee8000c1e1100 */
[----:B--2---:R0:W-:Y:S04]  /*32fe0*/  STL [R1+0x18], R74 ;  /* 0x0000184a01007387 */ /* 0x0041e80000100800 */
[----:B0-----:R-:W2:Y:S04]  /*32ff0*/  LDL.LU R74, [R1+0xff4] ;  /* 0x000ff400014a7983 */ /* 0x001ea80000300800 */
[----:B------:R-:W2:Y:S04]  /*33000*/  LDL R8, [R1+0x668] ;  /* 0x0006680001087983 */ /* 0x000ea80000100800 */
[----:B------:R-:W2:Y:S01]  /*33010*/  LDL R9, [R1+0x66c] ;  /* 0x00066c0001097983 */ /* 0x000ea20000100800 */
[----:B------:R-:W-:-:S03]  /*33020*/  PRMT R31, RZ, 0x7610, R31 ;  /* 0x00007610ff1f7816 */ /* 0x000fc6000000001f */
[----:B------:R-:W4:Y:S04]  /*33030*/  LDL R47, [R1+0x758] ;  /* 0x00075800012f7983 */ /* 0x000f280000100800 */
[----:B------:R-:W4:Y:S04]  /*33040*/  LDL R43, [R1+0x75c] ;  /* 0x00075c00012b7983 */ /* 0x000f280000100800 */
[----:B---3--:R0:W-:Y:S01]  /*33050*/  STL [R1+0xfa4], R80 ;  /* 0x000fa45001007387 */ /* 0x0081e20000100800 */
[----:B------:R-:W-:-:S03]  /*33060*/  PRMT R30, RZ, 0x7610, R30 ;  /* 0x00007610ff1e7816 */ /* 0x000fc6000000001e */
[----:B0-----:R-:W3:Y:S01]  /*33070*/  LDL R80, [R1+0x724] ;  /* 0x0007240001507983 */ /* 0x001ee20000100800 */
[----:B--2---:R-:W-:-:S04]  /*33080*/  @!P2 LOP3.LUT R9, R9, R8, RZ, 0x3c, !PT ;  /* 0x000000080909a212 */ /* 0x004fc800078e3cff */
[----:B------:R-:W-:-:S04]  /*33090*/  @!P2 LOP3.LUT R8, R9, R8, RZ, 0x3c, !PT ;  /* 0x000000080908a212 */ /* 0x000fc800078e3cff */
[----:B------:R-:W-:-:S05]  /*330a0*/  @!P2 LOP3.LUT R9, R9, R8, RZ, 0x3c, !PT ;  /* 0x000000080909a212 */ /* 0x000fca00078e3cff */
[----:B------:R0:W2:Y:S04]  /*330b0*/  @!P2 LDG.E.U8 R31, desc[UR14][R8.64] ;  /* 0x0000000e081fa981 */ /* 0x0000a8000c1e1100 */
[----:B------:R-:W0:Y:S04]  /*330c0*/  LDL R8, [R1+0x6a8] ;  /* 0x0006a80001087983 */ /* 0x000e280000100800 */
[----:B------:R-:W0:Y:S02]  /*330d0*/  LDL R9, [R1+0x6ac] ;  /* 0x0006ac0001097983 */ /* 0x000e240000100800 */
[----:B0-----:R-:W-:-:S04]  /*330e0*/  @!P2 LOP3.LUT R9, R9, R8, RZ, 0x3c, !PT ;  /* 0x000000080909a212 */ /* 0x001fc800078e3cff */
[----:B------:R-:W-:-:S04]  /*330f0*/  @!P2 LOP3.LUT R8, R9, R8, RZ, 0x3c, !PT ;  /* 0x000000080908a212 */ /* 0x000fc800078e3cff */
[----:B------:R-:W-:-:S05]  /*33100*/  @!P2 LOP3.LUT R9, R9, R8, RZ, 0x3c, !PT ;  /* 0x000000080909a212 */ /* 0x000fca00078e3cff */
[----:B------:R-:W3:Y:S04]  /*33110*/  @!P2 LDG.E.U8 R30, desc[UR14][R8.64] ;  /* 0x0000000e081ea981 */ /* 0x000ee8000c1e1100 */
[----:B--2---:R-:W-:Y:S04]  /*33120*/  STL [R1+0xfa8], R31 ;  /* 0x000fa81f01007387 */ /* 0x004fe80000100800 */
[----:B------:R-:W2:Y:S04]  /*33130*/  LDL R8, [R1+0x6e8] ;  /* 0x0006e80001087983 */ /* 0x000ea80000100800 */
[----:B------:R-:W2:Y:S04]  /*33140*/  LDL R9, [R1+0x6ec] ;  /* 0x0006ec0001097983 */ /* 0x000ea80000100800 */
[----:B---3--:R0:W-:Y:S04]  /*33150*/  STL [R1+0xfac], R30 ;  /* 0x000fac1e01007387 */ /* 0x0081e80000100800 */
[----:B0-----:R-:W3:Y:S01]  /*33160*/  LDL R30, [R1+0x720] ;  /* 0x00072000011e7983 */ /* 0x001ee20000100800 */
[----:B--2---:R-:W-:-:S04]  /*33170*/  @!P2 LOP3.LUT R9, R9, R8, RZ, 0x3c, !PT ;  /* 0x000000080909a212 */ /* 0x004fc800078e3cff */
[C---:B------:R-:W-:Y:S02]  /*33180*/  @!P2 LOP3.LUT R8, R9.reuse, R8, RZ, 0x3c, !PT ;  /* 0x000000080908a212 */ /* 0x040fe400078e3cff */
[----:B------:R-:W-:Y:S02]  /*33190*/  PRMT R29, RZ, 0x7610, R29 ;  /* 0x00007610ff1d7816 */ /* 0x000fe4000000001d */
[----:B------:R-:W-:Y:S02]  /*331a0*/  @!P2 LOP3.LUT R9, R9, R8, RZ, 0x3c, !PT ;  /* 0x000000080909a212 */ /* 0x000fe400078e3cff */
[----:B------:R-:W-:-:S03]  /*331b0*/  PRMT R28, RZ, 0x7610, R28 ;  /* 0x00007610ff1c7816 */ /* 0x000fc6000000001c */
[----:B------:R0:W2:Y:S02]  /*331c0*/  @!P2 LDG.E.U8 R29, desc[UR14][R8.64] ;  /* 0x0000000e081da981 */ /* 0x0000a4000c1e1100 */
[----:B0-----:R-:W-:Y:S02]  /*331d0*/  @!P2 IMAD.MOV.U32 R8, RZ, RZ, R80 ;  /* 0x000000ffff08a224 */ /* 0x001fe400078e0050 */
[----:B---3--:R-:W-:-:S05]  /*331e0*/  @!P2 IMAD.MOV.U32 R9, RZ, RZ, R30 ;  /* 0x000000ffff09a224 */ /* 0x008fca00078e001e */
[----:B------:R4:W3:Y:S01]  /*331f0*/  @!P2 LDG.E.U8 R28, desc[UR14][R8.64] ;  /* 0x0000000e081ca981 */ /* 0x0008e2000c1e1100 */
[----:B------:R-:W-:Y:S01]  /*33200*/  PRMT R27, RZ, 0x7610, R27 ;  /* 0x00007610ff1b7816 */ /* 0x000fe2000000001b */
[----:B----4-:R-:W-:Y:S02]  /*33210*/  @!P2 IMAD.MOV.U32 R8, RZ, RZ, R43 ;  /* 0x000000ffff08a224 */ /* 0x010fe400078e002b */
[----:B------:R-:W-:Y:S01]  /*33220*/  @!P2 IMAD.MOV.U32 R9, RZ, RZ, R47 ;  /* 0x000000ffff09a224 */ /* 0x000fe200078e002f */
[----:B--2---:R-:W-:Y:S04]  /*33230*/  STL [R1+0xfb0], R29 ;  /* 0x000fb01d01007387 */ /* 0x004fe80000100800 */
[----:B------:R-:W2:Y:S04]  /*33240*/  @!P2 LDG.E.U8 R27, desc[UR14][R8.64] ;  /* 0x0000000e081ba981 */ /* 0x000ea8000c1e1100 */
[----:B---3--:R-:W-:Y:S04]  /*33250*/  STL [R1+0xfb4], R28 ;  /* 0x000fb41c01007387 */ /* 0x008fe80000100800 */
[----:B------:R-:W3:Y:S04]  /*33260*/  LDL R8, [R1+0x790] ;  /* 0x0007900001087983 */ /* 0x000ee80000100800 */
[----:B------:R-:W3:Y:S01]  /*33270*/  LDL R9, [R1+0x794] ;  /* 0x0007940001097983 */ /* 0x000ee20000100800 */
[----:B------:R-:W-:-:S03]  /*33280*/  PRMT R26, RZ, 0x7610, R26 ;  /* 0x00007610ff1a7816 */ /* 0x000fc6000000001a */
[----:B------:R-:W4:Y:S04]  /*33290*/  LDL R80, [R1+0x470] ;  /* 0x0004700001507983 */ /* 0x000f280000100800 */
[----:B------:R-:W4:Y:S04]  /*332a0*/  LDL R30, [R1+0x474] ;  /* 0x00047400011e7983 */ /* 0x000f280000100800 */
[----:B------:R-:W4:Y:S04]  /*332b0*/  LDL R47, [R1+0x4b0] ;  /* 0x0004b000012f7983 */ /* 0x000f280000100800 */
[----:B------:R-:W4:Y:S04]  /*332c0*/  LDL R43, [R1+0x4b4] ;  /* 0x0004b400012b7983 */ /* 0x000f280000100800 */
[----:B--2---:R-:W-:Y:S01]  /*332d0*/  STL [R1+0xfb8], R27 ;  /* 0x000fb81b01007387 */ /* 0x004fe20000100800 */
[----:B---3--:R-:W-:-:S04]  /*332e0*/  @!P2 LOP3.LUT R9, R9, R8, RZ, 0x3c, !PT ;  /* 0x000000080909a212 */ /* 0x008fc800078e3cff */
[----:B------:R-:W-:-:S04]  /*332f0*/  @!P2 LOP3.LUT R8, R9, R8, RZ, 0x3c, !PT ;  /* 0x000000080908a212 */ /* 0x000fc800078e3cff */
[----:B------:R-:W-:-:S05]  /*33300*/  @!P2 LOP3.LUT R9, R9, R8, RZ, 0x3c, !PT ;  /* 0x000000080909a212 */ /* 0x000fca00078e3cff */
[----:B------:R0:W2:Y:S04]  /*33310*/  @!P2 LDG.E.U8 R26, desc[UR14][R8.64] ;  /* 0x0000000e081aa981 */ /* 0x0000a8000c1e1100 */
[----:B------:R-:W0:Y:S04]  /*33320*/  LDL R8, [R1+0x3d0] ;  /* 0x0003d00001087983 */ /* 0x000e280000100800 */
[----:B------:R-:W0:Y:S01]  /*33330*/  LDL R9, [R1+0x3d4] ;  /* 0x0003d40001097983 */ /* 0x000e220000100800 */
[----:B------:R-:W-:Y:S02]  /*33340*/  PRMT R74, RZ, 0x7610, R74 ;  /* 0x00007610ff4a7816 */ /* 0x000fe4000000004a */
[----:B0-----:R-:W-:-:S04]  /*33350*/  @!P2 LOP3.LUT R9, R9, R8, RZ, 0x3c, !PT ;  /* 0x000000080909a212 */ /* 0x001fc800078e3cff */
[----:B------:R-:W-:-:S04]  /*33360*/  @!P2 LOP3.LUT R8, R9, R8, RZ, 0x3c, !PT ;  /* 0x000000080908a212 */ /* 0x000fc800078e3cff */
[----:B------:R-:W-:-:S05]  /*33370*/  @!P2 LOP3.LUT R9, R9, R8, RZ, 0x3c, !PT ;  /* 0x000000080909a212 */ /* 0x000fca00078e3cff */
[----:B------:R-:W3:Y:S04]  /*33380*/  @!P2 LDG.E.U8 R74, desc[UR14][R8.64] ;  /* 0x0000000e084aa981 */ /* 0x000ee8000c1e1100 */
[----:B--2---:R-:W-:Y:S04]  /*33390*/  STL [R1+0xfbc], R26 ;  /* 0x000fbc1a01007387 */ /* 0x004fe80000100800 */
[----:B---3--:R0:W-:Y:S04]  /*333a0*/  STL [R1+0xb4], R74 ;  /* 0x0000b44a01007387 */ /* 0x0081e80000100800 */
[----:B0-----:R-:W2:Y:S04]  /*333b0*/  LDL.LU R74, [R1+0xff0] ;  /* 0x000ff000014a7983 */ /* 0x001ea80000300800 */
[----:B------:R-:W3:Y:S04]  /*333c0*/  LDL R8, [R1+0x430] ;  /* 0x0004300001087983 */ /* 0x000ee80000100800 */
[----:B------:R-:W3:Y:S01]  /*333d0*/  LDL R9, [R1+0x434] ;  /* 0x0004340001097983 */ /* 0x000ee20000100800 */
[----:B------:R-:W-:-:S02]  /*333e0*/  PRMT R46, RZ, 0x7610, R46 ;  /* 0x00007610ff2e7816 */ /* 0x000fc4000000002e */
[----:B------:R-:W-:Y:S02]  /*333f0*/  PRMT R26, RZ, 0x7610, R26 ;  /* 0x00007610ff1a7816 */ /* 0x000fe4000000001a */
[----:B---3--:R-:W-:-:S04]  /*33400*/  @!P2 LOP3.LUT R9, R9, R8, RZ, 0x3c, !PT ;  /* 0x000000080909a212 */ /* 0x008fc800078e3cff */
[----:B------:R-:W-:-:S04]  /*33410*/  @!P2 LOP3.LUT R8, R9, R8, RZ, 0x3c, !PT ;  /* 0x000000080908a212 */ /* 0x000fc800078e3cff */
[----:B------:R-:W-:-:S05]  /*33420*/  @!P2 LOP3.LUT R9, R9, R8, RZ, 0x3c, !PT ;  /* 0x000000080909a212 */ /* 0x000fca00078e3cff */
[----:B------:R4:W3:Y:S02]  /*33430*/  @!P2 LDG.E.U8 R46, desc[UR14][R8.64] ;  /* 0x0000000e082ea981 */ /* 0x0008e4000c1e1100 */
[----:B----4-:R-:W-:Y:S02]  /*33440*/  @!P2 IMAD.MOV.U32 R8, RZ, RZ, R30 ;  /* 0x000000ffff08a224 */ /* 0x010fe400078e001e */
[----:B------:R-:W-:-:S05]  /*33450*/  @!P2 IMAD.MOV.U32 R9, RZ, RZ, R80 ;  /* 0x000000ffff09a224 */ /* 0x000fca00078e0050 */
[----:B------:R0:W4:Y:S01]  /*33460*/  @!P2 LDG.E.U8 R26, desc[UR14][R8.64] ;  /* 0x0000000e081aa981 */ /* 0x000122000c1e1100 */
[----:B------:R-:W-:Y:S01]  /*33470*/  PRMT R41, RZ, 0x7610, R41 ;  /* 0x00007610ff297816 */ /* 0x000fe20000000029 */
[----:B0-----:R-:W-:Y:S02]  /*33480*/  @!P2 IMAD.MOV.U32 R8, RZ, RZ, R43 ;  /* 0x000000ffff08a224 */ /* 0x001fe400078e002b */
[----:B------:R-:W-:-:S05]  /*33490*/  @!P2 IMAD.MOV.U32 R9, RZ, RZ, R47 ;  /* 0x000000ffff09a224 */ /* 0x000fca00078e002f */
[----:B------:R0:W2:Y:S04]  /*334a0*/  @!P2 LDG.E.U8 R41, desc[UR14][R8.64] ;  /* 0x0000000e0829a981 */ /* 0x0000a8000c1e1100 */
[----:B---3--:R1:W-:Y:S04]  /*334b0*/  STL [R1+0xa8], R46 ;  /* 0x0000a82e01007387 */ /* 0x0083e80000100800 */
[----:B------:R-:W3:Y:S04]  /*334c0*/  LDL R30, [R1+0x570] ;  /* 0x00057000011e7983 */ /* 0x000ee80000100800 */
[----:B-1----:R-:W3:Y:S04]  /*334d0*/  LDL R46, [R1+0x534] ;  /* 0x00053400012e7983 */ /* 0x002ee80000100800 */
[----:B----4-:R1:W-:Y:S04]  /*334e0*/  STL [R1+0x9c], R26 ;  /* 0x00009c1a01007387 */ /* 0x0103e80000100800 */
[----:B------:R-:W0:Y:S04]  /*334f0*/  LDL R8, [R1+0x4f0] ;  /* 0x0004f00001087983 */ /* 0x000e280000100800 */
[----:B------:R-:W0:Y:S01]  /*33500*/  LDL R9, [R1+0x4f4] ;  /* 0x0004f40001097983 */ /* 0x000e220000100800 */
[----:B--2---:R-:W-:-:S03]  /*33510*/  PRMT R74, RZ, 0x7610, R74 ;  /* 0x00007610ff4a7816 */ /* 0x004fc6000000004a */
[----:B-1----:R-:W2:Y:S04]  /*33520*/  LDL R26, [R1+0x574] ;  /* 0x00057400011a7983 */ /* 0x002ea80000100800 */
[----:B------:R-:W4:Y:S04]  /*33530*/  LDL R80, [R1+0x5b0] ;  /* 0x0005b00001507983 */ /* 0x000f280000100800 */
[----:B------:R-:W2:Y:S04]  /*33540*/  LDL R47, [R1+0x5b4] ;  /* 0x0005b400012f7983 */ /* 0x000ea80000100800 */
[----:B------:R-:W2:Y:S01]  /*33550*/  LDL R43, [R1+0x5f0] ;  /* 0x0005f000012b7983 */ /* 0x000ea20000100800 */
[----:B0-----:R-:W-:-:S04]  /*33560*/  @!P2 LOP3.LUT R9, R9, R8, RZ, 0x3c, !PT ;  /* 0x000000080909a212 */ /* 0x001fc800078e3cff */
[----:B------:R-:W-:-:S04]  /*33570*/  @!P2 LOP3.LUT R8, R9, R8, RZ, 0x3c, !PT ;  /* 0x000000080908a212 */ /* 0x000fc800078e3cff */
[----:B------:R-:W-:-:S05]  /*33580*/  @!P2 LOP3.LUT R9, R9, R8, RZ, 0x3c, !PT ;  /* 0x000000080909a212 */ /* 0x000fca00078e3cff */
[----:B------:R-:W2:Y:S04]  /*33590*/  @!P2 LDG.E.U8 R74, desc[UR14][R8.64] ;  /* 0x0000000e084aa981 */ /* 0x000ea8000c1e1100 */
[----:B------:R0:W-:Y:S04]  /*335a0*/  STL [R1+0x90], R41 ;  /* 0x0000902901007387 */ /* 0x0001e80000100800 */
[----:B0-----:R-:W3:Y:S04]  /*335b0*/  LDL R41, [R1+0x5f4] ;  /* 0x0005f40001297983 */ /* 0x001ee80000100800 */
[----:B--2---:R0:W-:Y:S04]  /*335c0*/  STL [R1+0x74], R74 ;  /* 0x0000744a01007387 */ /* 0x0041e80000100800 */
[----:B0-----:R-:W2:Y:S04]  /*335d0*/  LDL.LU R74, [R1+0xfec] ;  /* 0x000fec00014a7983 */ /* 0x001ea80000300800 */
[----:B------:R-:W2:Y:S01]  /*335e0*/  LDL R9, [R1+0x530] ;  /* 0x0005300001097983 */ /* 0x000ea20000100800 */
[----:B------:R-:W-:Y:S01]  /*335f0*/  PRMT R45, RZ, 0x7610, R45 ;  /* 0x00007610ff2d7816 */ /* 0x000fe2000000002d */
[----:B---3--:R-:W-:-:S02]  /*33600*/  @!P2 IMAD.MOV.U32 R8, RZ, RZ, R46 ;  /* 0x000000ffff08a224 */ /* 0x008fc400078e002e */
[----:B------:R-:W3:Y:S04]  /*33610*/  LDL R46, [R1+0x630] ;  /* 0x00063000012e7983 */ /* 0x000ee80000100800 */
[----:B--2---:R0:W2:Y:S01]  /*33620*/  @!P2 LDG.E.U8 R45, desc[UR14][R8.64] ;  /* 0x0000000e082da981 */ /* 0x0040a2000c1e1100 */
[----:B------:R-:W-:Y:S02]  /*33630*/  PRMT R74, RZ, 0x7610, R74 ;  /* 0x00007610ff4a7816 */ /* 0x000fe4000000004a */
[----:B------:R-:W-:Y:S01]  /*33640*/  PRMT R44, RZ, 0x7610, R44 ;  /* 0x00007610ff2c7816 */ /* 0x000fe2000000002c */
[----:B0-----:R-:W-:Y:S02]  /*33650*/  @!P2 IMAD.MOV.U32 R8, RZ, RZ, R26 ;  /* 0x000000ffff08a224 */ /* 0x001fe400078e001a */
[----:B------:R-:W-:-:S05]  /*33660*/  @!P2 IMAD.MOV.U32 R9, RZ, RZ, R30 ;  /* 0x000000ffff09a224 */ /* 0x000fca00078e001e */
[----:B------:R0:W3:Y:S04]  /*33670*/  @!P2 LDG.E.U8 R74, desc[UR14][R8.64] ;  /* 0x0000000e084aa981 */ /* 0x0000e8000c1e1100 */
[----:B--2---:R1:W-:Y:S01]  /*33680*/  STL [R1+0x64], R45 ;  /* 0x0000642d01007387 */ /* 0x0043e20000100800 */
[----:B0-----:R-:W-:Y:S02]  /*33690*/  @!P2 IMAD.MOV.U32 R8, RZ, RZ, R47 ;  /* 0x000000ffff08a224 */ /* 0x001fe400078e002f */
[----:B----4-:R-:W-:Y:S01]  /*336a0*/  @!P2 IMAD.MOV.U32 R9, RZ, RZ, R80 ;  /* 0x000000ffff09a224 */ /* 0x010fe200078e0050 */
[----:B------:R-:W-:Y:S01]  /*336b0*/  PRMT R40, RZ, 0x7610, R40 ;  /* 0x00007610ff287816 */ /* 0x000fe20000000028 */
[----:B------:R-:W2:Y:S04]  /*336c0*/  LDL R30, [R1+0x670] ;  /* 0x00067000011e7983 */ /* 0x000ea80000100800 */
[----:B------:R0:W4:Y:S04]  /*336d0*/  @!P2 LDG.E.U8 R44, desc[UR14][R8.64] ;  /* 0x0000000e082ca981 */ /* 0x000128000c1e1100 */
[----:B-1----:R-:W2:Y:S01]  /*336e0*/  LDL R45, [R1+0x634] ;  /* 0x00063400012d7983 */ /* 0x002ea20000100800 */
[----:B------:R-:W-:-:S03]  /*336f0*/  PRMT R78, RZ, 0x7610, R78 ;  /* 0x00007610ff4e7816 */ /* 0x000fc6000000004e */
[----:B------:R-:W4:Y:S01]  /*33700*/  LDL R26, [R1+0x674] ;  /* 0x00067400011a7983 */ /* 0x000f220000100800 */
[----:B0-----:R-:W-:Y:S02]  /*33710*/  @!P2 IMAD.MOV.U32 R8, RZ, RZ, R41 ;  /* 0x000000ffff08a224 */ /* 0x001fe400078e0029 */
[----:B------:R-:W-:-:S05]  /*33720*/  @!P2 IMAD.MOV.U32 R9, RZ, RZ, R43 ;  /* 0x000000ffff09a224 */ /* 0x000fca00078e002b */
[----:B------:R3:W4:Y:S02]  /*33730*/  @!P2 LDG.E.U8 R40, desc[UR14][R8.64] ;  /* 0x0000000e0828a981 */ /* 0x000724000c1e1100 */
[----:B---3--:R-:W-:Y:S02]  /*33740*/  @!P2 IMAD.MOV.U32 R9, RZ, RZ, R46 ;  /* 0x000000ffff09a224 */ /* 0x008fe400078e002e */
[----:B--2---:R-:W-:-:S05]  /*33750*/  @!P2 IMAD.MOV.U32 R8, RZ, RZ, R45 ;  /* 0x000000ffff08a224 */ /* 0x004fca00078e002d */
[----:B------:R-:W2:Y:S04]  /*33760*/  @!P2 LDG.E.U8 R78, desc[UR14][R8.64] ;  /* 0x0000000e084ea981 */ /* 0x000ea8000c1e1100 */
[----:B------:R0:W-:Y:S04]  /*33770*/  STL [R1+0x54], R74 ;  /* 0x0000544a01007387 */ /* 0x0001e80000100800 */
[----:B0-----:R-:W3:Y:S04]  /*33780*/  LDL.LU R74, [R1+0xfe8] ;  /* 0x000fe800014a7983 */ /* 0x001ee80000300800 */
[----:B----4-:R0:W-:Y:S04]  /*33790*/  STL [R1+0x28], R44 ;  /* 0x0000282c01007387 */ /* 0x0101e80000100800 */
[----:B------:R-:W4:Y:S04]  /*337a0*/  LDL R43, [R1+0x6b4] ;  /* 0x0006b400012b7983 */ /* 0x000f280000100800 */
[----:B------:R-:W3:Y:S04]  /*337b0*/  LDL R41, [R1+0x6f0] ;  /* 0x0006f00001297983 */ /* 0x000ee80000100800 */
[----:B0-----:R-:W3:Y:S04]  /*337c0*/  LDL R44, [R1+0x6b0] ;  /* 0x0006b000012c7983 */ /* 0x001ee80000100800 */
[----:B------:R0:W-:Y:S04]  /*337d0*/  STL [R1+0x14], R40 ;  /* 0x0000142801007387 */ /* 0x0001e80000100800 */
[----:B0-----:R-:W3:Y:S04]  /*337e0*/  LDL R40, [R1+0x6f4] ;  /* 0x0006f40001287983 */ /* 0x001ee80000100800 */
[----:B--2---:R-:W-:Y:S04]  /*337f0*/  STL [R1+0xfc0], R78 ;  /* 0x000fc04e01007387 */ /* 0x004fe80000100800 */
[----:B------:R-:W2:Y:S04]  /*33800*/  LDL R46, [R1+0x728] ;  /* 0x00072800012e7983 */ /* 0x000ea80000100800 */
[----:B------:R-:W2:Y:S01]  /*33810*/  LDL R45, [R1+0x72c] ;  /* 0x00072c00012d7983 */ /* 0x000ea20000100800 */
[----:B------:R-:W-:Y:S01]  /*33820*/  PRMT R25, RZ, 0x7610, R25 ;  /* 0x00007610ff197816 */ /* 0x000fe20000000019 */
[----:B------:R-:W-:-:S02]  /*33830*/  @!P2 IMAD.MOV.U32 R8, RZ, RZ, R26 ;  /* 0x000000ffff08a224 */ /* 0x000fc400078e001a */
[----:B------:R-:W-:Y:S01]  /*33840*/  @!P2 IMAD.MOV.U32 R9, RZ, RZ, R30 ;  /* 0x000000ffff09a224 */ /* 0x000fe200078e001e */
[----:B------:R-:W-:Y:S01]  /*33850*/  PRMT R24, RZ, 0x7610, R24 ;  /* 0x00007610ff187816 */ /* 0x000fe20000000018 */
[----:B------:R-:W2:Y:S04]  /*33860*/  LDL R30, [R1+0x760] ;  /* 0x00076000011e7983 */ /* 0x000ea80000100800 */
[----:B------:R4:W2:Y:S01]  /*33870*/  @!P2 LDG.E.U8 R25, desc[UR14][R8.64] ;  /* 0x0000000e0819a981 */ /* 0x0008a2000c1e1100 */
[----:B------:R-:W-:Y:S02]  /*33880*/  PRMT R23, RZ, 0x7610, R23 ;  /* 0x00007610ff177816 */ /* 0x000fe40000000017 */
[----:B------:R-:W-:Y:S01]  /*33890*/  PRMT R22, RZ, 0x7610, R22 ;  /* 0x00007610ff167816 */ /* 0x000fe20000000016 */
[----:B------:R-:W2:Y:S01]  /*338a0*/  LDL R26, [R1+0x764] ;  /* 0x00076400011a7983 */ /* 0x000ea20000100800 */
[----:B----4-:R-:W-:-:S02]  /*338b0*/  @!P2 IMAD.MOV.U32 R8, RZ, RZ, R43 ;  /* 0x000000ffff08a224 */ /* 0x010fc400078e002b */
[----:B---3--:R-:W-:-:S05]  /*338c0*/  @!P2 IMAD.MOV.U32 R9, RZ, RZ, R44 ;  /* 0x000000ffff09a224 */ /* 0x008fca00078e002c */
[----:B------:R0:W3:Y:S02]  /*338d0*/  @!P2 LDG.E.U8 R24, desc[UR14][R8.64] ;  /* 0x0000000e0818a981 */ /* 0x0000e4000c1e1100 */
[----:B0-----:R-:W-:Y:S02]  /*338e0*/  @!P2 IMAD.MOV.U32 R8, RZ, RZ, R40 ;  /* 0x000000ffff08a224 */ /* 0x001fe400078e0028 */
[----:B------:R-:W-:-:S05]  /*338f0*/  @!P2 IMAD.MOV.U32 R9, RZ, RZ, R41 ;  /* 0x000000ffff09a224 */ /* 0x000fca00078e0029 */
[----:B------:R2:W4:Y:S02]  /*33900*/  @!P2 LDG.E.U8 R23, desc[UR14][R8.64] ;  /* 0x0000000e0817a981 */ /* 0x000524000c1e1100 */
[----:B--2---:R-:W-:Y:S02]  /*33910*/  @!P2 IMAD.MOV.U32 R9, RZ, RZ, R46 ;  /* 0x000000ffff09a224 */ /* 0x004fe400078e002e */
[----:B------:R-:W-:-:S05]  /*33920*/  @!P2 IMAD.MOV.U32 R8, RZ, RZ, R45 ;  /* 0x000000ffff08a224 */ /* 0x000fca00078e002d */
[----:B------:R0:W2:Y:S04]  /*33930*/  @!P2 LDG.E.U8 R22, desc[UR14][R8.64] ;  /* 0x0000000e0816a981 */ /* 0x0000a8000c1e1100 */
[----:B------:R-:W-:Y:S04]  /*33940*/  STL [R1+0xfc4], R25 ;  /* 0x000fc41901007387 */ /* 0x000fe80000100800 */
[----:B---3--:R1:W-:Y:S04]  /*33950*/  STL [R1+0xfc8], R24 ;  /* 0x000fc81801007387 */ /* 0x0083e80000100800 */
[----:B------:R-:W3:Y:S04]  /*33960*/  LDL R44, [R1+0x798] ;  /* 0x00079800012c7983 */ /* 0x000ee80000100800 */
[----:B------:R-:W3:Y:S04]  /*33970*/  LDL R43, [R1+0x79c] ;  /* 0x00079c00012b7983 */ /* 0x000ee80000100800 */
[----:B------:R-:W3:Y:S04]  /*33980*/  LDL R41, [R1+0x3d8] ;  /* 0x0003d80001297983 */ /* 0x000ee80000100800 */
[----:B------:R-:W3:Y:S01]  /*33990*/  LDL R40, [R1+0x3dc] ;  /* 0x0003dc0001287983 */ /* 0x000ee20000100800 */
[----:B0-----:R-:W-:-:S02]  /*339a0*/  @!P2 IMAD.MOV.U32 R8, RZ, RZ, R26 ;  /* 0x000000ffff08a224 */ /* 0x001fc400078e001a */
[----:B------:R-:W-:Y:S01]  /*339b0*/  @!P2 IMAD.MOV.U32 R9, RZ, RZ, R30 ;  /* 0x000000ffff09a224 */ /* 0x000fe200078e001e */
[----:B----4-:R-:W-:Y:S04]  /*339c0*/  STL [R1+0xfcc], R23 ;  /* 0x000fcc1701007387 */ /* 0x010fe80000100800 */
[----:B--2---:R0:W-:Y:S04]  /*339d0*/  STL [R1+0xfd0], R22 ;  /* 0x000fd01601007387 */ /* 0x0041e80000100800 */
[----:B------:R-:W2:Y:S04]  /*339e0*/  LDL R30, [R1+0x438] ;  /* 0x00043800011e7983 */ /* 0x000ea80000100800 */
[----:B------:R-:W4:Y:S01]  /*339f0*/  LDL R26, [R1+0x43c] ;  /* 0x00043c00011a7983 */ /* 0x000f220000100800 */
[----:B------:R-:W-:-:S02]  /*33a00*/  PRMT R21, RZ, 0x7610, R21 ;  /* 0x00007610ff157816 */ /* 0x000fc40000000015 */
[----:B------:R-:W-:Y:S01]  /*33a10*/  PRMT R20, RZ, 0x7610, R20 ;  /* 0x00007610ff147816 */ /* 0x000fe20000000014 */
[----:B-1----:R-:W4:Y:S04]  /*33a20*/  LDL R24, [R1+0x478] ;  /* 0x0004780001187983 */ /* 0x002f280000100800 */
[----:B------:R3:W4:Y:S01]  /*33a30*/  @!P2 LDG.E.U8 R21, desc[UR14][R8.64] ;  /* 0x0000000e0815a981 */ /* 0x000722000c1e1100 */
[----:B------:R-:W-:Y:S02]  /*33a40*/  PRMT R36, RZ, 0x7610, R36 ;  /* 0x00007610ff247816 */ /* 0x000fe40000000024 */
[----:B------:R-:W-:Y:S01]  /*33a50*/  PRMT R34, RZ, 0x7610, R34 ;  /* 0x00007610ff227816 */ /* 0x000fe20000000022 */
[----:B0-----:R-:W4:Y:S01]  /*33a60*/  LDL R22, [R1+0x47c] ;  /* 0x00047c0001167983 */ /* 0x001f220000100800 */
[----:B---3--:R-:W-:-:S02]  /*33a70*/  @!P2 IMAD.MOV.U32 R9, RZ, RZ, R44 ;  /* 0x000000ffff09a224 */ /* 0x008fc400078e002c */
[----:B------:R-:W-:-:S05]  /*33a80*/  @!P2 IMAD.MOV.U32 R8, RZ, RZ, R43 ;  /* 0x000000ffff08a224 */ /* 0x000fca00078e002b */
[----:B------:R0:W3:Y:S02]  /*33a90*/  @!P2 LDG.E.U8 R20, desc[UR14][R8.64] ;  /* 0x0000000e0814a981 */ /* 0x0000e4000c1e1100 */
[----:B0-----:R-:W-:Y:S02]  /*33aa0*/  @!P2 IMAD.MOV.U32 R8, RZ, RZ, R40 ;  /* 0x000000ffff08a224 */ /* 0x001fe400078e0028 */
[----:B------:R-:W-:-:S05]  /*33ab0*/  @!P2 IMAD.MOV.U32 R9, RZ, RZ, R41 ;  /* 0x000000ffff09a224 */ /* 0x000fca00078e0029 */
[----:B------:R2:W3:Y:S02]  /*33ac0*/  @!P2 LDG.E.U8 R36, desc[UR14][R8.64] ;  /* 0x0000000e0824a981 */ /* 0x0004e4000c1e1100 */
[----:B--2---:R-:W-:Y:S02]  /*33ad0*/  @!P2 IMAD.MOV.U32 R9, RZ, RZ, R30 ;  /* 0x000000ffff09a224 */ /* 0x004fe400078e001e */
[----:B----4-:R-:W-:-:S05]  /*33ae0*/  @!P2 IMAD.MOV.U32 R8, RZ, RZ, R26 ;  /* 0x000000ffff08a224 */ /* 0x010fca00078e001a */
[----:B------:R0:W2:Y:S04]  /*33af0*/  @!P2 LDG.E.U8 R34, desc[UR14][R8.64] ;  /* 0x0000000e0822a981 */ /* 0x0000a8000c1e1100 */
[----:B------:R1:W-:Y:S04]  /*33b00*/  STL [R1+0xfd4], R21 ;  /* 0x000fd41501007387 */ /* 0x0003e80000100800 */
[----:B---3--:R-:W-:Y:S04]  /*33b10*/  STL [R1+0xfd8], R20 ;  /* 0x000fd81401007387 */ /* 0x008fe80000100800 */
[----:B------:R-:W3:Y:S04]  /*33b20*/  LDL R41, [R1+0x4b8] ;  /* 0x0004b80001297983 */ /* 0x000ee80000100800 */
[----:B------:R-:W4:Y:S04]  /*33b30*/  LDL R40, [R1+0x4bc] ;  /* 0x0004bc0001287983 */ /* 0x000f280000100800 */
[----:B------:R-:W4:Y:S04]  /*33b40*/  LDL R23, [R1+0x4f8] ;  /* 0x0004f80001177983 */ /* 0x000f280000100800 */
[----:B-1----:R-:W4:Y:S04]  /*33b50*/  LDL R21, [R1+0x4fc] ;  /* 0x0004fc0001157983 */ /* 0x002f280000100800 */
[----:B------:R-:W4:Y:S04]  /*33b60*/  LDL R30, [R1+0x538] ;  /* 0x00053800011e7983 */ /* 0x000f280000100800 */
[----:B------:R-:W4:Y:S04]  /*33b70*/  LDL R26, [R1+0x53c] ;  /* 0x00053c00011a7983 */ /* 0x000f280000100800 */
[----:B------:R1:W-:Y:S04]  /*33b80*/  STL [R1+0xb0], R36 ;  /* 0x0000b02401007387 */ /* 0x0003e80000100800 */
[----:B-1----:R-:W4:Y:S01]  /*33b90*/  LDL R36, [R1+0x578] ;  /* 0x0005780001247983 */ /* 0x002f220000100800 */
[----:B0-----:R-:W-:-:S02]  /*33ba0*/  @!P2 IMAD.MOV.U32 R8, RZ, RZ, R22 ;  /* 0x000000ffff08a224 */ /* 0x001fc400078e0016 */
[----:B------:R-:W-:Y:S01]  /*33bb0*/  @!P2 IMAD.MOV.U32 R9, RZ, RZ, R24 ;  /* 0x000000ffff09a224 */ /* 0x000fe200078e0018 */
[----:B--2---:R0:W-:Y:S04]  /*33bc0*/  STL [R1+0xa4], R34 ;  /* 0x0000a42201007387 */ /* 0x0041e80000100800 */
[----:B------:R-:W2:Y:S04]  /*33bd0*/  LDL R24, [R1+0x5b8] ;  /* 0x0005b80001187983 */ /* 0x000ea80000100800 */
[----:B------:R-:W2:Y:S04]  /*33be0*/  LDL R22, [R1+0x5bc] ;  /* 0x0005bc0001167983 */ /* 0x000ea80000100800 */
[----:B0-----:R-:W2:Y:S01]  /*33bf0*/  LDL R34, [R1+0x57c] ;  /* 0x00057c0001227983 */ /* 0x001ea20000100800 */
[----:B------:R-:W-:-:S02]  /*33c00*/  PRMT R42, RZ, 0x7610, R42 ;  /* 0x00007610ff2a7816 */ /* 0x000fc4000000002a */
[----:B------:R-:W-:-:S04]  /*33c10*/  PRMT R39, RZ, 0x7610, R39 ;  /* 0x00007610ff277816 */ /* 0x000fc80000000027 */
[----:B------:R3:W2:Y:S01]  /*33c20*/  @!P2 LDG.E.U8 R42, desc[UR14][R8.64] ;  /* 0x0000000e082aa981 */ /* 0x0006a2000c1e1100 */
[----:B------:R-:W-:Y:S01]  /*33c30*/  PRMT R38, RZ, 0x7610, R38 ;  /* 0x00007610ff267816 */ /* 0x000fe20000000026 */
[----:B---3--:R-:W-:Y:S02]  /*33c40*/  @!P2 IMAD.MOV.U32 R9, RZ, RZ, R41 ;  /* 0x000000ffff09a224 */ /* 0x008fe400078e0029 */
[----:B----4-:R-:W-:-:S05]  /*33c50*/  @!P2 IMAD.MOV.U32 R8, RZ, RZ, R40 ;  /* 0x000000ffff08a224 */ /* 0x010fca00078e0028 */
[----:B------:R0:W3:Y:S01]  /*33c60*/  @!P2 LDG.E.U8 R39, desc[UR14][R8.64] ;  /* 0x0000000e0827a981 */ /* 0x0000e2000c1e1100 */
[----:B------:R-:W-:Y:S01]  /*33c70*/  PRMT R37, RZ, 0x7610, R37 ;  /* 0x00007610ff257816 */ /* 0x000fe20000000025 */
[----:B0-----:R-:W-:Y:S02]  /*33c80*/  @!P2 IMAD.MOV.U32 R8, RZ, RZ, R21 ;  /* 0x000000ffff08a224 */ /* 0x001fe400078e0015 */
[----:B------:R-:W-:Y:S01]  /*33c90*/  @!P2 IMAD.MOV.U32 R9, RZ, RZ, R23 ;  /* 0x000000ffff09a224 */ /* 0x000fe200078e0017 */
[----:B------:R-:W-:Y:S01]  /*33ca0*/  PRMT R33, RZ, 0x7610, R33 ;  /* 0x00007610ff217816 */ /* 0x000fe20000000021 */
[----:B------:R-:W4:Y:S04]  /*33cb0*/  LDL R23, [R1+0x5f8] ;  /* 0x0005f80001177983 */ /* 0x000f280000100800 */
[----:B------:R0:W3:Y:S04]  /*33cc0*/  @!P2 LDG.E.U8 R38, desc[UR14][R8.64] ;  /* 0x0000000e0826a981 */ /* 0x0000e8000c1e1100 */
[----:B------:R-:W3:Y:S01]  /*33cd0*/  LDL R21, [R1+0x5fc] ;  /* 0x0005fc0001157983 */ /* 0x000ee20000100800 */
[----:B0-----:R-:W-:-:S02]  /*33ce0*/  @!P2 IMAD.MOV.U32 R8, RZ, RZ, R26 ;  /* 0x000000ffff08a224 */ /* 0x001fc400078e001a */
[----:B------:R-:W-:Y:S01]  /*33cf0*/  @!P2 IMAD.MOV.U32 R9, RZ, RZ, R30 ;  /* 0x000000ffff09a224 */ /* 0x000fe200078e001e */
[----:B------:R-:W-:Y:S01]  /*33d00*/  PRMT R35, RZ, 0x7610, R35 ;  /* 0x00007610ff237816 */ /* 0x000fe20000000023 */
[----:B------:R-:W3:Y:S04]  /*33d10*/  LDL R30, [R1+0x638] ;  /* 0x00063800011e7983 */ /* 0x000ee80000100800 */
[----:B------:R0:W3:Y:S04]  /*33d20*/  @!P2 LDG.E.U8 R37, desc[UR14][R8.64] ;  /* 0x0000000e0825a981 */ /* 0x0000e8000c1e1100 */
[----:B------:R-:W3:Y:S01]  /*33d30*/  LDL R26, [R1+0x63c] ;  /* 0x00063c00011a7983 */ /* 0x000ee20000100800 */
[----:B0-----:R-:W-:-:S02]  /*33d40*/  @!P2 IMAD.MOV.U32 R9, RZ, RZ, R36 ;  /* 0x000000ffff09a224 */ /* 0x001fc400078e0024 */
[----:B--2---:R-:W-:Y:S02]  /*33d50*/  @!P2 IMAD.MOV.U32 R8, RZ, RZ, R34 ;  /* 0x000000ffff08a224 */ /* 0x004fe400078e0022 */
[----:B------:R-:W2:Y:S04]  /*33d60*/  LDL R34, [R1+0x678] ;  /* 0x0006780001227983 */ /* 0x000ea80000100800 */
[----:B------:R0:W2:Y:S02]  /*33d70*/  @!P2 LDG.E.U8 R33, desc[UR14][R8.64] ;  /* 0x0000000e0821a981 */ /* 0x0000a4000c1e1100 */
[----:B0-----:R-:W-:Y:S02]  /*33d80*/  @!P2 IMAD.MOV.U32 R8, RZ, RZ, R22 ;  /* 0x000000ffff08a224 */ /* 0x001fe400078e0016 */
[----:B------:R-:W-:-:S05]  /*33d90*/  @!P2 IMAD.MOV.U32 R9, RZ, RZ, R24 ;  /* 0x000000ffff09a224 */ /* 0x000fca00078e0018 */
[----:B------:R4:W2:Y:S01]  /*33da0*/  @!P2 LDG.E.U8 R35, desc[UR14][R8.64] ;  /* 0x0000000e0823a981 */ /* 0x0008a2000c1e1100 */
[----:B------:R-:W-:Y:S01]  /*33db0*/  PRMT R31, RZ, 0x7610, R31 ;  /* 0x00007610ff1f7816 */ /* 0x000fe2000000001f */
[----:B----4-:R-:W-:Y:S02]  /*33dc0*/  @!P2 IMAD.MOV.U32 R9, RZ, RZ, R23 ;  /* 0x000000ffff09a224 */ /* 0x010fe400078e0017 */
[----:B---3--:R-:W-:-:S05]  /*33dd0*/  @!P2 IMAD.MOV.U32 R8, RZ, RZ, R21 ;  /* 0x000000ffff08a224 */ /* 0x008fca00078e0015 */
[----:B------:R0:W3:Y:S02]  /*33de0*/  @!P2 LDG.E.U8 R31, desc[UR14][R8.64] ;  /* 0x0000000e081fa981 */ /* 0x0000e4000c1e1100 */
[----:B0-----:R-:W-:Y:S01]  /*33df0*/  @!P2 IMAD.MOV.U32 R9, RZ, RZ, R30 ;  /* 0x000000ffff09a224 */ /* 0x001fe200078e001e */
[----:B------:R-:W-:Y:S01]  /*33e00*/  PRMT R76, RZ, 0x7610, R76 ;  /* 0x00007610ff4c7816 */ /* 0x000fe2000000004c */
[----:B------:R-:W-:-:S05]  /*33e10*/  @!P2 IMAD.MOV.U32 R8, RZ, RZ, R26 ;  /* 0x000000ffff08a224 */ /* 0x000fca00078e001a */
[----:B------:R0:W4:Y:S04]  /*33e20*/  @!P2 LDG.E.U8 R76, desc[UR14][R8.64] ;  /* 0x0000000e084ca981 */ /* 0x000128000c1e1100 */
[----:B--2---:R1:W-:Y:S04]  /*33e30*/  STL [R1+0x50], R33 ;  /* 0x0000502101007387 */ /* 0x0043e80000100800 */
[----:B------:R-:W2:Y:S04]  /*33e40*/  LDL R24, [R1+0x6b8] ;  /* 0x0006b80001187983 */ /* 0x000ea80000100800 */
[----:B------:R-:W2:Y:S04]  /*33e50*/  LDL R22, [R1+0x6bc] ;  /* 0x0006bc0001167983 */ /* 0x000ea80000100800 */
[----:B-1----:R-:W2:Y:S04]  /*33e60*/  LDL R33, [R1+0x67c] ;  /* 0x00067c0001217983 */ /* 0x002ea80000100800 */
[----:B------:R-:W2:Y:S04]  /*33e70*/  LDL R23, [R1+0x6f8] ;  /* 0x0006f80001177983 */ /* 0x000ea80000100800 */
[----:B------:R-:W2:Y:S04]  /*33e80*/  LDL R21, [R1+0x6fc] ;  /* 0x0006fc0001157983 */ /* 0x000ea80000100800 */
[----:B------:R-:W-:Y:S04]  /*33e90*/  STL [R1+0x98], R42 ;  /* 0x0000982a01007387 */ /* 0x000fe80000100800 */
[----:B------:R1:W-:Y:S04]  /*33ea0*/  STL [R1+0x24], R35 ;  /* 0x0000242301007387 */ /* 0x0003e80000100800 */
[----:B------:R-:W2:Y:S04]  /*33eb0*/  LDL R30, [R1+0x734] ;  /* 0x00073400011e7983 */ /* 0x000ea80000100800 */
[----:B-1----:R-:W2:Y:S01]  /*33ec0*/  LDL R35, [R1+0x730] ;  /* 0x0007300001237983 */ /* 0x002ea20000100800 */
[----:B------:R-:W-:Y:S01]  /*33ed0*/  PRMT R19, RZ, 0x7610, R19 ;  /* 0x00007610ff137816 */ /* 0x000fe20000000013 */
[----:B0-----:R-:W-:Y:S01]  /*33ee0*/  @!P2 IMAD.MOV.U32 R9, RZ, RZ, R34 ;  /* 0x000000ffff09a224 */ /* 0x001fe200078e0022 */
[----:B------:R-:W-:Y:S01]  /*33ef0*/  PRMT R18, RZ, 0x7610, R18 ;  /* 0x00007610ff127816 */ /* 0x000fe20000000012 */
[----:B------:R-:W-:Y:S01]  /*33f00*/  STL [R1+0x8c], R39 ;  /* 0x00008c2701007387 */ /* 0x000fe20000100800 */
[----:B------:R-:W-:-:S03]  /*33f10*/  PRMT R17, RZ, 0x7610, R17 ;  /* 0x00007610ff117816 */ /* 0x000fc60000000011 */
[----:B---3--:R0:W-:Y:S04]  /*33f20*/  STL [R1+0x10], R31 ;  /* 0x0000101f01007387 */ /* 0x0081e80000100800 */
[----:B------:R-:W3:Y:S04]  /*33f30*/  LDL R26, [R1+0x76c] ;  /* 0x00076c00011a7983 */ /* 0x000ee80000100800 */
[----:B0-----:R-:W3:Y:S01]  /*33f40*/  LDL R31, [R1+0x768] ;  /* 0x00076800011f7983 */ /* 0x001ee20000100800 */
[----:B------:R-:W-:-:S03]  /*33f50*/  PRMT R16, RZ, 0x7610, R16 ;  /* 0x00007610ff107816 */ /* 0x000fc60000000010 */
[----:B----4-:R-:W-:Y:S04]  /*33f60*/  STL [R1+0xf84], R76 ;  /* 0x000f844c01007387 */ /* 0x010fe80000100800 */
[----:B------:R-:W-:Y:S04]  /*33f70*/  STL [R1+0x70], R38 ;  /* 0x0000702601007387 */ /* 0x000fe80000100800 */
[----:B------:R-:W4:Y:S01]  /*33f80*/  LDL R34, [R1+0x7a0] ;  /* 0x0007a00001227983 */ /* 0x000f220000100800 */
[----:B--2---:R-:W-:-:S03]  /*33f90*/  @!P2 IMAD.MOV.U32 R8, RZ, RZ, R33 ;  /* 0x000000ffff08a224 */ /* 0x004fc600078e0021 */
[----:B------:R-:W2:Y:S04]  /*33fa0*/  LDL R33, [R1+0x7a4] ;  /* 0x0007a40001217983 */ /* 0x000ea80000100800 */
[----:B------:R0:W2:Y:S02]  /*33fb0*/  @!P2 LDG.E.U8 R19, desc[UR14][R8.64] ;  /* 0x0000000e0813a981 */ /* 0x0000a4000c1e1100 */
[----:B0-----:R-:W-:Y:S02]  /*33fc0*/  @!P2 IMAD.MOV.U32 R8, RZ, RZ, R22 ;  /* 0x000000ffff08a224 */ /* 0x001fe400078e0016 */
[----:B------:R-:W-:-:S05]  /*33fd0*/  @!P2 IMAD.MOV.U32 R9, RZ, RZ, R24 ;  /* 0x000000ffff09a224 */ /* 0x000fca00078e0018 */
[----:B------:R0:W2:Y:S02]  /*33fe0*/  @!P2 LDG.E.U8 R18, desc[UR14][R8.64] ;  /* 0x0000000e0812a981 */ /* 0x0000a4000c1e1100 */
[----:B0-----:R-:W-:Y:S02]  /*33ff0*/  @!P2 IMAD.MOV.U32 R8, RZ, RZ, R21 ;  /* 0x000000ffff08a224 */ /* 0x001fe400078e0015 */
[----:B------:R-:W-:-:S05]  /*34000*/  @!P2 IMAD.MOV.U32 R9, RZ, RZ, R23 ;  /* 0x000000ffff09a224 */ /* 0x000fca00078e0017 */
[----:B------:R0:W2:Y:S02]  /*34010*/  @!P2 LDG.E.U8 R17, desc[UR14][R8.64] ;  /* 0x0000000e0811a981 */ /* 0x0000a4000c1e1100 */
[----:B0-----:R-:W-:Y:S02]  /*34020*/  @!P2 IMAD.MOV.U32 R8, RZ, RZ, R30 ;  /* 0x000000ffff08a224 */ /* 0x001fe400078e001e */
[----:B------:R-:W-:-:S05]  /*34030*/  @!P2 IMAD.MOV.U32 R9, RZ, RZ, R35 ;  /* 0x000000ffff09a224 */ /* 0x000fca00078e0023 */
[----:B------:R3:W2:Y:S01]  /*34040*/  @!P2 LDG.E.U8 R16, desc[UR14][R8.64] ;  /* 0x0000000e0810a981 */ /* 0x0006a2000c1e1100 */
[----:B------:R-:W-:-:S03]  /*34050*/  PRMT R15, RZ, 0x7610, R15 ;  /* 0x00007610ff0f7816 */ /* 0x000fc6000000000f */
[----:B------:R-:W-:Y:S01]  /*34060*/  STL [R1+0x60], R37 ;  /* 0x0000602501007387 */ /* 0x000fe20000100800 */
[----:B---3--:R-:W-:Y:S02]  /*34070*/  @!P2 IMAD.MOV.U32 R8, RZ, RZ, R26 ;  /* 0x000000ffff08a224 */ /* 0x008fe400078e001a */
[----:B------:R-:W-:-:S05]  /*34080*/  @!P2 IMAD.MOV.U32 R9, RZ, RZ, R31 ;  /* 0x000000ffff09a224 */ /* 0x000fca00078e001f */
[----:B------:R4:W3:Y:S01]  /*34090*/  @!P2 LDG.E.U8 R15, desc[UR14][R8.64] ;  /* 0x0000000e080fa981 */ /* 0x0008e2000c1e1100 */
[----:B------:R-:W-:Y:S01]  /*340a0*/  PRMT R14, RZ, 0x7610, R14 ;  /* 0x00007610ff0e7816 */ /* 0x000fe2000000000e */
[----:B----4-:R-:W-:Y:S02]  /*340b0*/  @!P2 IMAD.MOV.U32 R9, RZ, RZ, R34 ;  /* 0x000000ffff09a224 */ /* 0x010fe400078e0022 */
[----:B--2---:R0:W-:Y:S04]  /*340c0*/  STL [R1+0xf88], R19 ;  /* 0x000f881301007387 */ /* 0x0041e80000100800 */
[----:B------:R-:W2:Y:S04]  /*340d0*/  LDL R24, [R1+0x3e0] ;  /* 0x0003e00001187983 */ /* 0x000ea80000100800 */
[----:B------:R-:W4:Y:S04]  /*340e0*/  LDL R22, [R1+0x3e4] ;  /* 0x0003e40001167983 */ /* 0x000f280000100800 */
[----:B------:R-:W-:Y:S04]  /*340f0*/  STL [R1+0xf8c], R18 ;  /* 0x000f8c1201007387 */ /* 0x000fe80000100800 */
[----:B------:R-:W4:Y:S04]  /*34100*/  LDL R23, [R1+0x440] ;  /* 0x0004400001177983 */ /* 0x000f280000100800 */
[----:B------:R-:W4:Y:S04]  /*34110*/  LDL R21, [R1+0x444] ;  /* 0x0004440001157983 */ /* 0x000f280000100800 */
[----:B------:R-:W-:Y:S04]  /*34120*/  STL [R1+0xf90], R17 ;  /* 0x000f901101007387 */ /* 0x000fe80000100800 */
[----:B------:R-:W4:Y:S04]  /*34130*/  LDL R30, [R1+0x484] ;  /* 0x00048400011e7983 */ /* 0x000f280000100800 */
[----:B------:R-:W-:Y:S04]  /*34140*/  STL [R1+0xf94], R16 ;  /* 0x000f941001007387 */ /* 0x000fe80000100800 */
[----:B------:R-:W4:Y:S04]  /*34150*/  LDL R31, [R1+0x480] ;  /* 0x00048000011f7983 */ /* 0x000f280000100800 */
[----:B------:R-:W4:Y:S04]  /*34160*/  LDL R26, [R1+0x4c0] ;  /* 0x0004c000011a7983 */ /* 0x000f280000100800 */
[----:B0-----:R-:W4:Y:S01]  /*34170*/  LDL R19, [R1+0x4c4] ;  /* 0x0004c40001137983 */ /* 0x001f220000100800 */
[----:B------:R-:W-:-:S05]  /*34180*/  @!P2 IMAD.MOV.U32 R8, RZ, RZ, R33 ;  /* 0x000000ffff08a224 */ /* 0x000fca00078e0021 */
[----:B------:R2:W4:Y:S01]  /*34190*/  @!P2 LDG.E.U8 R14, desc[UR14][R8.64] ;  /* 0x0000000e080ea981 */ /* 0x000522000c1e1100 */
[----:B------:R-:W-:-:S03]  /*341a0*/  PRMT R32, RZ, 0x7610, R32 ;  /* 0x00007610ff207816 */ /* 0x000fc60000000020 */
[----:B---3--:R0:W-:Y:S01]  /*341b0*/  STL [R1+0xf98], R15 ;  /* 0x000f980f01007387 */ /* 0x0081e20000100800 */
[----:B------:R-:W-:Y:S02]  /*341c0*/  PRMT R28, RZ, 0x7610, R28 ;  /* 0x00007610ff1c7816 */ /* 0x000fe4000000001c */
[----:B0-----:R-:W-:Y:S02]  /*341d0*/  PRMT R15, RZ, 0x7610, R15 ;  /* 0x00007610ff0f7816 */ /* 0x001fe4000000000f */
[----:B------:R-:W-:Y:S01]  /*341e0*/  PRMT R27, RZ, 0x7610, R27 ;  /* 0x00007610ff1b7816 */ /* 0x000fe2000000001b */
[----:B--2---:R-:W-:Y:S02]  /*341f0*/  @!P2 IMAD.MOV.U32 R9, RZ, RZ, R24 ;  /* 0x000000ffff09a224 */ /* 0x004fe400078e0018 */
[----:B----4-:R-:W-:-:S05]  /*34200*/  @!P2 IMAD.MOV.U32 R8, RZ, RZ, R22 ;  /* 0x000000ffff08a224 */ /* 0x010fca00078e0016 */
[----:B------:R0:W2:Y:S02]  /*34210*/  @!P2 LDG.E.U8 R32, desc[UR14][R8.64] ;  /* 0x0000000e0820a981 */ /* 0x0000a4000c1e1100 */
[----:B0-----:R-:W-:Y:S02]  /*34220*/  @!P2 IMAD.MOV.U32 R9, RZ, RZ, R23 ;  /* 0x000000ffff09a224 */ /* 0x001fe400078e0017 */
[----:B------:R-:W-:-:S05]  /*34230*/  @!P2 IMAD.MOV.U32 R8, RZ, RZ, R21 ;  /* 0x000000ffff08a224 */ /* 0x000fca00078e0015 */
[----:B------:R0:W3:Y:S02]  /*34240*/  @!P2 LDG.E.U8 R15, desc[UR14][R8.64] ;  /* 0x0000000e080fa981 */ /* 0x0000e4000c1e1100 */
[----:B0-----:R-:W-:Y:S02]  /*34250*/  @!P2 IMAD.MOV.U32 R8, RZ, RZ, R30 ;  /* 0x000000ffff08a224 */ /* 0x001fe400078e001e */
[----:B------:R-:W-:-:S05]  /*34260*/  @!P2 IMAD.MOV.U32 R9, RZ, RZ, R31 ;  /* 0x000000ffff09a224 */ /* 0x000fca00078e001f */
[----:B------:R0:W4:Y:S02]  /*34270*/  @!P2 LDG.E.U8 R28, desc[UR14][R8.64] ;  /* 0x0000000e081ca981 */ /* 0x000124000c1e1100 */
[----:B0-----:R-:W-:Y:S02]  /*34280*/  @!P2 IMAD.MOV.U32 R8, RZ, RZ, R19 ;  /* 0x000000ffff08a224 */ /* 0x001fe400078e0013 */
[----:B------:R-:W-:-:S05]  /*34290*/  @!P2 IMAD.MOV.U32 R9, RZ, RZ, R26 ;  /* 0x000000ffff09a224 */ /* 0x000fca00078e001a */
[----:B------:R-:W2:Y:S04]  /*342a0*/  @!P2 LDG.E.U8 R27, desc[UR14][R8.64] ;  /* 0x0000000e081ba981 */ /* 0x000ea8000c1e1100 */
[----:B------:R0:W-:Y:S04]  /*342b0*/  STL [R1+0xf9c], R14 ;  /* 0x000f9c0e01007387 */ /* 0x0001e80000100800 */
[----:B------:R-:W2:Y:S04]  /*342c0*/  LDL R24, [R1+0x500] ;  /* 0x0005000001187983 */ /* 0x000ea80000100800 */
[----:B------:R-:W2:Y:S04]  /*342d0*/  LDL R22, [R1+0x504] ;  /* 0x0005040001167983 */ /* 0x000ea80000100800 */
[----:B------:R-:W2:Y:S04]  /*342e0*/  LDL R23, [R1+0x540] ;  /* 0x0005400001177983 */ /* 0x000ea80000100800 */
[----:B------:R-:W2:Y:S04]  /*342f0*/  LDL R21, [R1+0x544] ;  /* 0x0005440001157983 */ /* 0x000ea80000100800 */
[----:B0-----:R-:W2:Y:S01]  /*34300*/  LDL R14, [R1+0x584] ;  /* 0x00058400010e7983 */ /* 0x001ea20000100800 */
[----:B------:R-:W-:-:S03]  /*34310*/  PRMT R25, RZ, 0x7610, R25 ;  /* 0x00007610ff197816 */ /* 0x000fc60000000019 */
[----:B---3--:R0:W-:Y:S04]  /*34320*/  STL [R1+0x80], R15 ;  /* 0x0000800f01007387 */ /* 0x0081e80000100800 */
[----:B0-----:R-:W3:Y:S04]  /*34330*/  LDL R15, [R1+0x580] ;  /* 0x00058000010f7983 */ /* 0x001ee80000100800 */
[----:B----4-:R0:W-:Y:S04]  /*34340*/  STL [R1+0x7c], R28 ;  /* 0x00007c1c01007387 */ /* 0x0101e80000100800 */
[----:B------:R-:W4:Y:S04]  /*34350*/  LDL R26, [R1+0x5c4] ;  /* 0x0005c400011a7983 */ /* 0x000f280000100800 */
[----:B------:R-:W4:Y:S04]  /*34360*/  LDL R19, [R1+0x604] ;  /* 0x0006040001137983 */ /* 0x000f280000100800 */
[----:B0-----:R-:W4:Y:S04]  /*34370*/  LDL R28, [R1+0x5c0] ;  /* 0x0005c000011c7983 */ /* 0x001f280000100800 */
[----:B--2---:R0:W-:Y:S04]  /*34380*/  STL [R1+0x78], R27 ;  /* 0x0000781b01007387 */ /* 0x0041e80000100800 */
[----:B0-----:R-:W2:Y:S01]  /*34390*/  LDL R27, [R1+0x600] ;  /* 0x00060000011b7983 */ /* 0x001ea20000100800 */
[----:B------:R-:W-:-:S02]  /*343a0*/  @!P2 IMAD.MOV.U32 R9, RZ, RZ, R24 ;  /* 0x000000ffff09a224 */ /* 0x000fc400078e0018 */
[----:B------:R-:W-:Y:S01]  /*343b0*/  @!P2 IMAD.MOV.U32 R8, RZ, RZ, R22 ;  /* 0x000000ffff08a224 */ /* 0x000fe200078e0016 */
[----:B------:R-:W2:Y:S04]  /*343c0*/  LDL R24, [R1+0x640] ;  /* 0x0006400001187983 */ /* 0x000ea80000100800 */
[----:B------:R-:W2:Y:S04]  /*343d0*/  LDL R22, [R1+0x644] ;  /* 0x0006440001167983 */ /* 0x000ea80000100800 */
[----:B------:R0:W2:Y:S01]  /*343e0*/  @!P2 LDG.E.U8 R25, desc[UR14][R8.64] ;  /* 0x0000000e0819a981 */ /* 0x0000a2000c1e1100 */
[----:B------:R-:W-:-:S02]  /*343f0*/  PRMT R16, RZ, 0x7610, R16 ;  /* 0x00007610ff107816 */ /* 0x000fc40000000010 */
[----:B------:R-:W-:Y:S01]  /*34400*/  PRMT R29, RZ, 0x7610, R29 ;  /* 0x00007610ff1d7816 */ /* 0x000fe2000000001d */
[----:B0-----:R-:W-:Y:S02]  /*34410*/  @!P2 IMAD.MOV.U32 R8, RZ, RZ, R21 ;  /* 0x000000ffff08a224 */ /* 0x001fe400078e0015 */
[----:B------:R-:W-:-:S05]  /*34420*/  @!P2 IMAD.MOV.U32 R9, RZ, RZ, R23 ;  /* 0x000000ffff09a224 */ /* 0x000fca00078e0017 */
[----:B------:R0:W2:Y:S01]  /*34430*/  @!P2 LDG.E.U8 R16, desc[UR14][R8.64] ;  /* 0x0000000e0810a981 */ /* 0x0000a2000c1e1100 */
[----:B------:R-:W-:Y:S01]  /*34440*/  PRMT R17, RZ, 0x7610, R17 ;  /* 0x00007610ff117816 */ /* 0x000fe20000000011 */
[----:B0-----:R-:W-:Y:S01]  /*34450*/  @!P2 IMAD.MOV.U32 R8, RZ, RZ, R14 ;  /* 0x000000ffff08a224 */ /* 0x001fe200078e000e */
[----:B------:R-:W-:Y:S02]  /*34460*/  PRMT R18, RZ, 0x7610, R18 ;  /* 0x00007610ff127816 */ /* 0x000fe40000000012 */
[----:B------:R-:W-:Y:S01]  /*34470*/  PRMT R70, RZ, 0x7610, R70 ;  /* 0x00007610ff467816 */ /* 0x000fe20000000046 */
[----:B---3--:R-:W-:-:S05]  /*34480*/  @!P2 IMAD.MOV.U32 R9, RZ, RZ, R15 ;  /* 0x000000ffff09a224 */ /* 0x008fca00078e000f */
[----:B------:R4:W3:Y:S02]  /*34490*/  @!P2 LDG.E.U8 R29, desc[UR14][R8.64] ;  /* 0x0000000e081da981 */ /* 0x0008e4000c1e1100 */
[----:B----4-:R-:W-:Y:S02]  /*344a0*/  @!P2 IMAD.MOV.U32 R8, RZ, RZ, R26 ;  /* 0x000000ffff08a224 */ /* 0x010fe400078e001a */
[----:B------:R-:W-:-:S05]  /*344b0*/  @!P2 IMAD.MOV.U32 R9, RZ, RZ, R28 ;  /* 0x000000ffff09a224 */ /* 0x000fca00078e001c */
[----:B------:R0:W4:Y:S02]  /*344c0*/  @!P2 LDG.E.U8 R17, desc[UR14][R8.64] ;  /* 0x0000000e0811a981 */ /* 0x000124000c1e1100 */
[----:B0-----:R-:W-:Y:S02]  /*344d0*/  @!P2 IMAD.MOV.U32 R8, RZ, RZ, R19 ;  /* 0x000000ffff08a224 */ /* 0x001fe400078e0013 */
[----:B--2---:R-:W-:-:S05]  /*344e0*/  @!P2 IMAD.MOV.U32 R9, RZ, RZ, R27 ;  /* 0x000000ffff09a224 */ /* 0x004fca00078e001b */
[----:B------:R0:W2:Y:S04]  /*344f0*/  @!P2 LDG.E.U8 R18, desc[UR14][R8.64] ;  /* 0x0000000e0812a981 */ /* 0x0000a8000c1e1100 */
[----:B------:R1:W-:Y:S04]  /*34500*/  STL [R1+0x6c], R25 ;  /* 0x00006c1901007387 */ /* 0x0003e80000100800 */
[----:B------:R-:W3:Y:S01]  /*34510*/  LDL R23, [R1+0x684] ;  /* 0x0006840001177983 */ /* 0x000ee20000100800 */
[----:B0-----:R-:W-:Y:S02]  /*34520*/  @!P2 IMAD.MOV.U32 R8, RZ, RZ, R22 ;  /* 0x000000ffff08a224 */ /* 0x001fe400078e0016 */
[----:B------:R-:W-:Y:S01]  /*34530*/  @!P2 IMAD.MOV.U32 R9, RZ, RZ, R24 ;  /* 0x000000ffff09a224 */ /* 0x000fe200078e0018 */
[----:B-1----:R-:W3:Y:S04]  /*34540*/  LDL R25, [R1+0x680] ;  /* 0x0006800001197983 */ /* 0x002ee80000100800 */
[----:B------:R3:W3:Y:S04]  /*34550*/  @!P2 LDG.E.U8 R70, desc[UR14][R8.64] ;  /* 0x0000000e0846a981 */ /* 0x0006e8000c1e1100 */
[----:B------:R-:W-:Y:S04]  /*34560*/  STL [R1+0x84], R32 ;  /* 0x0000842001007387 */ /* 0x000fe80000100800 */
[----:B------:R-:W3:Y:S04]  /*34570*/  LDL R15, [R1+0x6c0] ;  /* 0x0006c000010f7983 */ /* 0x000ee80000100800 */
[----:B------:R-:W3:Y:S04]  /*34580*/  LDL R14, [R1+0x6c4] ;  /* 0x0006c400010e7983 */ /* 0x000ee80000100800 */
[----:B------:R-:W3:Y:S04]  /*34590*/  LDL R21, [R1+0x700] ;  /* 0x0007000001157983 */ /* 0x000ee80000100800 */
[----:B------:R0:W-:Y:S04]  /*345a0*/  STL [R1+0x5c], R16 ;  /* 0x00005c1001007387 */ /* 0x0001e80000100800 */
[----:B------:R-:W3:Y:S04]  /*345b0*/  LDL R26, [R1+0x738] ;  /* 0x00073800011a7983 */ /* 0x000ee80000100800 */
[----:B0-----:R-:W3:Y:S01]  /*345c0*/  LDL R16, [R1+0x704] ;  /* 0x0007040001107983 */ /* 0x001ee20000100800 */
[----:B------:R-:W-:-:S03]  /*345d0*/  PRMT R13, RZ, 0x7610, R13 ;  /* 0x00007610ff0d7816 */ /* 0x000fc6000000000d */
[----:B----4-:R0:W-:Y:S04]  /*345e0*/  STL [R1+0x20], R17 ;  /* 0x0000201101007387 */ /* 0x0101e80000100800 */
[----:B------:R-:W4:Y:S04]  /*345f0*/  LDL R19, [R1+0x770] ;  /* 0x0007700001137983 */ /* 0x000f280000100800 */
[----:B0-----:R-:W4:Y:S04]  /*34600*/  LDL R17, [R1+0x73c] ;  /* 0x00073c0001117983 */ /* 0x001f280000100800 */
[----:B--2---:R0:W-:Y:S04]  /*34610*/  STL [R1+0xc], R18 ;  /* 0x00000c1201007387 */ /* 0x0041e80000100800 */
[----:B------:R-:W2:Y:S04]  /*34620*/  LDL R24, [R1+0x7a8] ;  /* 0x0007a80001187983 */ /* 0x000ea80000100800 */
[----:B------:R-:W2:Y:S04]  /*34630*/  LDL R22, [R1+0x7ac] ;  /* 0x0007ac0001167983 */ /* 0x000ea80000100800 */
[----:B0-----:R-:W2:Y:S01]  /*34640*/  LDL R18, [R1+0x774] ;  /* 0x0007740001127983 */ /* 0x001ea20000100800 */
[----:B---3--:R-:W-:-:S02]  /*34650*/  @!P2 IMAD.MOV.U32 R8, RZ, RZ, R23 ;  /* 0x000000ffff08a224 */ /* 0x008fc400078e0017 */
[----:B------:R-:W-:Y:S01]  /*34660*/  @!P2 IMAD.MOV.U32 R9, RZ, RZ, R25 ;  /* 0x000000ffff09a224 */ /* 0x000fe200078e0019 */
[----:B------:R-:W-:Y:S04]  /*34670*/  STL [R1+0xfa0], R70 ;  /* 0x000fa04601007387 */ /* 0x000fe80000100800 */
[----:B------:R-:W3:Y:S04]  /*34680*/  LDL R25, [R1+0x3e8] ;  /* 0x0003e80001197983 */ /* 0x000ee80000100800 */
[----:B------:R-:W3:Y:S04]  /*34690*/  LDL R23, [R1+0x40c] ;  /* 0x00040c0001177983 */ /* 0x000ee80000100800 */
[----:B------:R0:W3:Y:S01]  /*346a0*/  @!P2 LDG.E.U8 R13, desc[UR14][R8.64] ;  /* 0x0000000e080da981 */ /* 0x0000e2000c1e1100 */
[----:B------:R-:W-:-:S02]  /*346b0*/  PRMT R12, RZ, 0x7610, R12 ;  /* 0x00007610ff0c7816 */ /* 0x000fc4000000000c */
[----:B------:R-:W-:Y:S01]  /*346c0*/  PRMT R11, RZ, 0x7610, R11 ;  /* 0x00007610ff0b7816 */ /* 0x000fe2000000000b */
[----:B0-----:R-:W-:Y:S02]  /*346d0*/  @!P2 IMAD.MOV.U32 R8, RZ, RZ, R14 ;  /* 0x000000ffff08a224 */ /* 0x001fe400078e000e */
[----:B------:R-:W-:-:S05]  /*346e0*/  @!P2 IMAD.MOV.U32 R9, RZ, RZ, R15 ;  /* 0x000000ffff09a224 */ /* 0x000fca00078e000f */
[----:B------:R0:W3:Y:S01]  /*346f0*/  @!P2 LDG.E.U8 R12, desc[UR14][R8.64] ;  /* 0x0000000e080ca981 */ /* 0x0000e2000c1e1100 */
[----:B------:R-:W-:Y:S01]  /*34700*/  PRMT R10, RZ, 0x7610, R10 ;  /* 0x00007610ff0a7816 */ /* 0x000fe2000000000a */
[----:B------:R-:W-:Y:S02]  /*34710*/  @!P2 IMAD.MOV.U32 R33, RZ, RZ, R26 ;  /* 0x000000ffff21a224 */ /* 0x000fe400078e001a */
[----:B0-----:R-:W-:Y:S02]  /*34720*/  @!P2 IMAD.MOV.U32 R8, RZ, RZ, R16 ;  /* 0x000000ffff08a224 */ /* 0x001fe400078e0010 */
[----:B------:R-:W-:-:S05]  /*34730*/  @!P2 IMAD.MOV.U32 R9, RZ, RZ, R21 ;  /* 0x000000ffff09a224 */ /* 0x000fca00078e0015 */
[----:B------:R0:W3:Y:S02]  /*34740*/  @!P2 LDG.E.U8 R11, desc[UR14][R8.64] ;  /* 0x0000000e080ba981 */ /* 0x0000e4000c1e1100 */
[----:B0-----:R-:W-:Y:S02]  /*34750*/  PRMT R9, RZ, 0x7610, R9 ;  /* 0x00007610ff097816 */ /* 0x001fe40000000009 */
[----:B------:R-:W-:Y:S02]  /*34760*/  PRMT R8, RZ, 0x7610, R8 ;  /* 0x00007610ff087816 */ /* 0x000fe40000000008 */
[----:B------:R-:W-:Y:S01]  /*34770*/  PRMT R20, RZ, 0x7610, R20 ;  /* 0x00007610ff147816 */ /* 0x000fe20000000014 */
[----:B----4-:R-:W-:-:S05]  /*34780*/  @!P2 IMAD.MOV.U32 R32, RZ, RZ, R17 ;  /* 0x000000ffff20a224 */ /* 0x010fca00078e0011 */
[----:B------:R0:W4:Y:S02]  /*34790*/  @!P2 LDG.E.U8 R10, desc[UR14][R32.64] ;  /* 0x0000000e200aa981 */ /* 0x000124000c1e1100 */
[----:B0-----:R-:W-:Y:S02]  /*347a0*/  @!P2 IMAD.MOV.U32 R33, RZ, RZ, R19 ;  /* 0x000000ffff21a224 */ /* 0x001fe400078e0013 */
[----:B--2---:R-:W-:-:S05]  /*347b0*/  @!P2 IMAD.MOV.U32 R32, RZ, RZ, R18 ;  /* 0x000000ffff20a224 */ /* 0x004fca00078e0012 */
[----:B------:R0:W2:Y:S02]  /*347c0*/  @!P2 LDG.E.U8 R9, desc[UR14][R32.64] ;  /* 0x0000000e2009a981 */ /* 0x0000a4000c1e1100 */
[----:B0-----:R-:W-:Y:S02]  /*347d0*/  @!P2 IMAD.MOV.U32 R32, RZ, RZ, R22 ;  /* 0x000000ffff20a224 */ /* 0x001fe400078e0016 */
[----:B------:R-:W-:-:S05]  /*347e0*/  @!P2 IMAD.MOV.U32 R33, RZ, RZ, R24 ;  /* 0x000000ffff21a224 */ /* 0x000fca00078e0018 */
[----:B------:R3:W2:Y:S02]  /*347f0*/  @!P2 LDG.E.U8 R8, desc[UR14][R32.64] ;  /* 0x0000000e2008a981 */ /* 0x0006a4000c1e1100 */
[----:B---3--:R-:W-:Y:S02]  /*34800*/  @!P2 IMAD.MOV.U32 R32, RZ, RZ, R23 ;  /* 0x000000ffff20a224 */ /* 0x008fe400078e0017 */
[----:B------:R-:W-:-:S05]  /*34810*/  @!P2 IMAD.MOV.U32 R33, RZ, RZ, R25 ;  /* 0x000000ffff21a224 */ /* 0x000fca00078e0019 */
[----:B------:R-:W3:Y:S04]  /*34820*/  @!P2 LDG.E.U8 R20, desc[UR14][R32.64] ;  /* 0x0000000e2014a981 */ /* 0x000ee8000c1e1100 */
[----:B------:R0:W-:Y:S04]  /*34830*/  STL [R1+0xfdc], R13 ;  /* 0x000fdc0d01007387 */ /* 0x0001e80000100800 */
[----:B------:R-:W2:Y:S04]  /*34840*/  LDL R15, [R1+0x448] ;  /* 0x00044800010f7983 */ /* 0x000ea80000100800 */
[----:B------:R-:W4:Y:S04]  /*34850*/  LDL R14, [R1+0x44c] ;  /* 0x00044c00010e7983 */ /* 0x000f280000100800 */
[----:B------:R1:W-:Y:S04]  /*34860*/  STL [R1+0xfe0], R12 ;  /* 0x000fe00c01007387 */ /* 0x0003e80000100800 */
[----:B------:R-:W-:Y:S04]  /*34870*/  STL [R1+0x4c], R29 ;  /* 0x00004c1d01007387 */ /* 0x000fe80000100800 */
[----:B------:R-:W4:Y:S04]  /*34880*/  LDL R21, [R1+0x488] ;  /* 0x0004880001157983 */ /* 0x000f280000100800 */
[----:B------:R-:W4:Y:S04]  /*34890*/  LDL R16, [R1+0x48c] ;  /* 0x00048c0001107983 */ /* 0x000f280000100800 */
[----:B0-----:R-:W4:Y:S04]  /*348a0*/  LDL R13, [R1+0x4cc] ;  /* 0x0004cc00010d7983 */ /* 0x001f280000100800 */
[----:B------:R0:W-:Y:S04]  /*348b0*/  STL [R1+0xfe4], R11 ;  /* 0x000fe40b01007387 */ /* 0x0001e80000100800 */
[----:B------:R-:W4:Y:S04]  /*348c0*/  LDL R17, [R1+0x4c8] ;  /* 0x0004c80001117983 */ /* 0x000f280000100800 */
[----:B------:R-:W4:Y:S04]  /*348d0*/  LDL R19, [R1+0x508] ;  /* 0x0005080001137983 */ /* 0x000f280000100800 */
[----:B------:R-:W4:Y:S04]  /*348e0*/  LDL R18, [R1+0x54c] ;  /* 0x00054c0001127983 */ /* 0x000f280000100800 */
[----:B------:R-:W4:Y:S04]  /*348f0*/  LDL R24, [R1+0x548] ;  /* 0x0005480001187983 */ /* 0x000f280000100800 */
[----:B------:R-:W4:Y:S04]  /*34900*/  LDL R22, [R1+0x588] ;  /* 0x0005880001167983 */ /* 0x000f280000100800 */
[----:B-1----:R-:W4:Y:S04]  /*34910*/  LDL R12, [R1+0x58c] ;  /* 0x00058c00010c7983 */ /* 0x002f280000100800 */
[----:B------:R-:W4:Y:S04]  /*34920*/  LDL R23, [R1+0x5c8] ;  /* 0x0005c80001177983 */ /* 0x000f280000100800 */
[----:B0-----:R-:W4:Y:S01]  /*34930*/  LDL R11, [R1+0x50c] ;  /* 0x00050c00010b7983 */ /* 0x001f220000100800 */
[----:B------:R-:W-:-:S02]  /*34940*/  PRMT R3, RZ, 0x7610, R3 ;  /* 0x00007610ff037816 */ /* 0x000fc40000000003 */
[----:B------:R-:W-:Y:S01]  /*34950*/  PRMT R4, RZ, 0x7610, R4 ;  /* 0x00007610ff047816 */ /* 0x000fe20000000004 */
[----:B---3--:R0:W-:Y:S01]  /*34960*/  STL [R1+0x44], R20 ;  /* 0x0000441401007387 */ /* 0x0081e20000100800 */
[----:B--2---:R-:W-:-:S03]  /*34970*/  @!P2 IMAD.MOV.U32 R33, RZ, RZ, R15 ;  /* 0x000000ffff21a224 */ /* 0x004fc600078e000f */
[----:B------:R-:W2:Y:S04]  /*34980*/  LDL R15, [R1+0x608] ;  /* 0x00060800010f7983 */ /* 0x000ea80000100800 */
[----:B0-----:R-:W3:Y:S01]  /*34990*/  LDL R20, [R1+0x5cc] ;  /* 0x0005cc0001147983 */ /* 0x001ee20000100800 */
[----:B----4-:R-:W-:-:S03]  /*349a0*/  @!P2 IMAD.MOV.U32 R32, RZ, RZ, R14 ;  /* 0x000000ffff20a224 */ /* 0x010fc600078e000e */
[----:B------:R-:W4:Y:S04]  /*349b0*/  LDL R14, [R1+0x60c] ;  /* 0x00060c00010e7983 */ /* 0x000f280000100800 */
[----:B------:R0:W2:Y:S01]  /*349c0*/  @!P2 LDG.E.U8 R3, desc[UR14][R32.64] ;  /* 0x0000000e2003a981 */ /* 0x0000a2000c1e1100 */
[----:B------:R-:W-:Y:S01]  /*349d0*/  PRMT R0, RZ, 0x7610, R0 ;  /* 0x00007610ff007816 */ /* 0x000fe20000000000 */
[----:B0-----:R-:W-:Y:S02]  /*349e0*/  @!P2 IMAD.MOV.U32 R32, RZ, RZ, R16 ;  /* 0x000000ffff20a224 */ /* 0x001fe400078e0010 */
[----:B------:R-:W-:Y:S01]  /*349f0*/  @!P2 IMAD.MOV.U32 R33, RZ, RZ, R21 ;  /* 0x000000ffff21a224 */ /* 0x000fe200078e0015 */
[----:B------:R-:W4:Y:S04]  /*34a00*/  LDL R16, [R1+0x64c] ;  /* 0x00064c0001107983 */ /* 0x000f280000100800 */
[----:B------:R-:W4:Y:S04]  /*34a10*/  LDL R21, [R1+0x648] ;  /* 0x0006480001157983 */ /* 0x000f280000100800 */
[----:B------:R0:W4:Y:S01]  /*34a20*/  @!P2 LDG.E.U8 R4, desc[UR14][R32.64] ;  /* 0x0000000e2004a981 */ /* 0x000122000c1e1100 */
[----:B------:R-:W-:Y:S01]  /*34a30*/  PRMT R2, RZ, 0x7610, R2 ;  /* 0x00007610ff027816 */ /* 0x000fe20000000002 */
[----:B0-----:R-:W-:-:S02]  /*34a40*/  @!P2 IMAD.MOV.U32 R32, RZ, RZ, R13 ;  /* 0x000000ffff20a224 */ /* 0x001fc400078e000d */
        /* <DEDUP_REMOVED lines=14> */
[----:B------:R0:W4:Y:S01]  /*34b30*/  @!P2 LDG.E.U8 R74, desc[UR14][R32.64] ;  /* 0x0000000e204aa981 */ /* 0x000122000c1e1100 */
[----:B------:R-:W-:Y:S01]  /*34b40*/  PRMT R69, RZ, 0x7610, R69 ;  /* 0x00007610ff457816 */ /* 0x000fe20000000045 */
[----:B0-----:R-:W-:Y:S02]  /*34b50*/  @!P2 IMAD.MOV.U32 R32, RZ, RZ, R12 ;  /* 0x000000ffff20a224 */ /* 0x001fe400078e000c */
[----:B------:R-:W-:Y:S01]  /*34b60*/  @!P2 IMAD.MOV.U32 R33, RZ, RZ, R22 ;  /* 0x000000ffff21a224 */ /* 0x000fe200078e0016 */
[----:B------:R-:W4:Y:S04]  /*34b70*/  LDL R12, [R1+0x744] ;  /* 0x00074400010c7983 */ /* 0x000f280000100800 */
[----:B------:R-:W4:Y:S04]  /*34b80*/  LDL R22, [R1+0x708] ;  /* 0x0007080001167983 */ /* 0x000f280000100800 */
[----:B------:R0:W4:Y:S02]  /*34b90*/  @!P2 LDG.E.U8 R72, desc[UR14][R32.64] ;  /* 0x0000000e2048a981 */ /* 0x000124000c1e1100 */
[----:B0-----:R-:W-:Y:S01]  /*34ba0*/  @!P2 IMAD.MOV.U32 R33, RZ, RZ, R23 ;  /* 0x000000ffff21a224 */ /* 0x001fe200078e0017 */
[----:B------:R-:W-:-:S02]  /*34bb0*/  PRMT R48, RZ, 0x7610, R48 ;  /* 0x00007610ff307816 */ /* 0x000fc40000000030 */
[----:B------:R-:W-:Y:S01]  /*34bc0*/  PRMT R7, RZ, 0x7610, R7 ;  /* 0x00007610ff077816 */ /* 0x000fe20000000007 */
[----:B------:R-:W4:Y:S01]  /*34bd0*/  LDL R23, [R1+0x490] ;  /* 0x0004900001177983 */ /* 0x000f220000100800 */
[----:B---3--:R-:W-:-:S03]  /*34be0*/  @!P2 IMAD.MOV.U32 R32, RZ, RZ, R20 ;  /* 0x000000ffff20a224 */ /* 0x008fc600078e0014 */
[----:B------:R-:W3:Y:S04]  /*34bf0*/  LDL R20, [R1+0x740] ;  /* 0x0007400001147983 */ /* 0x000ee80000100800 */
[----:B------:R2:W3:Y:S02]  /*34c00*/  @!P2 LDG.E.U8 R69, desc[UR14][R32.64] ;  /* 0x0000000e2045a981 */ /* 0x0004e4000c1e1100 */
[----:B--2---:R-:W-:Y:S02]  /*34c10*/  @!P2 IMAD.MOV.U32 R33, RZ, RZ, R15 ;  /* 0x000000ffff21a224 */ /* 0x004fe400078e000f */
[----:B------:R-:W2:Y:S01]  /*34c20*/  LDL R15, [R1+0x778] ;  /* 0x00077800010f7983 */ /* 0x000ea20000100800 */
[----:B----4-:R-:W-:-:S03]  /*34c30*/  @!P2 IMAD.MOV.U32 R32, RZ, RZ, R14 ;  /* 0x000000ffff20a224 */ /* 0x010fc600078e000e */
[----:B------:R-:W4:Y:S01]  /*34c40*/  LDL R14, [R1+0x77c] ;  /* 0x00077c00010e7983 */ /* 0x000f220000100800 */
[----:B------:R-:W-:Y:S02]  /*34c50*/  @!P2 IMAD.MOV.U32 R34, RZ, RZ, R16 ;  /* 0x000000ffff22a224 */ /* 0x000fe400078e0010 */
[----:B------:R-:W-:Y:S01]  /*34c60*/  @!P2 IMAD.MOV.U32 R35, RZ, RZ, R21 ;  /* 0x000000ffff23a224 */ /* 0x000fe200078e0015 */
[----:B------:R-:W4:Y:S04]  /*34c70*/  LDL R16, [R1+0x7b4] ;  /* 0x0007b40001107983 */ /* 0x000f280000100800 */
[----:B------:R-:W4:Y:S04]  /*34c80*/  LDL R21, [R1+0x7b0] ;  /* 0x0007b00001157983 */ /* 0x000f280000100800 */
[----:B------:R0:W4:Y:S04]  /*34c90*/  @!P2 LDG.E.U8 R48, desc[UR14][R34.64] ;  /* 0x0000000e2230a981 */ /* 0x000128000c1e1100 */
[----:B------:R1:W4:Y:S01]  /*34ca0*/  @!P2 LDG.E.U8 R7, desc[UR14][R32.64] ;  /* 0x0000000e2007a981 */ /* 0x000322000c1e1100 */
[----:B0-----:R-:W-:-:S02]  /*34cb0*/  @!P2 IMAD.MOV.U32 R34, RZ, RZ, R13 ;  /* 0x000000ffff22a224 */ /* 0x001fc400078e000d */
[----:B------:R-:W-:Y:S01]  /*34cc0*/  @!P2 IMAD.MOV.U32 R35, RZ, RZ, R17 ;  /* 0x000000ffff23a224 */ /* 0x000fe200078e0011 */
[----:B------:R-:W4:Y:S04]  /*34cd0*/  LDL R13, [R1+0x414] ;  /* 0x00041400010d7983 */ /* 0x000f280000100800 */
[----:B------:R-:W4:Y:S01]  /*34ce0*/  LDL R17, [R1+0x410] ;  /* 0x0004100001117983 */ /* 0x000f220000100800 */
[----:B-1----:R-:W-:Y:S02]  /*34cf0*/  PRMT R33, RZ, 0x7610, R33 ;  /* 0x00007610ff217816 */ /* 0x002fe40000000021 */
[----:B------:R-:W-:-:S06]  /*34d00*/  PRMT R32, RZ, 0x7610, R32 ;  /* 0x00007610ff207816 */ /* 0x000fcc0000000020 */
[----:B------:R0:W4:Y:S01]  /*34d10*/  @!P2 LDG.E.U8 R32, desc[UR14][R34.64] ;  /* 0x0000000e2220a981 */ /* 0x000122000c1e1100 */
[----:B------:R-:W-:Y:S02]  /*34d20*/  @!P2 IMAD.MOV.U32 R36, RZ, RZ, R11 ;  /* 0x000000ffff24a224 */ /* 0x000fe400078e000b */
[----:B------:R-:W-:Y:S01]  /*34d30*/  @!P2 IMAD.MOV.U32 R37, RZ, RZ, R19 ;  /* 0x000000ffff25a224 */ /* 0x000fe200078e0013 */
[----:B------:R-:W4:Y:S04]  /*34d40*/  LDL R11, [R1+0x454] ;  /* 0x00045400010b7983 */ /* 0x000f280000100800 */
[----:B------:R-:W4:Y:S04]  /*34d50*/  LDL R19, [R1+0x450] ;  /* 0x0004500001137983 */ /* 0x000f280000100800 */
[----:B------:R1:W4:Y:S01]  /*34d60*/  @!P2 LDG.E.U8 R33, desc[UR14][R36.64] ;  /* 0x0000000e2421a981 */ /* 0x000322000c1e1100 */
[----:B0-----:R-:W-:Y:S01]  /*34d70*/  PRMT R35, RZ, 0x7610, R35 ;  /* 0x00007610ff237816 */ /* 0x001fe20000000023 */
[----:B-1----:R-:W-:-:S02]  /*34d80*/  @!P2 IMAD.MOV.U32 R36, RZ, RZ, R18 ;  /* 0x000000ffff24a224 */ /* 0x002fc400078e0012 */
[----:B------:R-:W4:Y:S01]  /*34d90*/  LDL R18, [R1+0x494] ;  /* 0x0004940001127983 */ /* 0x000f220000100800 */
[----:B------:R-:W-:-:S03]  /*34da0*/  @!P2 IMAD.MOV.U32 R38, RZ, RZ, R12 ;  /* 0x000000ffff26a224 */ /* 0x000fc600078e000c */
        /* <DEDUP_REMOVED lines=8> */
[----:B------:R-:W-:Y:S01]  /*34e30*/  PRMT R34, RZ, 0x7610, R34 ;  /* 0x00007610ff227816 */ /* 0x000fe20000000022 */
[----:B------:R-:W-:Y:S02]  /*34e40*/  @!P2 IMAD.MOV.U32 R37, RZ, RZ, R22 ;  /* 0x000000ffff25a224 */ /* 0x000fe400078e0016 */
[----:B------:R-:W4:Y:S04]  /*34e50*/  LDL R22, [R1+0x550] ;  /* 0x0005500001167983 */ /* 0x000f280000100800 */
[----:B------:R0:W4:Y:S02]  /*34e60*/  @!P2 LDG.E.U8 R34, desc[UR14][R36.64] ;  /* 0x0000000e2422a981 */ /* 0x000124000c1e1100 */
[----:B0-----:R-:W-:-:S02]  /*34e70*/  PRMT R36, RZ, 0x7610, R36 ;  /* 0x00007610ff247816 */ /* 0x001fc40000000024 */
[----:B------:R-:W-:-:S04]  /*34e80*/  PRMT R37, RZ, 0x7610, R37 ;  /* 0x00007610ff257816 */ /* 0x000fc80000000025 */
[----:B------:R0:W4:Y:S01]  /*34e90*/  @!P2 LDG.E.U8 R36, desc[UR14][R38.64] ;  /* 0x0000000e2624a981 */ /* 0x000122000c1e1100 */
[----:B------:R-:W-:Y:S01]  /*34ea0*/  PRMT R6, RZ, 0x7610, R6 ;  /* 0x00007610ff067816 */ /* 0x000fe20000000006 */
[----:B0-----:R-:W-:Y:S02]  /*34eb0*/  @!P2 IMAD.MOV.U32 R38, RZ, RZ, R16 ;  /* 0x000000ffff26a224 */ /* 0x001fe400078e0010 */
[----:B------:R-:W-:Y:S01]  /*34ec0*/  @!P2 IMAD.MOV.U32 R39, RZ, RZ, R21 ;  /* 0x000000ffff27a224 */ /* 0x000fe200078e0015 */
[----:B------:R-:W4:Y:S01]  /*34ed0*/  LDL R16, [R1+0x554] ;  /* 0x0005540001107983 */ /* 0x000f220000100800 */
[----:B------:R-:W-:Y:S02]  /*34ee0*/  PRMT R5, RZ, 0x7610, R5 ;  /* 0x00007610ff057816 */ /* 0x000fe40000000005 */
[----:B------:R-:W-:Y:S02]  /*34ef0*/  PRMT R93, RZ, 0x7610, R93 ;  /* 0x00007610ff5d7816 */ /* 0x000fe4000000005d */
[----:B------:R-:W-:Y:S01]  /*34f00*/  PRMT R92, RZ, 0x7610, R92 ;  /* 0x00007610ff5c7816 */ /* 0x000fe2000000005c */
[----:B------:R0:W4:Y:S01]  /*34f10*/  @!P2 LDG.E.U8 R37, desc[UR14][R38.64] ;  /* 0x0000000e2625a981 */ /* 0x000122000c1e1100 */
[----:B------:R-:W-:-:S03]  /*34f20*/  PRMT R91, RZ, 0x7610, R91 ;  /* 0x00007610ff5b7816 */ /* 0x000fc6000000005b */
[----:B------:R-:W4:Y:S01]  /*34f30*/  LDL R21, [R1+0x5d0] ;  /* 0x0005d00001157983 */ /* 0x000f220000100800 */
[----:B0-----:R-:W-:Y:S02]  /*34f40*/  @!P2 IMAD.MOV.U32 R38, RZ, RZ, R13 ;  /* 0x000000ffff26a224 */ /* 0x001fe400078e000d */
[----:B------:R-:W-:Y:S01]  /*34f50*/  @!P2 IMAD.MOV.U32 R39, RZ, RZ, R17 ;  /* 0x000000ffff27a224 */ /* 0x000fe200078e0011 */
[----:B------:R-:W4:Y:S04]  /*34f60*/  LDL R13, [R1+0x594] ;  /* 0x00059400010d7983 */ /* 0x000f280000100800 */
[----:B------:R-:W4:Y:S04]  /*34f70*/  LDL R17, [R1+0x590] ;  /* 0x0005900001117983 */ /* 0x000f280000100800 */
[----:B------:R0:W4:Y:S02]  /*34f80*/  @!P2 LDG.E.U8 R6, desc[UR14][R38.64] ;  /* 0x0000000e2606a981 */ /* 0x000124000c1e1100 */
[----:B0-----:R-:W-:-:S02]  /*34f90*/  @!P2 IMAD.MOV.U32 R38, RZ, RZ, R11 ;  /* 0x000000ffff26a224 */ /* 0x001fc400078e000b */
[----:B------:R-:W-:Y:S01]  /*34fa0*/  @!P2 IMAD.MOV.U32 R39, RZ, RZ, R19 ;  /* 0x000000ffff27a224 */ /* 0x000fe200078e0013 */
[----:B------:R-:W4:Y:S04]  /*34fb0*/  LDL R11, [R1+0x614] ;  /* 0x00061400010b7983 */ /* 0x000f280000100800 */
[----:B------:R-:W4:Y:S04]  /*34fc0*/  LDL R19, [R1+0x5d4] ;  /* 0x0005d40001137983 */ /* 0x000f280000100800 */
[----:B------:R0:W4:Y:S02]  /*34fd0*/  @!P2 LDG.E.U8 R5, desc[UR14][R38.64] ;  /* 0x0000000e2605a981 */ /* 0x000124000c1e1100 */
[----:B0-----:R-:W-:-:S02]  /*34fe0*/  @!P2 IMAD.MOV.U32 R38, RZ, RZ, R18 ;  /* 0x000000ffff26a224 */ /* 0x001fc400078e0012 */
[----:B------:R-:W-:Y:S01]  /*34ff0*/  @!P2 IMAD.MOV.U32 R39, RZ, RZ, R23 ;  /* 0x000000ffff27a224 */ /* 0x000fe200078e0017 */
[----:B------:R-:W4:Y:S04]  /*35000*/  LDL R18, [R1+0x610] ;  /* 0x0006100001127983 */ /* 0x000f280000100800 */
[----:B------:R0:W4:Y:S02]  /*35010*/  @!P2 LDG.E.U8 R93, desc[UR14][R38.64] ;  /* 0x0000000e265da981 */ /* 0x000124000c1e1100 */
[----:B0-----:R-:W-:Y:S02]  /*35020*/  @!P2 IMAD.MOV.U32 R38, RZ, RZ, R12 ;  /* 0x000000ffff26a224 */ /* 0x001fe400078e000c */
        /* <DEDUP_REMOVED lines=8> */
[----:B------:R-:W-:-:S03]  /*350b0*/  PRMT R90, RZ, 0x7610, R90 ;  /* 0x00007610ff5a7816 */ /* 0x000fc6000000005a */
[----:B------:R0:W4:Y:S01]  /*350c0*/  @!P2 LDG.E.U8 R91, desc[UR14][R38.64] ;  /* 0x0000000e265ba981 */ /* 0x000122000c1e1100 */
[----:B------:R-:W-:Y:S01]  /*350d0*/  PRMT R86, RZ, 0x7610, R86 ;  /* 0x00007610ff567816 */ /* 0x000fe20000000056 */
[----:B0-----:R-:W-:Y:S02]  /*350e0*/  @!P2 IMAD.MOV.U32 R39, RZ, RZ, R22 ;  /* 0x000000ffff27a224 */ /* 0x001fe400078e0016 */
[----:B------:R-:W-:Y:S02]  /*350f0*/  @!P2 IMAD.MOV.U32 R38, RZ, RZ, R16 ;  /* 0x000000ffff26a224 */ /* 0x000fe400078e0010 */
[----:B------:R-:W4:Y:S04]  /*35100*/  LDL R16, [R1+0x6d4] ;  /* 0x0006d40001107983 */ /* 0x000f280000100800 */
[----:B------:R0:W4:Y:S01]  /*35110*/  @!P2 LDG.E.U8 R90, desc[UR14][R38.64] ;  /* 0x0000000e265aa981 */ /* 0x000122000c1e1100 */
[----:B------:R-:W-:Y:S01]  /*35120*/  PRMT R82, RZ, 0x7610, R82 ;  /* 0x00007610ff527816 */ /* 0x000fe20000000052 */
[----:B0-----:R-:W-:-:S02]  /*35130*/  @!P2 IMAD.MOV.U32 R38, RZ, RZ, R13 ;  /* 0x000000ffff26a224 */ /* 0x001fc400078e000d */
[----:B------:R-:W-:Y:S01]  /*35140*/  @!P2 IMAD.MOV.U32 R39, RZ, RZ, R17 ;  /* 0x000000ffff27a224 */ /* 0x000fe200078e0011 */
[----:B------:R-:W4:Y:S04]  /*35150*/  LDL R13, [R1+0x714] ;  /* 0x00071400010d7983 */ /* 0x000f280000100800 */
[----:B------:R-:W4:Y:S04]  /*35160*/  LDL R17, [R1+0x6d0] ;  /* 0x0006d00001117983 */ /* 0x000f280000100800 */
[----:B------:R0:W4:Y:S02]  /*35170*/  @!P2 LDG.E.U8 R86, desc[UR14][R38.64] ;  /* 0x0000000e2656a981 */ /* 0x000124000c1e1100 */
[----:B0-----:R-:W-:-:S02]  /*35180*/  @!P2 IMAD.MOV.U32 R38, RZ, RZ, R19 ;  /* 0x000000ffff26a224 */ /* 0x001fc400078e0013 */
[----:B------:R-:W4:Y:S01]  /*35190*/  LDL R19, [R1+0x710] ;  /* 0x0007100001137983 */ /* 0x000f220000100800 */
[----:B------:R-:W-:-:S03]  /*351a0*/  @!P2 IMAD.MOV.U32 R40, RZ, RZ, R11 ;  /* 0x000000ffff28a224 */ /* 0x000fc600078e000b */
[----:B------:R-:W4:Y:S01]  /*351b0*/  LDL R11, [R1+0x74c] ;  /* 0x00074c00010b7983 */ /* 0x000f220000100800 */
[----:B------:R-:W-:-:S03]  /*351c0*/  @!P2 IMAD.MOV.U32 R41, RZ, RZ, R18 ;  /* 0x000000ffff29a224 */ /* 0x000fc600078e0012 */
[----:B------:R-:W4:Y:S04]  /*351d0*/  LDL R18, [R1+0x748] ;  /* 0x0007480001127983 */ /* 0x000f280000100800 */
[----:B------:R0:W4:Y:S02]  /*351e0*/  @!P2 LDG.E.U8 R82, desc[UR14][R40.64] ;  /* 0x0000000e2852a981 */ /* 0x000124000c1e1100 */
[----:B0-----:R-:W-:Y:S02]  /*351f0*/  @!P2 IMAD.MOV.U32 R40, RZ, RZ, R12 ;  /* 0x000000ffff28a224 */ /* 0x001fe400078e000c */
[----:B------:R-:W4:Y:S01]  /*35200*/  LDL R12, [R1+0x784] ;  /* 0x00078400010c7983 */ /* 0x000f220000100800 */
[----:B---3--:R-:W-:-:S03]  /*35210*/  @!P2 IMAD.MOV.U32 R41, RZ, RZ, R20 ;  /* 0x000000ffff29a224 */ /* 0x008fc600078e0014 */
[----:B------:R-:W3:Y:S01]  /*35220*/  LDL R20, [R1+0x780] ;  /* 0x0007800001147983 */ /* 0x000ee20000100800 */
[----:B--2---:R-:W-:-:S03]  /*35230*/  @!P2 IMAD.MOV.U32 R43, RZ, RZ, R15 ;  /* 0x000000ffff2ba224 */ /* 0x004fc600078e000f */
[----:B------:R-:W2:Y:S01]  /*35240*/  LDL R15, [R1+0x7b8] ;  /* 0x0007b800010f7983 */ /* 0x000ea20000100800 */
[----:B----4-:R-:W-:-:S03]  /*35250*/  @!P2 IMAD.MOV.U32 R42, RZ, RZ, R14 ;  /* 0x000000ffff2aa224 */ /* 0x010fc600078e000e */
[----:B------:R-:W4:Y:S01]  /*35260*/  LDL R14, [R1+0x7bc] ;  /* 0x0007bc00010e7983 */ /* 0x000f220000100800 */
[----:B------:R-:W-:Y:S01]  /*35270*/  PRMT R84, RZ, 0x7610, R84 ;  /* 0x00007610ff547816 */ /* 0x000fe20000000054 */
[----:B------:R-:W-:-:S05]  /*35280*/  @!P2 IMAD.MOV.U32 R39, RZ, RZ, R21 ;  /* 0x000000ffff27a224 */ /* 0x000fca00078e0015 */
[----:B------:R0:W4:Y:S02]  /*35290*/  @!P2 LDG.E.U8 R84, desc[UR14][R38.64] ;  /* 0x0000000e2654a981 */ /* 0x000124000c1e1100 */
[----:B0-----:R-:W-:Y:S02]  /*352a0*/  PRMT R39, RZ, 0x7610, R39 ;  /* 0x00007610ff277816 */ /* 0x001fe40000000027 */
[----:B------:R-:W-:-:S04]  /*352b0*/  PRMT R38, RZ, 0x7610, R38 ;  /* 0x00007610ff267816 */ /* 0x000fc80000000026 */
[----:B------:R0:W4:Y:S04]  /*352c0*/  @!P2 LDG.E.U8 R39, desc[UR14][R42.64] ;  /* 0x0000000e2a27a981 */ /* 0x000128000c1e1100 */
[----:B------:R1:W4:Y:S01]  /*352d0*/  @!P2 LDG.E.U8 R38, desc[UR14][R40.64] ;  /* 0x0000000e2826a981 */ /* 0x000322000c1e1100 */
[----:B0-----:R-:W-:-:S03]  /*352e0*/  @!P2 IMAD.MOV.U32 R42, RZ, RZ, R16 ;  /* 0x000000ffff2aa224 */ /* 0x001fc600078e0010 */
[----:B------:R-:W4:Y:S01]  /*352f0*/  LDL R16, [R1+0x41c] ;  /* 0x00041c0001107983 */ /* 0x000f220000100800 */
[----:B-1----:R-:W-:Y:S02]  /*35300*/  PRMT R40, RZ, 0x7610, R40 ;  /* 0x00007610ff287816 */ /* 0x002fe40000000028 */
[----:B------:R-:W-:Y:S01]  /*35310*/  PRMT R41, RZ, 0x7610, R41 ;  /* 0x00007610ff297816 */ /* 0x000fe20000000029 */
[----:B------:R-:W-:Y:S02]  /*35320*/  @!P2 IMAD.MOV.U32 R43, RZ, RZ, R17 ;  /* 0x000000ffff2ba224 */ /* 0x000fe400078e0011 */
[----:B------:R-:W4:Y:S01]  /*35330*/  LDL R17, [R1+0x418] ;  /* 0x0004180001117983 */ /* 0x000f220000100800 */
[----:B------:R-:W-:-:S03]  /*35340*/  @!P2 IMAD.MOV.U32 R44, RZ, RZ, R13 ;  /* 0x000000ffff2ca224 */ /* 0x000fc600078e000d */
[----:B------:R-:W4:Y:S04]  /*35350*/  LDL R13, [R1+0x45c] ;  /* 0x00045c00010d7983 */ /* 0x000f280000100800 */
[----:B------:R0:W4:Y:S01]  /*35360*/  @!P2 LDG.E.U8 R40, desc[UR14][R42.64] ;  /* 0x0000000e2a28a981 */ /* 0x000122000c1e1100 */
[----:B------:R-:W-:-:S03]  /*35370*/  @!P2 IMAD.MOV.U32 R45, RZ, RZ, R19 ;  /* 0x000000ffff2da224 */ /* 0x000fc600078e0013 */
[----:B------:R-:W4:Y:S04]  /*35380*/  LDL R19, [R1+0x458] ;  /* 0x0004580001137983 */ /* 0x000f280000100800 */
[----:B------:R1:W4:Y:S01]  /*35390*/  @!P2 LDG.E.U8 R41, desc[UR14][R44.64] ;  /* 0x0000000e2c29a981 */ /* 0x000322000c1e1100 */
[----:B0-----:R-:W-:Y:S01]  /*353a0*/  PRMT R43, RZ, 0x7610, R43 ;  /* 0x00007610ff2b7816 */ /* 0x001fe2000000002b */
[----:B-1----:R-:W-:Y:S02]  /*353b0*/  @!P2 IMAD.MOV.U32 R44, RZ, RZ, R11 ;  /* 0x000000ffff2ca224 */ /* 0x002fe400078e000b */
[----:B------:R-:W-:Y:S01]  /*353c0*/  @!P2 IMAD.MOV.U32 R45, RZ, RZ, R18 ;  /* 0x000000ffff2da224 */ /* 0x000fe200078e0012 */
[----:B------:R-:W4:Y:S04]  /*353d0*/  LDL R11, [R1+0x49c] ;  /* 0x00049c00010b7983 */ /* 0x000f280000100800 */
[----:B------:R-:W4:Y:S01]  /*353e0*/  LDL R18, [R1+0x498] ;  /* 0x0004980001127983 */ /* 0x000f220000100800 */
[----:B------:R-:W-:-:S03]  /*353f0*/  @!P2 IMAD.MOV.U32 R46, RZ, RZ, R12 ;  /* 0x000000ffff2ea224 */ /* 0x000fc600078e000c */
[----:B------:R-:W4:Y:S01]  /*35400*/  LDL R12, [R1+0x4dc] ;  /* 0x0004dc00010c7983 */ /* 0x000f220000100800 */
[----:B---3--:R-:W-:Y:S01]  /*35410*/  @!P2 IMAD.MOV.U32 R47, RZ, RZ, R20 ;  /* 0x000000ffff2fa224 */ /* 0x008fe200078e0014 */
[----:B------:R-:W-:Y:S02]  /*35420*/  PRMT R42, RZ, 0x7610, R42 ;  /* 0x00007610ff2a7816 */ /* 0x000fe4000000002a */
[----:B------:R-:W-:Y:S02]  /*35430*/  PRMT R66, RZ, 0x7610, R66 ;  /* 0x00007610ff427816 */ /* 0x000fe40000000042 */
[----:B------:R-:W-:Y:S01]  /*35440*/  PRMT R64, RZ, 0x7610, R64 ;  /* 0x00007610ff407816 */ /* 0x000fe20000000040 */
[----:B------:R-:W3:Y:S04]  /*35450*/  LDL R20, [R1+0x598] ;  /* 0x0005980001147983 */ /* 0x000ee80000100800 */
[----:B------:R2:W3:Y:S04]  /*35460*/  @!P2 LDG.E.U8 R43, desc[UR14][R46.64] ;  /* 0x0000000e2e2ba981 */ /* 0x0004e8000c1e1100 */
[----:B------:R0:W3:Y:S01]  /*35470*/  @!P2 LDG.E.U8 R42, desc[UR14][R44.64] ;  /* 0x0000000e2c2aa981 */ /* 0x0000e2000c1e1100 */
[----:B--2---:R-:W-:-:S03]  /*35480*/  @!P2 IMAD.MOV.U32 R47, RZ, RZ, R15 ;  /* 0x000000ffff2fa224 */ /* 0x004fc600078e000f */
[----:B------:R-:W2:Y:S01]  /*35490*/  LDL R15, [R1+0x4d8] ;  /* 0x0004d800010f7983 */ /* 0x000ea20000100800 */
[----:B----4-:R-:W-:-:S03]  /*354a0*/  @!P2 IMAD.MOV.U32 R46, RZ, RZ, R14 ;  /* 0x000000ffff2ea224 */ /* 0x010fc600078e000e */
[----:B------:R-:W4:Y:S01]  /*354b0*/  LDL R14, [R1+0x51c] ;  /* 0x00051c00010e7983 */ /* 0x000f220000100800 */
[----:B0-----:R-:W-:-:S06]  /*354c0*/  PRMT R44, RZ, 0x7610, R44 ;  /* 0x00007610ff2c7816 */ /* 0x001fcc000000002c */
[----:B------:R0:W3:Y:S01]  /*354d0*/  @!P2 LDG.E.U8 R44, desc[UR14][R46.64] ;  /* 0x0000000e2e2ca981 */ /* 0x0000e2000c1e1100 */
[----:B------:R-:W-:Y:S01]  /*354e0*/  PRMT R62, RZ, 0x7610, R62 ;  /* 0x00007610ff3e7816 */ /* 0x000fe2000000003e */
[----:B0-----:R-:W-:Y:S02]  /*354f0*/  @!P2 IMAD.MOV.U32 R46, RZ, RZ, R16 ;  /* 0x000000ffff2ea224 */ /* 0x001fe400078e0010 */
[----:B------:R-:W3:Y:S01]  /*35500*/  LDL R16, [R1+0x55c] ;  /* 0x00055c0001107983 */ /* 0x000ee20000100800 */
[----:B------:R-:W-:-:S03]  /*35510*/  @!P2 IMAD.MOV.U32 R47, RZ, RZ, R17 ;  /* 0x000000ffff2fa224 */ /* 0x000fc600078e0011 */
[----:B------:R-:W3:Y:S04]  /*35520*/  LDL R17, [R1+0x518] ;  /* 0x0005180001117983 */ /* 0x000ee80000100800 */
[----:B------:R0:W3:Y:S02]  /*35530*/  @!P2 LDG.E.U8 R66, desc[UR14][R46.64] ;  /* 0x0000000e2e42a981 */ /* 0x0000e4000c1e1100 */
[----:B0-----:R-:W-:Y:S02]  /*35540*/  @!P2 IMAD.MOV.U32 R47, RZ, RZ, R19 ;  /* 0x000000ffff2fa224 */ /* 0x001fe400078e0013 */
[----:B------:R-:W3:Y:S01]  /*35550*/  LDL R19, [R1+0x558] ;  /* 0x0005580001137983 */ /* 0x000ee20000100800 */
[----:B------:R-:W-:-:S03]  /*35560*/  @!P2 IMAD.MOV.U32 R46, RZ, RZ, R13 ;  /* 0x000000ffff2ea224 */ /* 0x000fc600078e000d */
[----:B------:R-:W3:Y:S04]  /*35570*/  LDL R13, [R1+0x59c] ;  /* 0x00059c00010d7983 */ /* 0x000ee80000100800 */
[----:B------:R0:W3:Y:S02]  /*35580*/  @!P2 LDG.E.U8 R64, desc[UR14][R46.64] ;  /* 0x0000000e2e40a981 */ /* 0x0000e4000c1e1100 */
[----:B0-----:R-:W-:Y:S02]  /*35590*/  @!P2 IMAD.MOV.U32 R46, RZ, RZ, R11 ;  /* 0x000000ffff2ea224 */ /* 0x001fe400078e000b */
[----:B------:R-:W-:Y:S01]  /*355a0*/  @!P2 IMAD.MOV.U32 R47, RZ, RZ, R18 ;  /* 0x000000ffff2fa224 */ /* 0x000fe200078e0012 */
[----:B------:R-:W3:Y:S04]  /*355b0*/  LDL R11, [R1+0x5dc] ;  /* 0x0005dc00010b7983 */ /* 0x000ee80000100800 */
[----:B------:R-:W3:Y:S04]  /*355c0*/  LDL R18, [R1+0x5d8] ;  /* 0x0005d80001127983 */ /* 0x000ee80000100800 */
[----:B------:R0:W3:Y:S01]  /*355d0*/  @!P2 LDG.E.U8 R62, desc[UR14][R46.64] ;  /* 0x0000000e2e3ea981 */ /* 0x0000e2000c1e1100 */
[----:B------:R-:W-:Y:S01]  /*355e0*/  PRMT R60, RZ, 0x7610, R60 ;  /* 0x00007610ff3c7816 */ /* 0x000fe2000000003c */
[----:B0-----:R-:W-:-:S02]  /*355f0*/  @!P2 IMAD.MOV.U32 R46, RZ, RZ, R12 ;  /* 0x000000ffff2ea224 */ /* 0x001fc400078e000c */
[----:B------:R-:W3:Y:S01]  /*35600*/  LDL R12, [R1+0x61c] ;  /* 0x00061c00010c7983 */ /* 0x000ee20000100800 */
[----:B--2---:R-:W-:-:S03]  /*35610*/  @!P2 IMAD.MOV.U32 R47, RZ, RZ, R15 ;  /* 0x000000ffff2fa224 */ /* 0x004fc600078e000f */
[----:B------:R-:W2:Y:S04]  /*35620*/  LDL R15, [R1+0x618] ;  /* 0x00061800010f7983 */ /* 0x000ea80000100800 */
[----:B------:R4:W2:Y:S02]  /*35630*/  @!P2 LDG.E.U8 R60, desc[UR14][R46.64] ;  /* 0x0000000e2e3ca981 */ /* 0x0008a4000c1e1100 */
[----:B----4-:R-:W-:Y:S02]  /*35640*/  @!P2 IMAD.MOV.U32 R46, RZ, RZ, R14 ;  /* 0x000000ffff2ea224 */ /* 0x010fe400078e000e */
[----:B------:R-:W4:Y:S01]  /*35650*/  LDL R14, [R1+0x65c] ;  /* 0x00065c00010e7983 */ /* 0x000f220000100800 */
[----:B------:R-:W-:Y:S02]  /*35660*/  PRMT R58, RZ, 0x7610, R58 ;  /* 0x00007610ff3a7816 */ /* 0x000fe4000000003a */
[----:B------:R-:W-:-:S02]  /*35670*/  PRMT R56, RZ, 0x7610, R56 ;  /* 0x00007610ff387816 */ /* 0x000fc40000000038 */
[----:B------:R-:W-:Y:S02]  /*35680*/  PRMT R54, RZ, 0x7610, R54 ;  /* 0x00007610ff367816 */ /* 0x000fe40000000036 */
[----:B------:R-:W-:Y:S02]  /*35690*/  PRMT R52, RZ, 0x7610, R52 ;  /* 0x00007610ff347816 */ /* 0x000fe40000000034 */
[----:B------:R-:W-:Y:S01]  /*356a0*/  PRMT R50, RZ, 0x7610, R50 ;  /* 0x00007610ff327816 */ /* 0x000fe20000000032 */
[----:B---3--:R-:W-:Y:S02]  /*356b0*/  @!P2 IMAD.MOV.U32 R47, RZ, RZ, R17 ;  /* 0x000000ffff2fa224 */ /* 0x008fe400078e0011 */
[----:B------:R-:W3:Y:S04]  /*356c0*/  LDL R17, [R1+0x658] ;  /* 0x0006580001117983 */ /* 0x000ee80000100800 */
[----:B------:R0:W3:Y:S02]  /*356d0*/  @!P2 LDG.E.U8 R58, desc[UR14][R46.64] ;  /* 0x0000000e2e3aa981 */ /* 0x0000e4000c1e1100 */
[----:B0-----:R-:W-:-:S02]  /*356e0*/  @!P2 IMAD.MOV.U32 R46, RZ, RZ, R16 ;  /* 0x000000ffff2ea224 */ /* 0x001fc400078e0010 */
[----:B------:R-:W-:Y:S01]  /*356f0*/  @!P2 IMAD.MOV.U32 R47, RZ, RZ, R19 ;  /* 0x000000ffff2fa224 */ /* 0x000fe200078e0013 */
[----:B------:R-:W3:Y:S04]  /*35700*/  LDL R16, [R1+0x69c] ;  /* 0x00069c0001107983 */ /* 0x000ee80000100800 */
[----:B------:R-:W3:Y:S04]  /*35710*/  LDL R19, [R1+0x698] ;  /* 0x0006980001137983 */ /* 0x000ee80000100800 */
[----:B------:R0:W3:Y:S02]  /*35720*/  @!P2 LDG.E.U8 R56, desc[UR14][R46.64] ;  /* 0x0000000e2e38a981 */ /* 0x0000e4000c1e1100 */
[----:B0-----:R-:W-:-:S02]  /*35730*/  @!P2 IMAD.MOV.U32 R46, RZ, RZ, R13 ;  /* 0x000000ffff2ea224 */ /* 0x001fc400078e000d */
[----:B------:R-:W-:Y:S01]  /*35740*/  @!P2 IMAD.MOV.U32 R47, RZ, RZ, R20 ;  /* 0x000000ffff2fa224 */ /* 0x000fe200078e0014 */
[----:B------:R-:W3:Y:S01]  /*35750*/  LDL R13, [R1+0x6dc] ;  /* 0x0006dc00010d7983 */ /* 0x000ee20000100800 */
[----:B------:R-:W-:-:S03]  /*35760*/  PRMT R45, RZ, 0x7610, R45 ;  /* 0x00007610ff2d7816 */ /* 0x000fc6000000002d */
[----:B------:R-:W3:Y:S04]  /*35770*/  LDL R20, [R1+0x788] ;  /* 0x0007880001147983 */ /* 0x000ee80000100800 */
[----:B------:R0:W3:Y:S02]  /*35780*/  @!P2 LDG.E.U8 R54, desc[UR14][R46.64] ;  /* 0x0000000e2e36a981 */ /* 0x0000e4000c1e1100 */
[----:B0-----:R-:W-:Y:S02]  /*35790*/  @!P2 IMAD.MOV.U32 R46, RZ, RZ, R11 ;  /* 0x000000ffff2ea224 */ /* 0x001fe400078e000b */
[----:B------:R-:W-:Y:S01]  /*357a0*/  @!P2 IMAD.MOV.U32 R47, RZ, RZ, R18 ;  /* 0x000000ffff2fa224 */ /* 0x000fe200078e0012 */
[----:B------:R-:W3:Y:S04]  /*357b0*/  LDL R11, [R1+0x71c] ;  /* 0x00071c00010b7983 */ /* 0x000ee80000100800 */
[----:B------:R-:W3:Y:S04]  /*357c0*/  LDL R18, [R1+0x6d8] ;  /* 0x0006d80001127983 */ /* 0x000ee80000100800 */
[----:B------:R0:W3:Y:S02]  /*357d0*/  @!P2 LDG.E.U8 R52, desc[UR14][R46.64] ;  /* 0x0000000e2e34a981 */ /* 0x0000e4000c1e1100 */
        /* <DEDUP_REMOVED lines=9> */
[----:B------:R-:W-:Y:S01]  /*35870*/  PRMT R53, RZ, 0x7610, R53 ;  /* 0x00007610ff357816 */ /* 0x000fe20000000035 */
[----:B---3--:R-:W-:Y:S02]  /*35880*/  @!P2 IMAD.MOV.U32 R47, RZ, RZ, R17 ;  /* 0x000000ffff2fa224 */ /* 0x008fe400078e0011 */
        /* <DEDUP_REMOVED lines=9> */
[----:B------:R-:W-:-:S03]  /*35920*/  @!P2 IMAD.MOV.U32 R47, RZ, RZ, R18 ;  /* 0x000000ffff2fa224 */ /* 0x000fc600078e0012 */
[----:B------:R-:W3:Y:S04]  /*35930*/  LDL R18, [R1+0x420] ;  /* 0x0004200001127983 */ /* 0x000ee80000100800 */
[----:B------:R0:W3:Y:S02]  /*35940*/  @!P2 LDG.E.U8 R51, desc[UR14][R46.64] ;  /* 0x0000000e2e33a981 */ /* 0x0000e4000c1e1100 */
[----:B0-----:R-:W-:Y:S02]  /*35950*/  @!P2 IMAD.MOV.U32 R46, RZ, RZ, R11 ;  /* 0x000000ffff2ea224 */ /* 0x001fe400078e000b */
[----:B------:R-:W3:Y:S01]  /*35960*/  LDL R11, [R1+0x464] ;  /* 0x00046400010b7983 */ /* 0x000ee20000100800 */
[----:B--2---:R-:W-:-:S03]  /*35970*/  @!P2 IMAD.MOV.U32 R47, RZ, RZ, R15 ;  /* 0x000000ffff2fa224 */ /* 0x004fc600078e000f */
[----:B------:R-:W2:Y:S04]  /*35980*/  LDL R15, [R1+0x460] ;  /* 0x00046000010f7983 */ /* 0x000ea80000100800 */
[----:B------:R4:W2:Y:S02]  /*35990*/  @!P2 LDG.E.U8 R53, desc[UR14][R46.64] ;  /* 0x0000000e2e35a981 */ /* 0x0008a4000c1e1100 */
[----:B----4-:R-:W-:Y:S02]  /*359a0*/  @!P2 IMAD.MOV.U32 R47, RZ, RZ, R14 ;  /* 0x000000ffff2fa224 */ /* 0x010fe400078e000e */
[----:B------:R-:W4:Y:S01]  /*359b0*/  LDL R14, [R1+0x4a0] ;  /* 0x0004a000010e7983 */ /* 0x000f220000100800 */
[----:B------:R-:W-:-:S03]  /*359c0*/  @!P2 IMAD.MOV.U32 R46, RZ, RZ, R12 ;  /* 0x000000ffff2ea224 */ /* 0x000fc600078e000c */
[----:B------:R-:W4:Y:S01]  /*359d0*/  LDL R12, [R1+0x4a4] ;  /* 0x0004a400010c7983 */ /* 0x000f220000100800 */
[----:B------:R-:W-:Y:S02]  /*359e0*/  PRMT R55, RZ, 0x7610, R55 ;  /* 0x00007610ff377816 */ /* 0x000fe40000000037 */
[----:B------:R-:W-:-:S04]  /*359f0*/  PRMT R57, RZ, 0x7610, R57 ;  /* 0x00007610ff397816 */ /* 0x000fc80000000039 */
[----:B------:R0:W4:Y:S01]  /*35a00*/  @!P2 LDG.E.U8 R55, desc[UR14][R46.64] ;  /* 0x0000000e2e37a981 */ /* 0x000122000c1e1100 */
[----:B------:R-:W-:Y:S01]  /*35a10*/  PRMT R59, RZ, 0x7610, R59 ;  /* 0x00007610ff3b7816 */ /* 0x000fe2000000003b */
[----:B0-----:R-:W-:Y:S01]  /*35a20*/  @!P2 IMAD.MOV.U32 R47, RZ, RZ, R20 ;  /* 0x000000ffff2fa224 */ /* 0x001fe200078e0014 */
[----:B------:R-:W-:Y:S02]  /*35a30*/  PRMT R61, RZ, 0x7610, R61 ;  /* 0x00007610ff3d7816 */ /* 0x000fe4000000003d */
[----:B------:R-:W-:Y:S01]  /*35a40*/  PRMT R63, RZ, 0x7610, R63 ;  /* 0x00007610ff3f7816 */ /* 0x000fe2000000003f */
[----:B------:R-:W4:Y:S01]  /*35a50*/  LDL R20, [R1+0x5a0] ;  /* 0x0005a00001147983 */ /* 0x000f220000100800 */
[----:B---3--:R-:W-:-:S03]  /*35a60*/  @!P2 IMAD.MOV.U32 R46, RZ, RZ, R17 ;  /* 0x000000ffff2ea224 */ /* 0x008fc600078e0011 */
        /* <DEDUP_REMOVED lines=24> */
[----:B------:R-:W-:Y:S02]  /*35bf0*/  PRMT R68, RZ, 0x7610, R68 ;  /* 0x00007610ff447816 */ /* 0x000fe40000000044 */
[----:B------:R-:W-:Y:S02]  /*35c00*/  PRMT R71, RZ, 0x7610, R71 ;  /* 0x00007610ff477816 */ /* 0x000fe40000000047 */
[----:B------:R-:W-:Y:S01]  /*35c10*/  PRMT R73, RZ, 0x7610, R73 ;  /* 0x00007610ff497816 */ /* 0x000fe20000000049 */
[----:B---3--:R-:W-:Y:S02]  /*35c20*/  @!P2 IMAD.MOV.U32 R46, RZ, RZ, R17 ;  /* 0x000000ffff2ea224 */ /* 0x008fe400078e0011 */
        /* <DEDUP_REMOVED lines=14> */
[----:B0-----:R-:W-:Y:S02]  /*35d10*/  @!P2 IMAD.MOV.U32 R46, RZ, RZ, R11 ;  /* 0x000000ffff2ea224 */ /* 0x001fe400078e000b */
[----:B------:R-:W-:Y:S01]  /*35d20*/  @!P2 IMAD.MOV.U32 R47, RZ, RZ, R20 ;  /* 0x000000ffff2fa224 */ /* 0x000fe200078e0014 */
[----:B------:R-:W2:Y:S04]  /*35d30*/  LDL R11, [R1+0x6e4] ;  /* 0x0006e400010b7983 */ /* 0x000ea80000100800 */
[----:B------:R4:W2:Y:S02]  /*35d40*/  @!P2 LDG.E.U8 R73, desc[UR14][R46.64] ;  /* 0x0000000e2e49a981 */ /* 0x0008a4000c1e1100 */
[----:B----4-:R-:W-:-:S02]  /*35d50*/  @!P2 IMAD.MOV.U32 R47, RZ, RZ, R14 ;  /* 0x000000ffff2fa224 */ /* 0x010fc400078e000e */
[----:B------:R-:W4:Y:S01]  /*35d60*/  LDL R14, [R1+0x6e0] ;  /* 0x0006e000010e7983 */ /* 0x000f220000100800 */
[----:B------:R-:W-:-:S03]  /*35d70*/  @!P2 IMAD.MOV.U32 R46, RZ, RZ, R12 ;  /* 0x000000ffff2ea224 */ /* 0x000fc600078e000c */
[----:B------:R-:W4:Y:S01]  /*35d80*/  LDL R12, [R1+0x3f0] ;  /* 0x0003f000010c7983 */ /* 0x000f220000100800 */
[----:B------:R-:W-:Y:S02]  /*35d90*/  PRMT R75, RZ, 0x7610, R75 ;  /* 0x00007610ff4b7816 */ /* 0x000fe4000000004b */
[----:B------:R-:W-:-:S04]  /*35da0*/  PRMT R77, RZ, 0x7610, R77 ;  /* 0x00007610ff4d7816 */ /* 0x000fc8000000004d */
[----:B------:R3:W4:Y:S01]  /*35db0*/  @!P2 LDG.E.U8 R75, desc[UR14][R46.64] ;  /* 0x0000000e2e4ba981 */ /* 0x000722000c1e1100 */
[----:B------:R-:W-:Y:S01]  /*35dc0*/  PRMT R79, RZ, 0x7610, R79 ;  /* 0x00007610ff4f7816 */ /* 0x000fe2000000004f */
[----:B---3--:R-:W-:Y:S02]  /*35dd0*/  @!P2 IMAD.MOV.U32 R46, RZ, RZ, R17 ;  /* 0x000000ffff2ea224 */ /* 0x008fe400078e0011 */
[----:B------:R-:W3:Y:S04]  /*35de0*/  LDL R17, [R1+0x3ec] ;  /* 0x0003ec0001117983 */ /* 0x000ee80000100800 */
[----:B------:R-:W3:Y:S01]  /*35df0*/  LDL.LU R28, [R1+0x2c0] ;  /* 0x0002c000011c7983 */ /* 0x000ee20000300800 */
[----:B------:R-:W-:-:S03]  /*35e00*/  PRMT R81, RZ, 0x7610, R81 ;  /* 0x00007610ff517816 */ /* 0x000fc60000000051 */
[----:B------:R-:W3:Y:S04]  /*35e10*/  LDL.LU R29, [R1+0x2bc] ;  /* 0x0002bc00011d7983 */ /* 0x000ee80000300800 */
[----:B------:R-:W3:Y:S01]  /*35e20*/  LDL.LU R30, [R1+0x2b0] ;  /* 0x0002b000011e7983 */ /* 0x000ee20000300800 */
[----:B------:R-:W-:-:S05]  /*35e30*/  @!P2 IMAD.MOV.U32 R47, RZ, RZ, R19 ;  /* 0x000000ffff2fa224 */ /* 0x000fca00078e0013 */
[----:B------:R0:W3:Y:S02]  /*35e40*/  @!P2 LDG.E.U8 R77, desc[UR14][R46.64] ;  /* 0x0000000e2e4da981 */ /* 0x0000e4000c1e1100 */
[----:B0-----:R-:W-:Y:S02]  /*35e50*/  @!P2 IMAD.MOV.U32 R46, RZ, RZ, R16 ;  /* 0x000000ffff2ea224 */ /* 0x001fe400078e0010 */
[----:B------:R-:W3:Y:S01]  /*35e60*/  LDL R16, [R1+0x3f4] ;  /* 0x0003f40001107983 */ /* 0x000ee20000100800 */
[----:B------:R-:W-:Y:S01]  /*35e70*/  PRMT R83, RZ, 0x7610, R83 ;  /* 0x00007610ff537816 */ /* 0x000fe20000000053 */
[----:B------:R-:W-:-:S05]  /*35e80*/  @!P2 IMAD.MOV.U32 R47, RZ, RZ, R18 ;  /* 0x000000ffff2fa224 */ /* 0x000fca00078e0012 */
[----:B------:R0:W3:Y:S02]  /*35e90*/  @!P2 LDG.E.U8 R79, desc[UR14][R46.64] ;  /* 0x0000000e2e4fa981 */ /* 0x0000e4000c1e1100 */
[----:B0-----:R-:W-:Y:S02]  /*35ea0*/  @!P2 IMAD.MOV.U32 R46, RZ, RZ, R13 ;  /* 0x000000ffff2ea224 */ /* 0x001fe400078e000d */
[----:B------:R-:W3:Y:S01]  /*35eb0*/  LDL R13, [R1+0x408] ;  /* 0x00040800010d7983 */ /* 0x000ee20000100800 */
[----:B--2---:R-:W-:-:S03]  /*35ec0*/  @!P2 IMAD.MOV.U32 R47, RZ, RZ, R15 ;  /* 0x000000ffff2fa224 */ /* 0x004fc600078e000f */
[----:B------:R-:W2:Y:S04]  /*35ed0*/  LDL R15, [R1+0x400] ;  /* 0x00040000010f7983 */ /* 0x000ea80000100800 */
[----:B------:R0:W2:Y:S02]  /*35ee0*/  @!P2 LDG.E.U8 R81, desc[UR14][R46.64] ;  /* 0x0000000e2e51a981 */ /* 0x0000a4000c1e1100 */
[----:B0-----:R-:W-:Y:S02]  /*35ef0*/  @!P2 IMAD.MOV.U32 R46, RZ, RZ, R11 ;  /* 0x000000ffff2ea224 */ /* 0x001fe400078e000b */
[----:B------:R-:W2:Y:S01]  /*35f00*/  LDL R11, [R1+0x3fc] ;  /* 0x0003fc00010b7983 */ /* 0x000ea20000100800 */
[----:B----4-:R-:W-:-:S03]  /*35f10*/  @!P2 IMAD.MOV.U32 R47, RZ, RZ, R14 ;  /* 0x000000ffff2fa224 */ /* 0x010fc600078e000e */
[----:B------:R-:W4:Y:S04]  /*35f20*/  LDL R14, [R1+0x404] ;  /* 0x00040400010e7983 */ /* 0x000f280000100800 */
[----:B------:R0:W4:Y:S02]  /*35f30*/  @!P2 LDG.E.U8 R83, desc[UR14][R46.64] ;  /* 0x0000000e2e53a981 */ /* 0x000124000c1e1100 */
[----:B0-----:R-:W-:Y:S02]  /*35f40*/  @!P2 IMAD.MOV.U32 R46, RZ, RZ, R12 ;  /* 0x000000ffff2ea224 */ /* 0x001fe400078e000c */
[----:B------:R-:W4:Y:S04]  /*35f50*/  LDL R12, [R1+0x3f8] ;  /* 0x0003f800010c7983 */ /* 0x000f280000100800 */
[----:B------:R-:W4:Y:S04]  /*35f60*/  LDL.LU R31, [R1+0x2ac] ;  /* 0x0002ac00011f7983 */ /* 0x000f280000300800 */
[----:B------:R-:W4:Y:S04]  /*35f70*/  LDL.LU R21, [R1+0x2a0] ;  /* 0x0002a00001157983 */ /* 0x000f280000300800 */
[----:B------:R-:W4:Y:S04]  /*35f80*/  LDL.LU R22, [R1+0x29c] ;  /* 0x00029c0001167983 */ /* 0x000f280000300800 */
[----:B------:R-:W4:Y:S04]  /*35f90*/  LDL.LU R23, [R1+0x28c] ;  /* 0x00028c0001177983 */ /* 0x000f280000300800 */
[----:B------:R-:W4:Y:S04]  /*35fa0*/  LDL.LU R24, [R1+0x288] ;  /* 0x0002880001187983 */ /* 0x000f280000300800 */
[----:B------:R-:W4:Y:S04]  /*35fb0*/  LDL.LU R25, [R1+0x27c] ;  /* 0x00027c0001197983 */ /* 0x000f280000300800 */
[----:B------:R-:W4:Y:S01]  /*35fc0*/  LDL.LU R80, [R1+0x278] ;  /* 0x0002780001507983 */ /* 0x000f220000300800 */
[----:B------:R-:W0:Y:S01]  /*35fd0*/  S2R R70, SR_TID.X ;  /* 0x0000000000467919 */ /* 0x000e220000002100 */
[----:B------:R-:W-:Y:S01]  /*35fe0*/  PRMT R85, RZ, 0x7610, R85 ;  /* 0x00007610ff557816 */ /* 0x000fe20000000055 */
[----:B---3--:R-:W-:Y:S01]  /*35ff0*/  @!P2 IMAD.MOV.U32 R47, RZ, RZ, R17 ;  /* 0x000000ffff2fa224 */ /* 0x008fe200078e0011 */
[----:B------:R-:W-:-:S02]  /*36000*/  PRMT R87, RZ, 0x7610, R87 ;  /* 0x00007610ff577816 */ /* 0x000fc40000000057 */
[----:B------:R-:W-:Y:S02]  /*36010*/  PRMT R88, RZ, 0x7610, R88 ;  /* 0x00007610ff587816 */ /* 0x000fe40000000058 */
[----:B------:R-:W-:Y:S01]  /*36020*/  PRMT R89, RZ, 0x7610, R89 ;  /* 0x00007610ff597816 */ /* 0x000fe20000000059 */
[----:B------:R-:W3:Y:S04]  /*36030*/  LDL.LU R78, [R1+0x26c] ;  /* 0x00026c00014e7983 */ /* 0x000ee80000300800 */
[----:B------:R1:W3:Y:S02]  /*36040*/  @!P2 LDG.E.U8 R85, desc[UR14][R46.64] ;  /* 0x0000000e2e55a981 */ /* 0x0002e4000c1e1100 */
[----:B-1----:R-:W-:Y:S01]  /*36050*/  @!P2 IMAD.MOV.U32 R47, RZ, RZ, R16 ;  /* 0x000000ffff2fa224 */ /* 0x002fe200078e0010 */
[----:B0-----:R-:W-:Y:S01]  /*36060*/  LOP3.LUT R70, R70, 0x7f, RZ, 0xc0, !PT ;  /* 0x0000007f46467812 */ /* 0x001fe200078ec0ff */
[----:B--2---:R-:W-:-:S05]  /*36070*/  @!P2 IMAD.MOV.U32 R46, RZ, RZ, R15 ;  /* 0x000000ffff2ea224 */ /* 0x004fca00078e000f */
[----:B------:R0:W2:Y:S02]  /*36080*/  @!P2 LDG.E.U8 R87, desc[UR14][R46.64] ;  /* 0x0000000e2e57a981 */ /* 0x0000a4000c1e1100 */
[----:B0-----:R-:W-:Y:S02]  /*36090*/  @!P2 IMAD.MOV.U32 R46, RZ, RZ, R13 ;  /* 0x000000ffff2ea224 */ /* 0x001fe400078e000d */
[----:B----4-:R-:W-:-:S05]  /*360a0*/  @!P2 IMAD.MOV.U32 R47, RZ, RZ, R14 ;  /* 0x000000ffff2fa224 */ /* 0x010fca00078e000e */
[----:B------:R0:W4:Y:S02]  /*360b0*/  @!P2 LDG.E.U8 R88, desc[UR14][R46.64] ;  /* 0x0000000e2e58a981 */ /* 0x000124000c1e1100 */
[----:B0-----:R-:W-:Y:S02]  /*360c0*/  @!P2 IMAD.MOV.U32 R46, RZ, RZ, R11 ;  /* 0x000000ffff2ea224 */ /* 0x001fe400078e000b */
[----:B------:R-:W-:Y:S02]  /*360d0*/  @!P2 IMAD.MOV.U32 R47, RZ, RZ, R12 ;  /* 0x000000ffff2fa224 */ /* 0x000fe400078e000c */
[----:B------:R-:W2:Y:S04]  /*360e0*/  LDL.LU R12, [R1+0x268] ;  /* 0x00026800010c7983 */ /* 0x000ea80000300800 */
[----:B------:R0:W4:Y:S04]  /*360f0*/  @!P2 LDG.E.U8 R89, desc[UR14][R46.64] ;  /* 0x0000000e2e59a981 */ /* 0x000128000c1e1100 */
[----:B------:R-:W4:Y:S04]  /*36100*/  LDL.LU R13, [R1+0x25c] ;  /* 0x00025c00010d7983 */ /* 0x000f280000300800 */
[----:B------:R-:W4:Y:S04]  /*36110*/  LDL.LU R14, [R1+0x258] ;  /* 0x00025800010e7983 */ /* 0x000f280000300800 */
[----:B------:R-:W4:Y:S04]  /*36120*/  LDL.LU R15, [R1+0x24c] ;  /* 0x00024c00010f7983 */ /* 0x000f280000300800 */
[----:B------:R-:W4:Y:S04]  /*36130*/  LDL.LU R16, [R1+0x248] ;  /* 0x0002480001107983 */ /* 0x000f280000300800 */
[----:B------:R-:W4:Y:S04]  /*36140*/  LDL.LU R26, [R1+0x238] ;  /* 0x00023800011a7983 */ /* 0x000f280000300800 */
[----:B------:R-:W4:Y:S01]  /*36150*/  LDL.LU R27, [R1+0x1c0] ;  /* 0x0001c000011b7983 */ /* 0x000f220000300800 */
[----:B0-----:R-:W-:-:S05]  /*36160*/  LOP3.LUT R47, R70, 0x60, RZ, 0x3c, !PT ;  /* 0x00000060462f7812 */ /* 0x001fca00078e3cff */
        /* <DEDUP_REMOVED lines=8> */
[----:B0-----:R-:W4:Y:S04]  /*361f0*/  LDL.LU R28, [R1+0x1a0] ;  /* 0x0001a000011c7983 */ /* 0x001f280000300800 */
[----:B-1----:R-:W4:Y:S04]  /*36200*/  LDL.LU R29, [R1+0x194] ;  /* 0x00019400011d7983 */ /* 0x002f280000300800 */
[----:B------:R-:W4:Y:S04]  /*36210*/  LDL.LU R30, [R1+0x174] ;  /* 0x00017400011e7983 */ /* 0x000f280000300800 */
[----:B------:R-:W4:Y:S04]  /*36220*/  LDL.LU R31, [R1+0x170] ;  /* 0x00017000011f7983 */ /* 0x000f280000300800 */
        /* <DEDUP_REMOVED lines=9> */
[----:B------:R-:W4:Y:S04]  /*362c0*/  LDL.LU R22, [R1+0xe80] ;  /* 0x000e800001167983 */ /* 0x000f280000300800 */
[----:B---3--:R0:W-:Y:S04]  /*362d0*/  STS.U8 [R47+UR6+0xa700], R78 ;  /* 0x00a7004e2f007988 */ /* 0x0081e80008000006 */
[----:B------:R-:W3:Y:S04]  /*362e0*/  LDL.LU R23, [R1+0x2c8] ;  /* 0x0002c80001177983 */ /* 0x000ee80000300800 */
[----:B------:R-:W3:Y:S04]  /*362f0*/  LDL.LU R24, [R1+0x2c4] ;  /* 0x0002c40001187983 */ /* 0x000ee80000300800 */
[----:B------:R-:W3:Y:S01]  /*36300*/  LDL.LU R25, [R1+0x2b8] ;  /* 0x0002b80001197983 */ /* 0x000ee20000300800 */
[----:B------:R-:W-:-:S03]  /*36310*/  LOP3.LUT R46, R70, 0x70, RZ, 0x3c, !PT ;  /* 0x00000070462e7812 */ /* 0x000fc600078e3cff */
[----:B0-----:R-:W3:Y:S04]  /*36320*/  LDL.LU R78, [R1+0x2b4] ;  /* 0x0002b400014e7983 */ /* 0x001ee80000300800 */
[----:B--2---:R-:W-:Y:S04]  /*36330*/  STS.U8 [R47+UR6+0xe700], R12 ;  /* 0x00e7000c2f007988 */ /* 0x004fe80008000006 */
[----:B----4-:R-:W-:Y:S04]  /*36340*/  STS.U8 [R47+UR6+0xab00], R13 ;  /* 0x00ab000d2f007988 */ /* 0x010fe80008000006 */
[----:B------:R-:W-:Y:S04]  /*36350*/  STS.U8 [R47+UR6+0xeb00], R14 ;  /* 0x00eb000e2f007988 */ /* 0x000fe80008000006 */
[----:B------:R-:W-:Y:S04]  /*36360*/  STS.U8 [R47+UR6+0xaf00], R15 ;  /* 0x00af000f2f007988 */ /* 0x000fe80008000006 */
[----:B------:R-:W-:Y:S04]  /*36370*/  STS.U8 [R47+UR6+0xef00], R16 ;  /* 0x00ef00102f007988 */ /* 0x000fe80008000006 */
[----:B------:R0:W-:Y:S04]  /*36380*/  STS.U8 [R47+UR6+0xb300], R26 ;  /* 0x00b3001a2f007988 */ /* 0x0001e80008000006 */
[----:B------:R1:W-:Y:S04]  /*36390*/  STS.U8 [R47+UR6+0xf300], R27 ;  /* 0x00f3001b2f007988 */ /* 0x0003e80008000006 */
[----:B0-----:R-:W2:Y:S04]  /*363a0*/  LDL.LU R26, [R1+0x2a8] ;  /* 0x0002a800011a7983 */ /* 0x001ea80000300800 */
[----:B-1----:R-:W4:Y:S04]  /*363b0*/  LDL.LU R27, [R1+0x2a4] ;  /* 0x0002a400011b7983 */ /* 0x002f280000300800 */
[----:B------:R0:W-:Y:S04]  /*363c0*/  STS.U8 [R47+UR6+0xb700], R28 ;  /* 0x00b7001c2f007988 */ /* 0x0001e80008000006 */
[----:B------:R1:W-:Y:S04]  /*363d0*/  STS.U8 [R47+UR6+0xf700], R29 ;  /* 0x00f7001d2f007988 */ /* 0x0003e80008000006 */
[----:B------:R0:W-:Y:S04]  /*363e0*/  STS.U8 [R47+UR6+0xbb00], R30 ;  /* 0x00bb001e2f007988 */ /* 0x0001e80008000006 */
[----:B------:R0:W-:Y:S04]  /*363f0*/  STS.U8 [R47+UR6+0xfb00], R31 ;  /* 0x00fb001f2f007988 */ /* 0x0001e80008000006 */
[----:B------:R-:W-:Y:S04]  /*36400*/  STS.U8 [R47+UR6+0xbf00], R17 ;  /* 0x00bf00112f007988 */ /* 0x000fe80008000006 */
[----:B------:R-:W-:Y:S04]  /*36410*/  STS.U8 [R47+UR6+0xff00], R18 ;  /* 0x00ff00122f007988 */ /* 0x000fe80008000006 */
[----:B0-----:R-:W4:Y:S04]  /*36420*/  LDL.LU R28, [R1+0x294] ;  /* 0x00029400011c7983 */ /* 0x001f280000300800 */
[----:B-1----:R-:W4:Y:S04]  /*36430*/  LDL.LU R29, [R1+0x290] ;  /* 0x00029000011d7983 */ /* 0x002f280000300800 */
[----:B------:R-:W4:Y:S04]  /*36440*/  LDL.LU R30, [R1+0x284] ;  /* 0x00028400011e7983 */ /* 0x000f280000300800 */
[----:B------:R-:W4:Y:S04]  /*36450*/  LDL.LU R31, [R1+0x280] ;  /* 0x00028000011f7983 */ /* 0x000f280000300800 */
[----:B------:R0:W-:Y:S04]  /*36460*/  STS.U8 [R46+UR6+0x8380], R80 ;  /* 0x008380502e007988 */ /* 0x0001e80008000006 */
[----:B0-----:R-:W4:Y:S04]  /*36470*/  LDL.LU R80, [R1+0x274] ;  /* 0x0002740001507983 */ /* 0x001f280000300800 */
[----:B------:R-:W-:Y:S04]  /*36480*/  STS.U8 [R46+UR6+0xc380], R19 ;  /* 0x00c380132e007988 */ /* 0x000fe80008000006 */
[----:B------:R-:W4:Y:S04]  /*36490*/  LDL.LU R11, [R1+0x270] ;  /* 0x00027000010b7983 */ /* 0x000f280000300800 */
[----:B------:R-:W-:Y:S04]  /*364a0*/  STS.U8 [R46+UR6+0x8780], R76 ;  /* 0x0087804c2e007988 */ /* 0x000fe80008000006 */
[----:B------:R-:W4:Y:S04]  /*364b0*/  LDL.LU R12, [R1+0x264] ;  /* 0x00026400010c7983 */ /* 0x000f280000300800 */
[----:B------:R0:W-:Y:S04]  /*364c0*/  STS.U8 [R46+UR6+0xc780], R20 ;  /* 0x00c780142e007988 */ /* 0x0001e80008000006 */
[----:B------:R-:W4:Y:S04]  /*364d0*/  LDL.LU R13, [R1+0x260] ;  /* 0x00026000010d7983 */ /* 0x000f280000300800 */
[----:B------:R1:W-:Y:S04]  /*364e0*/  STS.U8 [R46+UR6+0x8b80], R21 ;  /* 0x008b80152e007988 */ /* 0x0003e80008000006 */
[----:B------:R3:W-:Y:S04]  /*364f0*/  STS.U8 [R46+UR6+0xcb80], R22 ;  /* 0x00cb80162e007988 */ /* 0x0007e80008000006 */
[----:B0-----:R-:W4:Y:S04]  /*36500*/  LDL.LU R20, [R1+0x254] ;  /* 0x0002540001147983 */ /* 0x001f280000300800 */
[----:B-1----:R-:W4:Y:S04]  /*36510*/  LDL.LU R21, [R1+0x250] ;  /* 0x0002500001157983 */ /* 0x002f280000300800 */
[----:B---3--:R-:W3:Y:S04]  /*36520*/  LDL.LU R22, [R1+0x244] ;  /* 0x0002440001167983 */ /* 0x008ee80000300800 */
        /* <DEDUP_REMOVED lines=8> */
[----:B------:R1:W-:Y:S04]  /*365b0*/  STS.U8 [R46+UR6+0x9380], R25 ;  /* 0x009380192e007988 */ /* 0x0003e80008000006 */
[----:B------:R1:W-:Y:S04]  /*365c0*/  STS.U8 [R46+UR6+0xd380], R78 ;  /* 0x00d3804e2e007988 */ /* 0x0003e80008000006 */
[----:B0-----:R-:W3:Y:S04]  /*365d0*/  LDL.LU R23, [R1+0x15c] ;  /* 0x00015c0001177983 */ /* 0x001ee80000300800 */
[----:B-1----:R-:W3:Y:S04]  /*365e0*/  LDL.LU R24, [R1+0x138] ;  /* 0x0001380001187983 */ /* 0x002ee80000300800 */
[----:B------:R-:W3:Y:S04]  /*365f0*/  LDL.LU R76, [R1+0x12c] ;  /* 0x00012c00014c7983 */ /* 0x000ee80000300800 */
[----:B------:R-:W3:Y:S04]  /*36600*/  LDL.LU R25, [R1+0xb8] ;  /* 0x0000b80001197983 */ /* 0x000ee80000300800 */
[----:B------:R-:W3:Y:S04]  /*36610*/  LDL.LU R78, [R1+0xac] ;  /* 0x0000ac00014e7983 */ /* 0x000ee80000300800 */
[----:B--2---:R0:W-:Y:S04]  /*36620*/  STS.U8 [R46+UR6+0x9780], R26 ;  /* 0x0097801a2e007988 */ /* 0x0041e80008000006 */
[----:B----4-:R1:W-:Y:S04]  /*36630*/  STS.U8 [R46+UR6+0xd780], R27 ;  /* 0x00d7801b2e007988 */ /* 0x0103e80008000006 */
[----:B0-----:R-:W2:Y:S04]  /*36640*/  LDL.LU R26, [R1+0xa0] ;  /* 0x0000a000011a7983 */ /* 0x001ea80000300800 */
[----:B-1----:R-:W4:Y:S04]  /*36650*/  LDL.LU R27, [R1+0x94] ;  /* 0x00009400011b7983 */ /* 0x002f280000300800 */
[----:B------:R0:W-:Y:S04]  /*36660*/  STS.U8 [R46+UR6+0x9b80], R28 ;  /* 0x009b801c2e007988 */ /* 0x0001e80008000006 */
[----:B------:R1:W-:Y:S04]  /*36670*/  STS.U8 [R46+UR6+0xdb80], R29 ;  /* 0x00db801d2e007988 */ /* 0x0003e80008000006 */
[----:B------:R1:W-:Y:S04]  /*36680*/  STS.U8 [R46+UR6+0x9f80], R30 ;  /* 0x009f801e2e007988 */ /* 0x0003e80008000006 */
[----:B------:R1:W-:Y:S04]  /*36690*/  STS.U8 [R46+UR6+0xdf80], R31 ;  /* 0x00df801f2e007988 */ /* 0x0003e80008000006 */
[----:B0-----:R-:W4:Y:S04]  /*366a0*/  LDL.LU R28, [R1+0x88] ;  /* 0x00008800011c7983 */ /* 0x001f280000300800 */
[----:B-1----:R-:W4:Y:S04]  /*366b0*/  LDL.LU R29, [R1+0x68] ;  /* 0x00006800011d7983 */ /* 0x002f280000300800 */
[----:B------:R-:W4:Y:S04]  /*366c0*/  LDL.LU R30, [R1+0x58] ;  /* 0x00005800011e7983 */ /* 0x000f280000300800 */
[----:B------:R-:W4:Y:S04]  /*366d0*/  LDL.LU R31, [R1+0x48] ;  /* 0x00004800011f7983 */ /* 0x000f280000300800 */
[----:B------:R0:W-:Y:S04]  /*366e0*/  STS.U8 [R46+UR6+0xa380], R80 ;  /* 0x00a380502e007988 */ /* 0x0001e80008000006 */
[----:B0-----:R-:W4:Y:S04]  /*366f0*/  LDL.LU R80, [R1+0x18] ;  /* 0x0000180001507983 */ /* 0x001f280000300800 */
[----:B------:R0:W-:Y:S04]  /*36700*/  STS.U8 [R46+UR6+0xe380], R11 ;  /* 0x00e3800b2e007988 */ /* 0x0001e80008000006 */
[----:B------:R1:W-:Y:S04]  /*36710*/  STS.U8 [R46+UR6+0xa780], R12 ;  /* 0x00a7800c2e007988 */ /* 0x0003e80008000006 */
[----:B------:R0:W-:Y:S04]  /*36720*/  STS.U8 [R46+UR6+0xe780], R13 ;  /* 0x00e7800d2e007988 */ /* 0x0001e80008000006 */
[----:B------:R0:W-:Y:S04]  /*36730*/  STS.U8 [R46+UR6+0xab80], R20 ;  /* 0x00ab80142e007988 */ /* 0x0001e80008000006 */
[----:B------:R1:W-:Y:S04]  /*36740*/  STS.U8 [R46+UR6+0xeb80], R21 ;  /* 0x00eb80152e007988 */ /* 0x0003e80008000006 */
[----:B---3--:R3:W-:Y:S04]  /*36750*/  STS.U8 [R46+UR6+0xaf80], R22 ;  /* 0x00af80162e007988 */ /* 0x0087e80008000006 */
[----:B0-----:R-:W4:Y:S04]  /*36760*/  LDL.LU R11, [R1+0xfe4] ;  /* 0x000fe400010b7983 */ /* 0x001f280000300800 */
[----:B-1----:R-:W4:Y:S04]  /*36770*/  LDL.LU R12, [R1+0xfe0] ;  /* 0x000fe000010c7983 */ /* 0x002f280000300800 */
[----:B------:R-:W4:Y:S04]  /*36780*/  LDL.LU R13, [R1+0xfdc] ;  /* 0x000fdc00010d7983 */ /* 0x000f280000300800 */
[----:B------:R-:W4:Y:S04]  /*36790*/  LDL.LU R20, [R1+0xfd8] ;  /* 0x000fd80001147983 */ /* 0x000f280000300800 */
[----:B------:R-:W4:Y:S04]  /*367a0*/  LDL.LU R21, [R1+0xfd4] ;  /* 0x000fd40001157983 */ /* 0x000f280000300800 */
[----:B---3--:R-:W3:Y:S04]  /*367b0*/  LDL.LU R22, [R1+0xfd0] ;  /* 0x000fd00001167983 */ /* 0x008ee80000300800 */
[----:B------:R0:W-:Y:S04]  /*367c0*/  STS.U8 [R46+UR6+0xef80], R14 ;  /* 0x00ef800e2e007988 */ /* 0x0001e80008000006 */
[----:B------:R1:W-:Y:S04]  /*367d0*/  STS.U8 [R46+UR6+0xb380], R15 ;  /* 0x00b3800f2e007988 */ /* 0x0003e80008000006 */
[----:B------:R0:W-:Y:S04]  /*367e0*/  STS.U8 [R46+UR6+0xf380], R16 ;  /* 0x00f380102e007988 */ /* 0x0001e80008000006 */
        /* <DEDUP_REMOVED lines=8> */
[----:B------:R-:W3:Y:S04]  /*36870*/  LDL.LU R19, [R1+0x64] ;  /* 0x0000640001137983 */ /* 0x000ee80000300800 */
        /* <DEDUP_REMOVED lines=18> */
[----:B0-----:R-:W2:Y:S04]  /*369a0*/  LDL.LU R28, [R1+0xfb4] ;  /* 0x000fb400011c7983 */ /* 0x001ea80000300800 */
[----:B-1----:R-:W2:Y:S04]  /*369b0*/  LDL.LU R29, [R1+0xfb0] ;  /* 0x000fb000011d7983 */ /* 0x002ea80000300800 */
[----:B------:R-:W2:Y:S04]  /*369c0*/  LDL.LU R30, [R1+0xfac] ;  /* 0x000fac00011e7983 */ /* 0x000ea80000300800 */
[----:B------:R-:W2:Y:S04]  /*369d0*/  LDL.LU R31, [R1+0xfa8] ;  /* 0x000fa800011f7983 */ /* 0x000ea80000300800 */
[----:B------:R0:W-:Y:S04]  /*369e0*/  STS.U8 [R70+UR6+0x16000], R80 ;  /* 0x0160005046007988 */ /* 0x0001e80008000006 */
[----:B0-----:R-:W2:Y:S04]  /*369f0*/  LDL.LU R80, [R1+0xfa4] ;  /* 0x000fa40001507983 */ /* 0x001ea80000300800 */
[----:B--2---:R0:W-:Y:S02]  /*36a00*/  STS.U8 [R70+UR6+0x16400], R80 ;  /* 0x0164005046007988 */ /* 0x0041e40008000006 */
[----:B0-----:R-:W0:Y:S02]  /*36a10*/  S2R R80, SR_TID.X ;  /* 0x0000000000507919 */ /* 0x001e240000002100 */
[----:B0-----:R-:W-:-:S05]  /*36a20*/  LOP3.LUT R80, R80, 0x7f, RZ, 0xc0, !PT ;  /* 0x0000007f50507812 */ /* 0x001fca00078ec0ff */
[----:B------:R0:W-:Y:S04]  /*36a30*/  STS.U8 [R80+UR6+0x16800], R31 ;  /* 0x0168001f50007988 */ /* 0x0001e80008000006 */
[----:B------:R-:W-:Y:S04]  /*36a40*/  STS.U8 [R80+UR6+0x16c00], R30 ;  /* 0x016c001e50007988 */ /* 0x000fe80008000006 */
[----:B------:R1:W-:Y:S04]  /*36a50*/  STS.U8 [R80+UR6+0x17000], R29 ;  /* 0x0170001d50007988 */ /* 0x0003e80008000006 */
[----:B0-----:R-:W2:Y:S04]  /*36a60*/  LDL.LU R31, [R1+0x14] ;  /* 0x00001400011f7983 */ /* 0x001ea80000300800 */
[----:B-1----:R-:W2:Y:S01]  /*36a70*/  LDL.LU R29, [R1+0x28] ;  /* 0x00002800011d7983 */ /* 0x002ea20000300800 */
[----:B------:R-:W-:-:S03]  /*36a80*/  LOP3.LUT R70, R70, 0x10, RZ, 0x3c, !PT ;  /* 0x0000001046467812 */ /* 0x000fc600078e3cff */
[----:B------:R-:W-:Y:S04]  /*36a90*/  STS.U8 [R80+UR6+0x17400], R28 ;  /* 0x0174001c50007988 */ /* 0x000fe80008000006 */
[----:B----4-:R-:W-:Y:S04]  /*36aa0*/  STS.U8 [R80+UR6+0x17800], R27 ;  /* 0x0178001b50007988 */ /* 0x010fe80008000006 */
[----:B------:R-:W-:Y:S04]  /*36ab0*/  STS.U8 [R80+UR6+0x17c00], R26 ;  /* 0x017c001a50007988 */ /* 0x000fe80008000006 */
[----:B---3--:R0:W-:Y:S04]  /*36ac0*/  STS.U8 [R70+UR6+0x14080], R14 ;  /* 0x0140800e46007988 */ /* 0x0081e80008000006 */
[----:B------:R1:W-:Y:S04]  /*36ad0*/  STS.U8 [R70+UR6+0x14480], R15 ;  /* 0x0144800f46007988 */ /* 0x0003e80008000006 */
[----:B------:R3:W-:Y:S04]  /*36ae0*/  STS.U8 [R70+UR6+0x14880], R16 ;  /* 0x0148801046007988 */ /* 0x0007e80008000006 */
[----:B------:R4:W-:Y:S04]  /*36af0*/  STS.U8 [R70+UR6+0x14c80], R17 ;  /* 0x014c801146007988 */ /* 0x0009e80008000006 */
[----:B------:R1:W-:Y:S04]  /*36b00*/  STS.U8 [R70+UR6+0x15080], R18 ;  /* 0x0150801246007988 */ /* 0x0003e80008000006 */
[----:B------:R3:W-:Y:S04]  /*36b10*/  STS.U8 [R70+UR6+0x15480], R19 ;  /* 0x0154801346007988 */ /* 0x0007e80008000006 */
[----:B0-----:R-:W2:Y:S04]  /*36b20*/  LDL.LU R14, [R1+0xb0] ;  /* 0x0000b000010e7983 */ /* 0x001ea80000300800 */
[----:B-1----:R-:W2:Y:S04]  /*36b30*/  LDL.LU R15, [R1+0xa4] ;  /* 0x0000a400010f7983 */ /* 0x002ea80000300800 */
[----:B------:R-:W2:Y:S04]  /*36b40*/  LDL.LU R30, [R1+0x98] ;  /* 0x00009800011e7983 */ /* 0x000ea80000300800 */
[----:B---3--:R-:W3:Y:S04]  /*36b50*/  LDL.LU R16, [R1+0x8c] ;  /* 0x00008c0001107983 */ /* 0x008ee80000300800 */
[----:B----4-:R-:W4:Y:S04]  /*36b60*/  LDL.LU R17, [R1+0x70] ;  /* 0x0000700001117983 */ /* 0x010f280000300800 */
[----:B------:R-:W3:Y:S04]  /*36b70*/  LDL.LU R18, [R1+0x60] ;  /* 0x0000600001127983 */ /* 0x000ee80000300800 */
[----:B------:R0:W-:Y:S04]  /*36b80*/  STS.U8 [R70+UR6+0x15880], R76 ;  /* 0x0158804c46007988 */ /* 0x0001e80008000006 */
[----:B------:R-:W3:Y:S04]  /*36b90*/  LDL.LU R19, [R1+0x50] ;  /* 0x0000500001137983 */ /* 0x000ee80000300800 */
[----:B0-----:R-:W3:Y:S04]  /*36ba0*/  LDL.LU R76, [R1+0x24] ;  /* 0x00002400014c7983 */ /* 0x001ee80000300800 */
[----:B------:R-:W3:Y:S04]  /*36bb0*/  LDL.LU R26, [R1+0x5c] ;  /* 0x00005c00011a7983 */ /* 0x000ee80000300800 */
[----:B------:R-:W3:Y:S04]  /*36bc0*/  LDL.LU R27, [R1+0x4c] ;  /* 0x00004c00011b7983 */ /* 0x000ee80000300800 */
[----:B------:R-:W3:Y:S04]  /*36bd0*/  LDL.LU R28, [R1+0x20] ;  /* 0x00002000011c7983 */ /* 0x000ee80000300800 */
[----:B--2---:R0:W-:Y:S02]  /*36be0*/  STS.U8 [R70+UR6+0x15c80], R29 ;  /* 0x015c801d46007988 */ /* 0x0041e40008000006 */
[----:B0-----:R-:W0:Y:S02]  /*36bf0*/  S2R R29, SR_TID.X ;  /* 0x00000000001d7919 */ /* 0x001e240000002100 */
[----:B------:R1:W-:Y:S04]  /*36c00*/  STS.U8 [R70+UR6+0x16080], R31 ;  /* 0x0160801f46007988 */ /* 0x0003e80008000006 */
[----:B------:R2:W-:Y:S04]  /*36c10*/  STS.U8 [R70+UR6+0x16480], R78 ;  /* 0x0164804e46007988 */ /* 0x0005e80008000006 */
[----:B------:R0:W-:Y:S04]  /*36c20*/  STS.U8 [R70+UR6+0x16880], R25 ;  /* 0x0168801946007988 */ /* 0x0001e80008000006 */
[----:B------:R0:W-:Y:S04]  /*36c30*/  STS.U8 [R70+UR6+0x16c80], R24 ;  /* 0x016c801846007988 */ /* 0x0001e80008000006 */
[----:B------:R0:W-:Y:S04]  /*36c40*/  STS.U8 [R70+UR6+0x17080], R23 ;  /* 0x0170801746007988 */ /* 0x0001e80008000006 */
[----:B------:R0:W-:Y:S04]  /*36c50*/  STS.U8 [R70+UR6+0x17480], R22 ;  /* 0x0174801646007988 */ /* 0x0001e80008000006 */
[----:B------:R-:W-:Y:S04]  /*36c60*/  STS.U8 [R70+UR6+0x17880], R21 ;  /* 0x0178801546007988 */ /* 0x000fe80008000006 */
[----:B-1----:R-:W4:Y:S04]  /*36c70*/  LDL.LU R31, [R1+0xc] ;  /* 0x00000c00011f7983 */ /* 0x002f280000300800 */
[----:B--2---:R-:W2:Y:S04]  /*36c80*/  LDL.LU R78, [R1+0x6c] ;  /* 0x00006c00014e7983 */ /* 0x004ea80000300800 */
[----:B0-----:R-:W2:Y:S04]  /*36c90*/  LDL.LU R25, [R1+0x78] ;  /* 0x0000780001197983 */ /* 0x001ea80000300800 */
[----:B------:R-:W2:Y:S04]  /*36ca0*/  LDL.LU R24, [R1+0x7c] ;  /* 0x00007c0001187983 */ /* 0x000ea80000300800 */
[----:B------:R-:W2:Y:S04]  /*36cb0*/  LDL.LU R23, [R1+0x80] ;  /* 0x0000800001177983 */ /* 0x000ea80000300800 */
[----:B------:R-:W2:Y:S04]  /*36cc0*/  LDL.LU R22, [R1+0x84] ;  /* 0x0000840001167983 */ /* 0x000ea80000300800 */
[----:B------:R0:W-:Y:S04]  /*36cd0*/  STS.U8 [R70+UR6+0x17c80], R20 ;  /* 0x017c801446007988 */ /* 0x0001e80008000006 */
[----:B0-----:R-:W2:Y:S04]  /*36ce0*/  LDL.LU R70, [R1+0xfa0] ;  /* 0x000fa00001467983 */ /* 0x001ea80000300800 */
[----:B------:R-:W2:Y:S01]  /*36cf0*/  LDL.LU R20, [R1+0x10] ;  /* 0x0000100001147983 */ /* 0x000ea20000300800 */
[----:B------:R-:W-:-:S04]  /*36d00*/  LOP3.LUT R29, R29, 0x7f, RZ, 0xc0, !PT ;  /* 0x0000007f1d1d7812 */ /* 0x000fc800078ec0ff */
[----:B------:R-:W-:-:S05]  /*36d10*/  LOP3.LUT R21, R29, 0x20, RZ, 0x3c, !PT ;  /* 0x000000201d157812 */ /* 0x000fca00078e3cff */
[----:B------:R0:W-:Y:S04]  /*36d20*/  STS.U8 [R21+UR6+0x14100], R14 ;  /* 0x0141000e15007988 */ /* 0x0001e80008000006 */
[----:B------:R1:W-:Y:S04]  /*36d30*/  STS.U8 [R21+UR6+0x14500], R15 ;  /* 0x0145000f15007988 */ /* 0x0003e80008000006 */
[----:B------:R0:W-:Y:S04]  /*36d40*/  STS.U8 [R21+UR6+0x14900], R30 ;  /* 0x0149001e15007988 */ /* 0x0001e80008000006 */
[----:B---3--:R3:W-:Y:S04]  /*36d50*/  STS.U8 [R21+UR6+0x14d00], R16 ;  /* 0x014d001015007988 */ /* 0x0087e80008000006 */
[----:B----4-:R4:W-:Y:S04]  /*36d60*/  STS.U8 [R21+UR6+0x15100], R17 ;  /* 0x0151001115007988 */ /* 0x0109e80008000006 */
        /* <DEDUP_REMOVED lines=8> */
[----:B------:R1:W-:Y:S04]  /*36df0*/  STS.U8 [R21+UR6+0x15d00], R76 ;  /* 0x015d004c15007988 */ /* 0x0003e80008000006 */
[----:B0-----:R-:W3:Y:S04]  /*36e00*/  LDL.LU R19, [R1+0xf88] ;  /* 0x000f880001137983 */ /* 0x001ee80000300800 */
[----:B-1----:R-:W3:Y:S01]  /*36e10*/  LDL.LU R76, [R1+0xf84] ;  /* 0x000f8400014c7983 */ /* 0x002ee20000300800 */
[----:B------:R-:W-:-:S03]  /*36e20*/  LOP3.LUT R29, R29, 0x30, RZ, 0x3c, !PT ;  /* 0x000000301d1d7812 */ /* 0x000fc600078e3cff */
[----:B--2---:R-:W-:Y:S04]  /*36e30*/  STS.U8 [R21+UR6+0x16100], R20 ;  /* 0x0161001415007988 */ /* 0x004fe80008000006 */
[----:B---3--:R-:W-:Y:S04]  /*36e40*/  STS.U8 [R21+UR6+0x16500], R76 ;  /* 0x0165004c15007988 */ /* 0x008fe80008000006 */
[----:B------:R-:W-:Y:S04]  /*36e50*/  STS.U8 [R21+UR6+0x16900], R19 ;  /* 0x0169001315007988 */ /* 0x000fe80008000006 */
[----:B------:R-:W-:Y:S04]  /*36e60*/  STS.U8 [R21+UR6+0x16d00], R18 ;  /* 0x016d001215007988 */ /* 0x000fe80008000006 */
        /* <DEDUP_REMOVED lines=30> */
[----:B0-----:R0:W5:Y:S04]  /*37050*/  LDL.LU R3, [R1+0xf80] ;  /* 0x000f800001037983 */ /* 0x0011680000300800 */
[----:B------:R-:W-:Y:S04]  /*37060*/  STS.U8 [R31+UR6+0x16600], R48 ;  /* 0x016600301f007988 */ /* 0x000fe80008000006 */
[----:B-1----:R0:W5:Y:S04]  /*37070*/  LDL.LU R4, [R1+0xf7c] ;  /* 0x000f7c0001047983 */ /* 0x0021680000300800 */
[----:B------:R-:W-:Y:S04]  /*37080*/  STS.U8 [R31+UR6+0x16a00], R32 ;  /* 0x016a00201f007988 */ /* 0x000fe80008000006 */
[----:B--2---:R0:W5:Y:S04]  /*37090*/  LDL.LU R0, [R1+0xf78] ;  /* 0x000f780001007983 */ /* 0x0041680000300800 */
[----:B------:R-:W-:Y:S01]  /*370a0*/  STS.U8 [R31+UR6+0x16e00], R33 ;  /* 0x016e00211f007988 */ /* 0x000fe20008000006 */
[----:B------:R-:W-:-:S03]  /*370b0*/  LOP3.LUT R80, R80, 0x50, RZ, 0x3c, !PT ;  /* 0x0000005050507812 */ /* 0x000fc600078e3cff */
[----:B---3--:R0:W5:Y:S04]  /*370c0*/  LDL.LU R2, [R1+0xf74] ;  /* 0x000f740001027983 */ /* 0x0081680000300800 */
[----:B------:R-:W-:Y:S04]  /*370d0*/  STS.U8 [R31+UR6+0x17200], R34 ;  /* 0x017200221f007988 */ /* 0x000fe80008000006 */
[----:B----4-:R0:W5:Y:S04]  /*370e0*/  LDL.LU R74, [R1+0xf70] ;  /* 0x000f7000014a7983 */ /* 0x0101680000300800 */
[----:B------:R-:W-:Y:S04]  /*370f0*/  STS.U8 [R31+UR6+0x17600], R35 ;  /* 0x017600231f007988 */ /* 0x000fe80008000006 */
[----:B------:R0:W5:Y:S04]  /*37100*/  LDL.LU R72, [R1+0xf6c] ;  /* 0x000f6c0001487983 */ /* 0x0001680000300800 */
[----:B------:R-:W-:Y:S04]  /*37110*/  STS.U8 [R31+UR6+0x17a00], R36 ;  /* 0x017a00241f007988 */ /* 0x000fe80008000006 */
[----:B------:R0:W5:Y:S04]  /*37120*/  LDL.LU R69, [R1+0xf68] ;  /* 0x000f680001457983 */ /* 0x0001680000300800 */
[----:B------:R-:W-:Y:S04]  /*37130*/  STS.U8 [R31+UR6+0x17e00], R37 ;  /* 0x017e00251f007988 */ /* 0x000fe80008000006 */
[----:B------:R0:W5:Y:S04]  /*37140*/  LDL.LU R7, [R1+0xf64] ;  /* 0x000f640001077983 */ /* 0x0001680000300800 */
[----:B------:R1:W-:Y:S04]  /*37150*/  STS.U8 [R80+UR6+0x14280], R6 ;  /* 0x0142800650007988 */ /* 0x0003e80008000006 */
[----:B------:R2:W-:Y:S04]  /*37160*/  STS.U8 [R80+UR6+0x14680], R5 ;  /* 0x0146800550007988 */ /* 0x0005e80008000006 */
[----:B-1----:R0:W5:Y:S04]  /*37170*/  LDL.LU R6, [R1+0xf60] ;  /* 0x000f600001067983 */ /* 0x0021680000300800 */
[----:B--2---:R0:W5:Y:S04]  /*37180*/  LDL.LU R5, [R1+0xf5c] ;  /* 0x000f5c0001057983 */ /* 0x0041680000300800 */
        /* <DEDUP_REMOVED lines=47> */
[----:B-1----:R-:W1:Y:S02]  /*37480*/  FENCE.VIEW.ASYNC.S ;  /* 0x00000000000073c6 */ /* 0x002e640000000000 */
[----:B-1----:R-:W-:Y:S01]  /*37490*/  BAR.SYNC.DEFER_BLOCKING 0x0 ;  /* 0x0000000000007b1d */ /* 0x002fe20000010000 */
[----:B------:R-:W-:-:S05]  /*374a0*/  ULEA UR8, UR9, UR6, 0x3 ;  /* 0x0000000609087291 */ /* 0x000fca000f8e18ff */
[----:B------:R-:W-:Y:S01]  /*374b0*/  UMOV UR4, UR5 ;  /* 0x0000000500047c82 */ /* 0x000fe20008000000 */
[----:B------:R-:W-:Y:S01]  /*374c0*/  UIADD3 UR8, UPT, UPT, UR8, 0x18000, URZ ;  /* 0x0001800008087890 */ /* 0x000fe2000fffe0ff */
        /* <DEDUP_REMOVED lines=8> */
[----:B------:R-:W-:Y:S02]  /*37550*/  UIADD3 UR5, UPT, UPT, UR16, 0x100, URZ ;  /* 0x0000010010057890 */ /* 0x000fe4000fffe0ff */
[----:B------:R-:W-:Y:S02]  /*37560*/  UIADD3 UR17, UPT, UPT, UR16, 0x100, URZ ;  /* 0x0000010010117890 */ /* 0x000fe4000fffe0ff */
[----:B------:R-:W-:Y:S01]  /*37570*/  UIADD3 UR50, UPT, UPT, UR16, 0x100, URZ ;  /* 0x0000010010327890 */ /* 0x000fe2000fffe0ff */
[----:B------:R-:W-:Y:S01]  /*37580*/  UMOV UR38, 0x0 ;  /* 0x0000000000267882 */ /* 0x000fe20000000000 */
[----:B------:R-:W-:Y:S01]  /*37590*/  UMOV UR39, 0x10408490 ;  /* 0x1040849000277882 */ /* 0x000fe20000000000 */
[----:B------:R-:W-:Y:S01]  /*375a0*/  UMOV UR13, 0x40004040 ;  /* 0x40004040000d7882 */ /* 0x000fe20000000000 */
[----:B------:R-:W-:Y:S02]  /*375b0*/  UIADD3 UR51, UPT, UPT, UR16, 0x100, URZ ;  /* 0x0000010010337890 */ /* 0x000fe4000fffe0ff */
[----:B------:R0:W-:Y:S01]  /*375c0*/  UTCQMMA.2CTA gdesc[UR12], gdesc[UR10], tmem[UR16], tmem[UR38], idesc[UR39], UPT ;  /* 0x00ff260a0c0075ea */ /* 0x0001e2000ba00310 */
[----:B------:R-:W-:Y:S01]  /*375d0*/  UMOV UR40, 0x0 ;  /* 0x0000000000287882 */ /* 0x000fe20000000000 */
[----:B------:R-:W-:Y:S01]  /*375e0*/  UMOV UR41, 0x10408490 ;  /* 0x1040849000297882 */ /* 0x000fe20000000000 */
[----:B------:R-:W-:Y:S01]  /*375f0*/  UMOV UR42, 0x0 ;  /* 0x00000000002a7882 */ /* 0x000fe20000000000 */
[----:B------:R-:W-:Y:S01]  /*37600*/  UMOV UR43, 0x10408490 ;  /* 0x10408490002b7882 */ /* 0x000fe20000000000 */
        /* <DEDUP_REMOVED lines=20> */
.L_x_15:
[----:B------:R-:W2:Y:S04]  /*37750*/  LDL R9, [R1+0xedc] ;  /* 0x000edc0001097983 */ /* 0x000ea80000100800 */
[----:B------:R-:W2:Y:S01]  /*37760*/  LDL.LU R8, [R1+0xecc] ;  /* 0x000ecc0001087983 */ /* 0x000ea20000300800 */
[----:B------:R-:W-:-:S04]  /*37770*/  UIADD3 UR9, UPT, UPT, UR9, 0x1, URZ ;  /* 0x0000000109097890 */ /* 0x000fc8000fffe0ff */
[----:B------:R-:W-:-:S04]  /*37780*/  UISETP.GT.AND UP1, UPT, UR9, 0x1, UPT ;  /* 0x000000010900788c */ /* 0x000fc8000bf24270 */
[----:B0-----:R-:W-:Y:S02]  /*37790*/  USEL UR5, URZ, 0x1, !UP1 ;  /* 0x00000001ff057887 */ /* 0x001fe4000c800000 */
[----:B------:R-:W-:Y:S02]  /*377a0*/  USEL UR9, UR9, URZ, !UP1 ;  /* 0x000000ff09097287 */ /* 0x000fe4000c800000 */
[----:B------:R-:W-:Y:S01]  /*377b0*/  ULOP3.LUT UR5, UR4, UR5, URZ, 0x3c, !UPT ;  /* 0x0000000504057292 */ /* 0x000fe2000f8e3cff */
[----:B--2---:R-:W-:Y:S02]  /*377c0*/  ISETP.NE.U32.AND P2, PT, R8, R9, PT ;  /* 0x000000090800720c */ /* 0x004fe40003f45070 */
[----:B------:R-:W2:Y:S01]  /*377d0*/  LDL.LU R8, [R1+0xed8] ;  /* 0x000ed80001087983 */ /* 0x000ea20000300800 */
[----:B------:R-:W-:-:S03]  /*377e0*/  IMAD.U32 R9, RZ, RZ, UR4 ;  /* 0x00000004ff097e24 */ /* 0x000fc6000f8e00ff */
[----:B--2---:R0:W-:Y:S07]  /*377f0*/  STL [R1+0xecc], R8 ;  /* 0x000ecc0801007387 */ /* 0x0041ee0000100800 */
[----:B------:R-:W-:Y:S05]  /*37800*/  @P2 BRA `(.L_x_16) ;  /* 0xfffffe8800042947 */ /* 0x000fea000383ffff */
.L_x_13:
[----:B0-----:R-:W0:Y:S01]  /*37810*/  LDC R8, c[0x0][0x3a0] ;  /* 0x0000e800ff087b82 */ /* 0x001e220000000800 */
[----:B------:R-:W1:Y:S01]  /*37820*/  LDCU UR9, c[0x0][0x39c] ;  /* 0x00007380ff0977ac */ /* 0x000e620008000800 */
[----:B------:R-:W2:Y:S06]  /*37830*/  LDCU UR5, c[0x0][0x39c] ;  /* 0x00007380ff0577ac */ /* 0x000eac0008000800 */
[----:B-----5:R-:W3:Y:S01]  /*37840*/  LDC R5, c[0x0][0x3b4] ;  /* 0x0000ed00ff057b82 */ /* 0x020ee20000000800 */
[----:B------:R-:W4:Y:S01]  /*37850*/  LDCU.64 UR10, c[0x0][0x398] ;  /* 0x00007300ff0a77ac */ /* 0x000f220008000a00 */
[----:B------:R-:W0:Y:S02]  /*37860*/  LDCU.128 UR20, c[0x0][0x390] ;  /* 0x00007200ff1477ac */ /* 0x000e240008000c00 */
[----:B0-----:R-:W-:-:S05]  /*37870*/  VIADD R8, R8, 0x7f ;  /* 0x0000007f08087836 */ /* 0x001fca0000000000 */
[----:B------:R-:W-:-:S13]  /*37880*/  ISETP.GE.AND P0, PT, R8, 0x80, PT ;  /* 0x000000800800780c */ /* 0x000fda0003f06270 */
[----:B-1234-:R-:W-:Y:S05]  /*37890*/  @!P0 BRA `(.L_x_17) ;  /* 0x0000000000108947 */ /* 0x01efea0003800000 */
[----:B------:R-:W-:-:S06]  /*378a0*/  USHF.L.U32 UR4, UR4, 0x1f, URZ ;  /* 0x0000001f04047899 */ /* 0x000fcc00080006ff */
[----:B------:R-:W-:-:S04]  /*378b0*/  IMAD.U32 R0, RZ, RZ, UR4 ;  /* 0x00000004ff007e24 */ /* 0x000fc8000f8e00ff */
[----:B------:R-:W0:Y:S02]  /*378c0*/  SYNCS.PHASECHK.TRANS64.TRYWAIT P0, [UR8], R0 ;  /* 0x00000000ff0075a7 */ /* 0x000e240008001108 */
[----:B0-----:R-:W-:Y:S05]  /*378d0*/  @!P0 BRA `(.L_x_18) ;  /* 0x0000017c00788947 */ /* 0x001fea0003800000 */
.L_x_17:
[----:B------:R-:W-:Y:S06]  /*378e0*/  BAR.SYNC.DEFER_BLOCKING 0x0 ;  /* 0x0000000000007b1d */ /* 0x000fec0000010000 */
[----:B------:R-:W0:Y:S01]  /*378f0*/  LDCU UR17, c[0x0][0x3b8] ;  /* 0x00007700ff1177ac */ /* 0x000e220008000800 */
[----:B------:R-:W-:Y:S01]  /*37900*/  STL [R1+0x10a8], R74 ;  /* 0x0010a84a01007387 */ /* 0x000fe20000100800 */
[----:B------:R-:W1:Y:S03]  /*37910*/  LDCU.64 UR28, c[0x0][0x398] ;  /* 0x00007300ff1c77ac */ /* 0x000e660008000a00 */
[----:B------:R-:W-:Y:S01]  /*37920*/  STL [R1+0x10a4], R72 ;  /* 0x0010a44801007387 */ /* 0x000fe20000100800 */
[----:B------:R-:W2:Y:S03]  /*37930*/  LDCU.64 UR30, c[0x0][0x398] ;  /* 0x00007300ff1e77ac */ /* 0x000ea60008000a00 */
[----:B------:R3:W-:Y:S01]  /*37940*/  STL [R1+0x10a0], R69 ;  /* 0x0010a04501007387 */ /* 0x0007e20000100800 */
[----:B------:R-:W4:Y:S01]  /*37950*/  LDCU UR18, c[0x0][0x39c] ;  /* 0x00007380ff1277ac */ /* 0x000f220008000800 */
[----:B------:R-:W5:Y:S01]  /*37960*/  LDCU.64 UR12, c[0x0][0x398] ;  /* 0x00007300ff0c77ac */ /* 0x000f620008000a00 */
[----:B------:R-:W0:Y:S02]  /*37970*/  @!P1 SYNCS.CCTL.IV [UR6+0x18000] ;  /* 0x01800000ff0099b1 */ /* 0x000e240008000006 */
[----:B0-----:R-:W-:Y:S06]  /*37980*/  BAR.SYNC.DEFER_BLOCKING 0x0 ;  /* 0x0000000000007b1d */ /* 0x001fec0000010000 */
[----:B------:R-:W0:Y:S01]  /*37990*/  LDCU.64 UR24, c[0x0][0x398] ;  /* 0x00007300ff1877ac */ /* 0x000e220008000a00 */
[----:B---3--:R-:W3:Y:S01]  /*379a0*/  LDTM.x64 R12, tmem[UR7] ;  /* 0x00000007000c79ee */ /* 0x008ee20008340000 */
[----:B------:R-:W0:Y:S01]  /*379b0*/  LDCU.64 UR26, c[0x0][0x398] ;  /* 0x00007300ff1a77ac */ /* 0x000e220008000a00 */
[----:B------:R-:W0:Y:S01]  /*379c0*/  @!P1 SYNCS.CCTL.IV [UR6+0x18008] ;  /* 0x01800800ff0099b1 */ /* 0x000e220008000006 */
[----:B---3--:R-:W-:Y:S01]  /*379d0*/  STL.64 [R1+0x608], R14 ;  /* 0x0006080e01007387 */ /* 0x008fe20000100a00 */
[----:B------:R-:W-:-:S02]  /*379e0*/  IMAD.MOV.U32 R10, RZ, RZ, R12 ;  /* 0x000000ffff0a7224 */ /* 0x000fc400078e000c */
[----:B------:R-:W-:Y:S01]  /*379f0*/  IMAD.MOV.U32 R9, RZ, RZ, R13 ;  /* 0x000000ffff097224 */ /* 0x000fe200078e000d */
[----:B------:R-:W-:Y:S04]  /*37a00*/  STL.64 [R1+0x610], R16 ;  /* 0x0006101001007387 */ /* 0x000fe80000100a00 */
        /* <DEDUP_REMOVED lines=28> */
[----:B------:R3:W-:Y:S02]  /*37bd0*/  STL.64 [R1+0x6f8], R74 ;  /* 0x0006f84a01007387 */ /* 0x0007e40000100a00 */
[----:B---3--:R-:W3:Y:S02]  /*37be0*/  LDTM.x64 R28, tmem[UR7+0x40] ;  /* 0x00004007001c79ee */ /* 0x008ee40008340000 */
[----:B---3--:R-:W-:Y:S04]  /*37bf0*/  STL.64 [R1+0x500], R28 ;  /* 0x0005001c01007387 */ /* 0x008fe80000100a00 */
        /* <DEDUP_REMOVED lines=22> */
[----:B------:R3:W-:Y:S04]  /*37d60*/  STL.64 [R1+0x5b8], R74 ;  /* 0x0005b84a01007387 */ /* 0x0007e80000100a00 */
[----:B------:R-:W-:Y:S04]  /*37d70*/  STL.64 [R1+0x5c0], R76 ;  /* 0x0005c04c01007387 */ /* 0x000fe80000100a00 */
[----:B------:R-:W-:Y:S01]  /*37d80*/  STL.64 [R1+0x5c8], R78 ;  /* 0x0005c84e01007387 */ /* 0x000fe20000100a00 */
[----:B---3--:R-:W3:Y:S03]  /*37d90*/  LDTM.x64 R12, tmem[UR7+0x80] ;  /* 0x00008007000c79ee */ /* 0x008ee60008340000 */
[----:B------:R-:W-:Y:S04]  /*37da0*/  STL.64 [R1+0x5d0], R80 ;  /* 0x0005d05001007387 */ /* 0x000fe80000100a00 */
[----:B------:R-:W-:Y:S04]  /*37db0*/  STL.64 [R1+0x5d8], R82 ;  /* 0x0005d85201007387 */ /* 0x000fe80000100a00 */
[----:B------:R-:W-:Y:S04]  /*37dc0*/  STL.64 [R1+0x5e0], R84 ;  /* 0x0005e05401007387 */ /* 0x000fe80000100a00 */
[----:B------:R-:W-:Y:S04]  /*37dd0*/  STL.64 [R1+0x5e8], R86 ;  /* 0x0005e85601007387 */ /* 0x000fe80000100a00 */
[----:B------:R-:W-:Y:S04]  /*37de0*/  STL.64 [R1+0x5f0], R88 ;  /* 0x0005f05801007387 */ /* 0x000fe80000100a00 */
[----:B------:R-:W-:Y:S04]  /*37df0*/  STL.64 [R1+0x5f8], R90 ;  /* 0x0005f85a01007387 */ /* 0x000fe80000100a00 */
        /* <DEDUP_REMOVED lines=65> */
[----:B------:R-:W-:Y:S01]  /*38210*/  STL.64 [R1+0x3f8], R90 ;  /* 0x0003f85a01007387 */ /* 0x000fe20000100a00 */
[----:B---3--:R-:W-:-:S03]  /*38220*/  IMAD.MOV.U32 R8, RZ, RZ, R12 ;  /* 0x000000ffff087224 */ /* 0x008fc600078e000c */
[----:B------:R-:W-:Y:S01]  /*38230*/  STL.64 [R1+0x208], R14 ;  /* 0x0002080e01007387 */ /* 0x000fe20000100a00 */
[----:B------:R-:W-:-:S03]  /*38240*/  IMAD.MOV.U32 R7, RZ, RZ, R13 ;  /* 0x000000ffff077224 */ /* 0x000fc600078e000d */
        /* <DEDUP_REMOVED lines=30> */
[----:B---3--:R-:W3:Y:S04]  /*38430*/  LDL.LU R74, [R1+0x10a8] ;  /* 0x0010a800014a7983 */ /* 0x008ee80000300800 */
[----:B------:R-:W2:Y:S04]  /*38440*/  LDL.LU R72, [R1+0x10a4] ;  /* 0x0010a40001487983 */ /* 0x000ea80000300800 */
[----:B------:R-:W3:Y:S01]  /*38450*/  LDL.LU R69, [R1+0x10a0] ;  /* 0x0010a00001457983 */ /* 0x000ee20000300800 */
[----:B--2---:R-:W-:-:S02]  /*38460*/  IMAD R68, R72, R5, RZ ;  /* 0x0000000548447224 */ /* 0x004fc400078e02ff */
[C---:B---3--:R-:W-:Y:S02]  /*38470*/  VIADD R2, R69.reuse, 0x2 ;  /* 0x0000000245027836 */ /* 0x048fe40000000000 */
[C---:B------:R-:W-:Y:S02]  /*38480*/  VIADD R0, R69.reuse, 0x1 ;  /* 0x0000000145007836 */ /* 0x040fe40000000000 */
[C---:B------:R-:W-:Y:S01]  /*38490*/  VIADD R3, R69.reuse, 0x3 ;  /* 0x0000000345037836 */ /* 0x040fe20000000000 */
[----:B------:R-:W-:Y:S01]  /*384a0*/  ISETP.GE.AND P3, PT, R2, UR11, PT ;  /* 0x0000000b02007c0c */ /* 0x000fe2000bf66270 */
[C---:B------:R-:W-:Y:S01]  /*384b0*/  IMAD R6, R69.reuse, UR17, RZ ;  /* 0x0000001145067c24 */ /* 0x040fe2000f8e02ff */
[----:B------:R-:W-:Y:S01]  /*384c0*/  ISETP.GE.AND P6, PT, R0, UR23, PT ;  /* 0x0000001700007c0c */ /* 0x000fe2000bfc6270 */
[----:B------:R-:W-:Y:S01]  /*384d0*/  VIADD R4, R69, 0x6 ;  /* 0x0000000645047836 */ /* 0x000fe20000000000 */
[----:B------:R-:W-:Y:S01]  /*384e0*/  F2FP.SATFINITE.E5M2.F32.PACK_AB_MERGE_C R2, R9, R10, RZ ;  /* 0x0000000a0902723e */ /* 0x000fe200048060ff */
[----:B------:R-:W2:Y:S01]  /*384f0*/  LDCU UR11, c[0x0][0x39c] ;  /* 0x00007380ff0b77ac */ /* 0x000ea20008000800 */
[----:B------:R-:W-:-:S02]  /*38500*/  F2FP.SATFINITE.E5M2.F32.PACK_AB_MERGE_C R0, R7, R8, RZ ;  /* 0x000000080700723e */ /* 0x000fc400048060ff */
[----:B------:R-:W-:Y:S01]  /*38510*/  ISETP.GE.AND P0, PT, R3, UR5, PT ;  /* 0x0000000503007c0c */ /* 0x000fe2000bf06270 */
[----:B------:R-:W-:Y:S01]  /*38520*/  IMAD R3, R5, 0x80, R68 ;  /* 0x0000008005037824 */ /* 0x000fe200078e0244 */
[----:B------:R3:W-:Y:S01]  /*38530*/  STL [R1+0x850], R2 ;  /* 0x0008500201007387 */ /* 0x0007e20000100800 */
[----:B------:R-:W-:Y:S01]  /*38540*/  SHF.R.S32.HI R8, RZ, 0x1f, R6 ;  /* 0x0000001fff087819 */ /* 0x000fe20000011406 */
[----:B------:R-:W-:Y:S01]  /*38550*/  VIADD R5, R6, UR17 ;  /* 0x0000001106057c36 */ /* 0x000fe20008000000 */
[----:B------:R-:W-:Y:S01]  /*38560*/  ISETP.GE.AND P2, PT, R4, UR9, PT ;  /* 0x0000000904007c0c */ /* 0x000fe2000bf46270 */
[----:B------:R0:W-:Y:S01]  /*38570*/  STL [R1+0x854], R0 ;  /* 0x0008540001007387 */ /* 0x0001e20000100800 */
[----:B------:R-:W-:Y:S01]  /*38580*/  VIADD R75, R69, 0x4 ;  /* 0x00000004454b7836 */ /* 0x000fe20000000000 */
[----:B------:R-:W1:Y:S01]  /*38590*/  LDCU.64 UR4, c[0x0][0x398] ;  /* 0x00007300ff0477ac */ /* 0x000e620008000a00 */
[----:B------:R-:W-:Y:S01]  /*385a0*/  SHF.R.S32.HI R7, RZ, 0x1f, R5 ;  /* 0x0000001fff077819 */ /* 0x000fe20000011405 */
[----:B------:R-:W-:Y:S01]  /*385b0*/  VIADD R4, R5, UR17 ;  /* 0x0000001105047c36 */ /* 0x000fe20008000000 */
[----:B---3--:R-:W-:Y:S01]  /*385c0*/  IADD3 R2, P4, PT, R3, UR20, RZ ;  /* 0x0000001403027c10 */ /* 0x008fe2000ff9e0ff */
[----:B------:R-:W3:Y:S01]  /*385d0*/  LDCU.64 UR8, c[0x0][0x398] ;  /* 0x00007300ff0877ac */ /* 0x000ee20008000a00 */
[----:B0-----:R-:W-:-:S02]  /*385e0*/  IADD3 R0, P5, PT, R68, UR20, RZ ;  /* 0x0000001444007c10 */ /* 0x001fc4000ffbe0ff */
[----:B------:R-:W-:Y:S02]  /*385f0*/  LEA.HI.X.SX32 R3, R3, UR21, 0x1, P4 ;  /* 0x0000001503037c11 */ /* 0x000fe4000a0f0eff */
[----:B------:R-:W-:Y:S01]  /*38600*/  LEA.HI.X.SX32 R68, R68, UR21, 0x1, P5 ;  /* 0x0000001544447c11 */ /* 0x000fe2000a8f0eff */
[----:B------:R-:W0:Y:S01]  /*38610*/  LDCU.64 UR20, c[0x0][0x398] ;  /* 0x00007300ff1477ac */ /* 0x000e220008000a00 */
[C---:B------:R-:W-:Y:S02]  /*38620*/  IADD3 R10, P5, PT, R6.reuse, R0, RZ ;  /* 0x00000000060a7210 */ /* 0x040fe40007fbe0ff */
[----:B------:R-:W-:Y:S02]  /*38630*/  IADD3 R12, P4, PT, R6, R2, RZ ;  /* 0x00000002060c7210 */ /* 0x000fe40007f9e0ff */
[----:B------:R-:W-:Y:S01]  /*38640*/  SHF.R.S32.HI R6, RZ, 0x1f, R4 ;  /* 0x0000001fff067819 */ /* 0x000fe20000011404 */
[C---:B------:R-:W-:Y:S02]  /*38650*/  IMAD.X R11, R8.reuse, 0x1, R68, P5 ;  /* 0x00000001080b7824 */ /* 0x040fe400028e0644 */
[----:B------:R-:W-:-:S03]  /*38660*/  IMAD.X R13, R8, 0x1, R3, P4 ;  /* 0x00000001080d7824 */ /* 0x000fc600020e0603 */
[----:B------:R0:W-:Y:S04]  /*38670*/  STL.64 [R1+0x808], R10 ;  /* 0x0008080a01007387 */ /* 0x0001e80000100a00 */
[----:B------:R1:W-:Y:S01]  /*38680*/  STL.64 [R1+0x800], R12 ;  /* 0x0008000c01007387 */ /* 0x0003e20000100a00 */
[C---:B0-----:R-:W-:Y:S02]  /*38690*/  IADD3 R10, P5, PT, R5.reuse, R0, RZ ;  /* 0x00000000050a7210 */ /* 0x041fe40007fbe0ff */
[----:B-1----:R-:W-:-:S03]  /*386a0*/  IADD3 R12, P4, PT, R5, R2, RZ ;  /* 0x00000002050c7210 */ /* 0x002fc60007f9e0ff */
[C---:B------:R-:W-:Y:S02]  /*386b0*/  IMAD.X R11, R7.reuse, 0x1, R68, P5 ;  /* 0x00000001070b7824 */ /* 0x040fe400028e0644 */
[C---:B------:R-:W-:Y:S02]  /*386c0*/  VIADD R5, R4.reuse, UR17 ;  /* 0x0000001104057c36 */ /* 0x040fe40008000000 */
[----:B------:R-:W-:Y:S01]  /*386d0*/  IMAD.X R13, R7, 0x1, R3, P4 ;  /* 0x00000001070d7824 */ /* 0x000fe200020e0603 */
[----:B------:R-:W-:Y:S01]  /*386e0*/  IADD3 R8, P4, PT, R4, R2, RZ ;  /* 0x0000000204087210 */ /* 0x000fe20007f9e0ff */
[----:B------:R0:W-:Y:S01]  /*386f0*/  STL.64 [R1+0x830], R10 ;  /* 0x0008300a01007387 */ /* 0x0001e20000100a00 */
[----:B------:R-:W-:-:S03]  /*38700*/  SHF.R.S32.HI R7, RZ, 0x1f, R5 ;  /* 0x0000001fff077819 */ /* 0x000fc60000011405 */
[----:B------:R-:W-:Y:S01]  /*38710*/  IMAD.X R9, R6, 0x1, R3, P4 ;  /* 0x0000000106097824 */ /* 0x000fe200020e0603 */
[----:B------:R-:W-:Y:S04]  /*38720*/  STL.64 [R1+0x828], R12 ;  /* 0x0008280c01007387 */ /* 0x000fe80000100a00 */
[----:B------:R1:W-:Y:S01]  /*38730*/  STL.64 [R1+0x7f8], R8 ;  /* 0x0007f80801007387 */ /* 0x0003e20000100a00 */
[----:B0-----:R-:W-:Y:S01]  /*38740*/  IADD3 R10, P5, PT, R4, R0, RZ ;  /* 0x00000000040a7210 */ /* 0x001fe20007fbe0ff */
[----:B------:R-:W-:-:S04]  /*38750*/  VIADD R4, R5, UR17 ;  /* 0x0000001105047c36 */ /* 0x000fc80008000000 */
[----:B------:R-:W-:Y:S01]  /*38760*/  IMAD.X R11, R6, 0x1, R68, P5 ;  /* 0x00000001060b7824 */ /* 0x000fe200028e0644 */
[----:B------:R-:W-:Y:S02]  /*38770*/  SHF.R.S32.HI R6, RZ, 0x1f, R4 ;  /* 0x0000001fff067819 */ /* 0x000fe40000011404 */
[----:B------:R-:W-:Y:S01]  /*38780*/  ISETP.GE.AND P5, PT, R72, UR22, PT ;  /* 0x0000001648007c0c */ /* 0x000fe2000bfa6270 */
[----:B------:R-:W0:Y:S01]  /*38790*/  LDCU.64 UR22, c[0x0][0x398] ;  /* 0x00007300ff1677ac */ /* 0x000e220008000a00 */
[----:B-1----:R-:W-:Y:S01]  /*387a0*/  IADD3 R8, P4, PT, R5, R0, RZ ;  /* 0x0000000005087210 */ /* 0x002fe20007f9e0ff */
[----:B------:R1:W-:Y:S01]  /*387b0*/  STL.64 [R1+0x820], R10 ;  /* 0x0008200a01007387 */ /* 0x0003e20000100a00 */
[----:B------:R-:W-:-:S03]  /*387c0*/  ISETP.LT.AND P5, PT, R69, UR29, !P5 ;  /* 0x0000001d45007c0c */ /* 0x000fc6000efa1270 */
[----:B------:R-:W-:-:S05]  /*387d0*/  IMAD.X R9, R7, 0x1, R68, P4 ;  /* 0x0000000107097824 */ /* 0x000fca00020e0644 */
[----:B------:R0:W-:Y:S01]  /*387e0*/  STL.64 [R1+0x7f0], R8 ;  /* 0x0007f00801007387 */ /* 0x0001e20000100a00 */
[----:B-1----:R-:W-:-:S05]  /*387f0*/  IADD3 R10, P1, PT, R4, R0, RZ ;  /* 0x00000000040a7210 */ /* 0x002fca0007f3e0ff */
[----:B------:R-:W-:Y:S01]  /*38800*/  IMAD.X R11, R6, 0x1, R68, P1 ;  /* 0x00000001060b7824 */ /* 0x000fe200008e0644 */
[----:B0-----:R-:W-:Y:S01]  /*38810*/  IADD3 R8, P4, PT, R5, R2, RZ ;  /* 0x0000000205087210 */ /* 0x001fe20007f9e0ff */
[----:B------:R-:W-:-:S04]  /*38820*/  VIADD R5, R4, UR17 ;  /* 0x0000001104057c36 */ /* 0x000fc80008000000 */
[----:B------:R-:W-:Y:S01]  /*38830*/  IMAD.X R9, R7, 0x1, R3, P4 ;  /* 0x0000000107097824 */ /* 0x000fe200020e0603 */
[----:B------:R-:W-:-:S04]  /*38840*/  SHF.R.S32.HI R7, RZ, 0x1f, R5 ;  /* 0x0000001fff077819 */ /* 0x000fc80000011405 */
[----:B------:R0:W-:Y:S04]  /*38850*/  STL.64 [R1+0x700], R8 ;  /* 0x0007000801007387 */ /* 0x0001e80000100a00 */
[----:B------:R1:W-:Y:S01]  /*38860*/  STL.64 [R1+0x7e8], R10 ;  /* 0x0007e80a01007387 */ /* 0x0003e20000100a00 */
[----:B0-----:R-:W-:Y:S01]  /*38870*/  IADD3 R8, P4, PT, R4, R2, RZ ;  /* 0x0000000204087210 */ /* 0x001fe20007f9e0ff */
[C---:B------:R-:W-:Y:S01]  /*38880*/  VIADD R4, R5.reuse, UR17 ;  /* 0x0000001105047c36 */ /* 0x040fe20008000000 */
[----:B-1----:R-:W-:-:S03]  /*38890*/  IADD3 R10, P1, PT, R5, R0, RZ ;  /* 0x00000000050a7210 */ /* 0x002fc60007f3e0ff */
[----:B------:R-:W-:Y:S01]  /*388a0*/  IMAD.X R9, R6, 0x1, R3, P4 ;  /* 0x0000000106097824 */ /* 0x000fe200020e0603 */
[----:B------:R-:W-:Y:S01]  /*388b0*/  SHF.R.S32.HI R6, RZ, 0x1f, R4 ;  /* 0x0000001fff067819 */ /* 0x000fe20000011404 */
[----:B------:R-:W-:-:S03]  /*388c0*/  IMAD.X R11, R7, 0x1, R68, P1 ;  /* 0x00000001070b7824 */ /* 0x000fc600008e0644 */
[----:B------:R0:W-:Y:S02]  /*388d0*/  STL.64 [R1+0x7d0], R8 ;  /* 0x0007d00801007387 */ /* 0x0001e40000100a00 */
[----:B0-----:R-:W-:Y:S01]  /*388e0*/  IADD3 R8, P4, PT, R5, R2, RZ ;  /* 0x0000000205087210 */ /* 0x001fe20007f9e0ff */
[----:B------:R-:W-:-:S04]  /*388f0*/  VIADD R5, R4, UR17 ;  /* 0x0000001104057c36 */ /* 0x000fc80008000000 */
[----:B------:R-:W-:Y:S01]  /*38900*/  IMAD.X R9, R7, 0x1, R3, P4 ;  /* 0x0000000107097824 */ /* 0x000fe200020e0603 */
[----:B------:R-:W-:Y:S02]  /*38910*/  IADD3 R78, P4, PT, R4, R2, RZ ;  /* 0x00000002044e7210 */ /* 0x000fe40007f9e0ff */
[----:B------:R-:W-:Y:S02]  /*38920*/  SHF.R.S32.HI R7, RZ, 0x1f, R5 ;  /* 0x0000001fff077819 */ /* 0x000fe40000011405 */
[----:B------:R0:W-:Y:S01]  /*38930*/  STL.64 [R1+0x798], R8 ;  /* 0x0007980801007387 */ /* 0x0001e20000100a00 */
[----:B------:R-:W-:-:S03]  /*38940*/  IMAD.X R79, R6, 0x1, R3, P4 ;  /* 0x00000001064f7824 */ /* 0x000fc600020e0603 */
[----:B------:R1:W-:Y:S04]  /*38950*/  STL.64 [R1+0x7c8], R10 ;  /* 0x0007c80a01007387 */ /* 0x0003e80000100a00 */
[----:B------:R-:W-:Y:S01]  /*38960*/  STL [R1+0x109c], R78 ;  /* 0x00109c4e01007387 */ /* 0x000fe20000100800 */
[----:B0-----:R-:W-:-:S03]  /*38970*/  IADD3 R8, P1, PT, R4, R0, RZ ;  /* 0x0000000004087210 */ /* 0x001fc60007f3e0ff */
[----:B------:R-:W-:Y:S01]  /*38980*/  STL [R1+0x1098], R79 ;  /* 0x0010984f01007387 */ /* 0x000fe20000100800 */
[C---:B------:R-:W-:Y:S02]  /*38990*/  VIADD R4, R5.reuse, UR17 ;  /* 0x0000001105047c36 */ /* 0x040fe40008000000 */
[----:B------:R-:W-:Y:S01]  /*389a0*/  IMAD.X R9, R6, 0x1, R68, P1 ;  /* 0x0000000106097824 */ /* 0x000fe200008e0644 */
[----:B-1----:R-:W-:Y:S02]  /*389b0*/  IADD3 R10, P1, PT, R5, R0, RZ ;  /* 0x00000000050a7210 */ /* 0x002fe40007f3e0ff */
[----:B------:R-:W-:Y:S02]  /*389c0*/  SHF.R.S32.HI R6, RZ, 0x1f, R4 ;  /* 0x0000001fff067819 */ /* 0x000fe40000011404 */
[----:B------:R0:W-:Y:S01]  /*389d0*/  STL.64 [R1+0x790], R8 ;  /* 0x0007900801007387 */ /* 0x0001e20000100a00 */
[----:B------:R-:W-:Y:S01]  /*389e0*/  IMAD.X R11, R7, 0x1, R68, P1 ;  /* 0x00000001070b7824 */ /* 0x000fe200008e0644 */
[----:B0-----:R-:W-:Y:S01]  /*389f0*/  IADD3 R8, P4, PT, R5, R2, RZ ;  /* 0x0000000205087210 */ /* 0x001fe20007f9e0ff */
[----:B------:R-:W-:-:S04]  /*38a00*/  VIADD R5, R4, UR17 ;  /* 0x0000001104057c36 */ /* 0x000fc80008000000 */
[----:B------:R-:W-:Y:S01]  /*38a10*/  IMAD.X R9, R7, 0x1, R3, P4 ;  /* 0x0000000107097824 */ /* 0x000fe200020e0603 */
[----:B------:R-:W-:Y:S02]  /*38a20*/  IADD3 R80, P4, PT, R4, R2, RZ ;  /* 0x0000000204507210 */ /* 0x000fe40007f9e0ff */
[----:B------:R-:W-:Y:S02]  /*38a30*/  SHF.R.S32.HI R7, RZ, 0x1f, R5 ;  /* 0x0000001fff077819 */ /* 0x000fe40000011405 */
[----:B------:R0:W-:Y:S01]  /*38a40*/  STL.64 [R1+0x7c0], R8 ;  /* 0x0007c00801007387 */ /* 0x0001e20000100a00 */
[----:B------:R-:W-:-:S03]  /*38a50*/  IMAD.X R81, R6, 0x1, R3, P4 ;  /* 0x0000000106517824 */ /* 0x000fc600020e0603 */
[----:B------:R1:W-:Y:S01]  /*38a60*/  STL.64 [R1+0x600], R10 ;  /* 0x0006000a01007387 */ /* 0x0003e20000100a00 */
[----:B0-----:R-:W-:Y:S01]  /*38a70*/  IADD3 R8, P1, PT, R4, R0, RZ ;  /* 0x0000000004087210 */ /* 0x001fe20007f3e0ff */
[----:B------:R-:W-:-:S04]  /*38a80*/  VIADD R4, R5, UR17 ;  /* 0x0000001105047c36 */ /* 0x000fc80008000000 */
[----:B------:R-:W-:Y:S01]  /*38a90*/  IMAD.X R9, R6, 0x1, R68, P1 ;  /* 0x0000000106097824 */ /* 0x000fe200008e0644 */
[----:B-1----:R-:W-:Y:S02]  /*38aa0*/  IADD3 R10, P1, PT, R5, R0, RZ ;  /* 0x00000000050a7210 */ /* 0x002fe40007f3e0ff */
[----:B------:R-:W-:Y:S02]  /*38ab0*/  SHF.R.S32.HI R6, RZ, 0x1f, R4 ;  /* 0x0000001fff067819 */ /* 0x000fe40000011404 */
[----:B------:R0:W-:Y:S01]  /*38ac0*/  STL.64 [R1+0x7b8], R8 ;  /* 0x0007b80801007387 */ /* 0x0001e20000100a00 */
[----:B------:R-:W-:-:S05]  /*38ad0*/  IMAD.X R11, R7, 0x1, R68, P1 ;  /* 0x00000001070b7824 */ /* 0x000fca00008e0644 */
        /* <DEDUP_REMOVED lines=85> */
[----:B------:R-:W-:-:S03]  /*39030*/  IMAD.X R11, R6, 0x1, R68, P1 ;  /* 0x00000001060b7824 */ /* 0x000fc600008e0644 */
[----:B------:R-:W2:Y:S01]  /*39040*/  LDL.LU R78, [R1+0x850] ;  /* 0x00085000014e7983 */ /* 0x000ea20000300800 */
[----:B0-----:R-:W-:Y:S01]  /*39050*/  IADD3 R8, P4, PT, R4, R2, RZ ;  /* 0x0000000204087210 */ /* 0x001fe20007f9e0ff */
[----:B------:R-:W-:-:S04]  /*39060*/  VIADD R4, R5, UR17 ;  /* 0x0000001105047c36 */ /* 0x000fc80008000000 */
[--C-:B------:R-:W-:Y:S01]  /*39070*/  IMAD.X R9, R6, 0x1, R3.reuse, P4 ;  /* 0x0000000106097824 */ /* 0x100fe200020e0603 */
[C---:B------:R-:W-:Y:S01]  /*39080*/  IADD3 R88, P4, PT, R5.reuse, R2, RZ ;  /* 0x0000000205587210 */ /* 0x040fe20007f9e0ff */
[----:B------:R-:W-:Y:S01]  /*39090*/  STL.64 [R1+0x728], R10 ;  /* 0x0007280a01007387 */ /* 0x000fe20000100a00 */
[----:B------:R-:W-:Y:S01]  /*390a0*/  IADD3 R90, P1, PT, R5, R0, RZ ;  /* 0x00000000055a7210 */ /* 0x000fe20007f3e0ff */
[C---:B------:R-:W-:Y:S02]  /*390b0*/  VIADD R6, R4.reuse, UR17 ;  /* 0x0000001104067c36 */ /* 0x040fe40008000000 */
[----:B------:R0:W-:Y:S01]  /*390c0*/  STL.64 [R1+0x720], R8 ;  /* 0x0007200801007387 */ /* 0x0001e20000100a00 */
[C---:B------:R-:W-:Y:S01]  /*390d0*/  IMAD.X R89, R7.reuse, 0x1, R3, P4 ;  /* 0x0000000107597824 */ /* 0x040fe200020e0603 */
[C---:B------:R-:W-:Y:S01]  /*390e0*/  IADD3 R70, P4, PT, R4.reuse, R2, RZ ;  /* 0x0000000204467210 */ /* 0x040fe20007f9e0ff */
[----:B------:R-:W-:Y:S01]  /*390f0*/  IMAD.X R91, R7, 0x1, R68, P1 ;  /* 0x00000001075b7824 */ /* 0x000fe200008e0644 */
[----:B------:R-:W-:Y:S01]  /*39100*/  IADD3 R86, P1, PT, R4, R0, RZ ;  /* 0x0000000004567210 */ /* 0x000fe20007f3e0ff */
[----:B------:R-:W-:Y:S01]  /*39110*/  VIADD R5, R6, UR17 ;  /* 0x0000001106057c36 */ /* 0x000fe20008000000 */
[----:B------:R-:W-:-:S02]  /*39120*/  SHF.R.S32.HI R7, RZ, 0x1f, R6 ;  /* 0x0000001fff077819 */ /* 0x000fc40000011406 */
[----:B0-----:R-:W-:-:S05]  /*39130*/  SHF.R.S32.HI R8, RZ, 0x1f, R4 ;  /* 0x0000001fff087819 */ /* 0x001fca0000011404 */
[----:B------:R-:W-:Y:S01]  /*39140*/  IMAD.X R71, R8, 0x1, R3, P4 ;  /* 0x0000000108477824 */ /* 0x000fe200020e0603 */
[----:B------:R-:W-:Y:S01]  /*39150*/  IADD3 R10, P4, PT, R6, R2, RZ ;  /* 0x00000002060a7210 */ /* 0x000fe20007f9e0ff */
[--C-:B------:R-:W-:Y:S01]  /*39160*/  IMAD.X R87, R8, 0x1, R68.reuse, P1 ;  /* 0x0000000108577824 */ /* 0x100fe200008e0644 */
[-C--:B------:R-:W-:Y:S01]  /*39170*/  IADD3 R84, P1, PT, R6, R0.reuse, RZ ;  /* 0x0000000006547210 */ /* 0x080fe20007f3e0ff */
[----:B------:R-:W-:Y:S01]  /*39180*/  VIADD R4, R5, UR17 ;  /* 0x0000001105047c36 */ /* 0x000fe20008000000 */
[----:B------:R-:W-:Y:S01]  /*39190*/  SHF.R.S32.HI R6, RZ, 0x1f, R5 ;  /* 0x0000001fff067819 */ /* 0x000fe20000011405 */
[----:B------:R-:W-:Y:S01]  /*391a0*/  IMAD.X R11, R7, 0x1, R3, P4 ;  /* 0x00000001070b7824 */ /* 0x000fe200020e0603 */
[----:B------:R-:W-:Y:S01]  /*391b0*/  IADD3 R8, P4, PT, R5, R0, RZ ;  /* 0x0000000005087210 */ /* 0x000fe20007f9e0ff */
[--C-:B------:R-:W-:Y:S01]  /*391c0*/  IMAD.X R85, R7, 0x1, R68.reuse, P1 ;  /* 0x0000000107557824 */ /* 0x100fe200008e0644 */
[----:B------:R-:W-:Y:S02]  /*391d0*/  IADD3 R82, P1, PT, R5, R2, RZ ;  /* 0x0000000205527210 */ /* 0x000fe40007f3e0ff */
[----:B------:R0:W-:Y:S01]  /*391e0*/  STL.64 [R1+0x718], R10 ;  /* 0x0007180a01007387 */ /* 0x0001e20000100a00 */
[----:B------:R-:W-:Y:S01]  /*391f0*/  IMAD.X R9, R6, 0x1, R68, P4 ;  /* 0x0000000106097824 */ /* 0x000fe200020e0644 */
[----:B------:R-:W-:Y:S01]  /*39200*/  SHF.R.S32.HI R5, RZ, 0x1f, R4 ;  /* 0x0000001fff057819 */ /* 0x000fe20000011404 */
[----:B------:R-:W-:-:S02]  /*39210*/  VIADD R73, R4, UR17 ;  /* 0x0000001104497c36 */ /* 0x000fc40008000000 */
[----:B------:R-:W-:Y:S01]  /*39220*/  IMAD.X R83, R6, 0x1, R3, P1 ;  /* 0x0000000106537824 */ /* 0x000fe200008e0603 */
[----:B------:R1:W-:Y:S01]  /*39230*/  STL.64 [R1+0x710], R8 ;  /* 0x0007100801007387 */ /* 0x0003e20000100a00 */
[----:B0-----:R-:W-:-:S05]  /*39240*/  IADD3 R10, P4, PT, R4, R0, RZ ;  /* 0x00000000040a7210 */ /* 0x001fca0007f9e0ff */
[--C-:B------:R-:W-:Y:S01]  /*39250*/  IMAD.X R11, R5, 0x1, R68.reuse, P4 ;  /* 0x00000001050b7824 */ /* 0x100fe200020e0644 */
[----:B-1----:R-:W-:Y:S02]  /*39260*/  IADD3 R8, P1, PT, R4, R2, RZ ;  /* 0x0000000204087210 */ /* 0x002fe40007f3e0ff */
[----:B------:R-:W-:Y:S02]  /*39270*/  SHF.R.S32.HI R4, RZ, 0x1f, R73 ;  /* 0x0000001fff047819 */ /* 0x000fe40000011449 */
[----:B------:R-:W-:Y:S01]  /*39280*/  IADD3 R6, P4, PT, R73, R0, RZ ;  /* 0x0000000049067210 */ /* 0x000fe20007f9e0ff */
[----:B------:R-:W-:Y:S01]  /*39290*/  IMAD.X R9, R5, 0x1, R3, P1 ;  /* 0x0000000105097824 */ /* 0x000fe200008e0603 */
[----:B------:R-:W-:Y:S03]  /*392a0*/  STL.64 [R1+0x708], R10 ;  /* 0x0007080a01007387 */ /* 0x000fe60000100a00 */
[----:B------:R-:W-:Y:S01]  /*392b0*/  IMAD.X R7, R4, 0x1, R68, P4 ;  /* 0x0000000104077824 */ /* 0x000fe200020e0644 */
[----:B------:R-:W-:Y:S04]  /*392c0*/  STL.64 [R1+0x848], R8 ;  /* 0x0008480801007387 */ /* 0x000fe80000100a00 */
[----:B------:R0:W-:Y:S02]  /*392d0*/  STL.64 [R1+0x840], R6 ;  /* 0x0008400601007387 */ /* 0x0001e40000100a00 */
[----:B0-----:R-:W-:-:S05]  /*392e0*/  IADD3 R6, P4, PT, R73, R2, RZ ;  /* 0x0000000249067210 */ /* 0x001fca0007f9e0ff */
[----:B------:R-:W-:-:S05]  /*392f0*/  IMAD.X R7, R4, 0x1, R3, P4 ;  /* 0x0000000104077824 */ /* 0x000fca00020e0603 */
[----:B------:R0:W-:Y:S02]  /*39300*/  STL.64 [R1+0x838], R6 ;  /* 0x0008380601007387 */ /* 0x0001e40000100a00 */
[----:B0-----:R-:W0:Y:S02]  /*39310*/  LDTM.x64 R4, tmem[UR7+0x140] ;  /* 0x00014007000479ee */ /* 0x001e240008340000 */
[----:B0-----:R-:W-:Y:S04]  /*39320*/  STL.64 [R1+0x100], R4 ;  /* 0x0001000401007387 */ /* 0x001fe80000100a00 */
        /* <DEDUP_REMOVED lines=31> */
[----:B0-----:R-:W0:Y:S02]  /*39520*/  LDTM.x64 R4, tmem[UR7+0x180] ;  /* 0x00018007000479ee */ /* 0x001e240008340000 */
[----:B0-----:R-:W-:Y:S04]  /*39530*/  STL.64 [R1], R4 ;  /* 0x0000000401007387 */ /* 0x001fe80000100a00 */
        /* <DEDUP_REMOVED lines=31> */
[----:B0-----:R-:W0:Y:S01]  /*39730*/  LDTM.x64 R4, tmem[UR7+0x1c0] ;  /* 0x0001c007000479ee */ /* 0x001e220008340000 */
[----:B--2---:R-:W-:Y:S01]  /*39740*/  PRMT R79, R78, 0x9910, RZ ;  /* 0x000099104e4f7816 */ /* 0x004fe200000000ff */
[----:B------:R-:W-:Y:S01]  /*39750*/  NOP ;  /* 0x0000000000007918 */ /* 0x000fe20000000000 */
[----:B------:R-:W-:Y:S01]  /*39760*/  ISETP.GE.AND P1, PT, R74, UR10, PT ;  /* 0x0000000a4a007c0c */ /* 0x000fe2000bf26270 */
[----:B------:R-:W-:Y:S01]  /*39770*/  VIADD R73, R73, UR17 ;  /* 0x0000001149497c36 */ /* 0x000fe20008000000 */
[----:B------:R-:W-:Y:S01]  /*39780*/  ISETP.LT.AND P4, PT, R72, UR4, !P6 ;  /* 0x0000000448007c0c */ /* 0x000fe2000f781270 */
[----:B------:R-:W1:Y:S01]  /*39790*/  LDCU.64 UR6, c[0x0][0x398] ;  /* 0x00007300ff0677ac */ /* 0x000e620008000a00 */
[----:B0-----:R0:W-:Y:S01]  /*397a0*/  STL.64 [R1+0x1078], R4 ;  /* 0x0010780401007387 */ /* 0x0011e20000100a00 */
[----:B------:R-:W-:Y:S01]  /*397b0*/  ISETP.LT.AND P1, PT, R69, UR31, !P1 ;  /* 0x0000001f45007c0c */ /* 0x000fe2000cf21270 */
[----:B------:R-:W2:Y:S01]  /*397c0*/  LDCU UR4, c[0x0][0x39c] ;  /* 0x00007380ff0477ac */ /* 0x000ea20008000800 */
[----:B0-----:R-:W-:-:S02]  /*397d0*/  IMAD.MOV.U32 R5, RZ, RZ, R78 ;  /* 0x000000ffff057224 */ /* 0x001fc400078e004e */
[----:B------:R-:W2:Y:S04]  /*397e0*/  LDL.LU R78, [R1+0x109c] ;  /* 0x00109c00014e7983 */ /* 0x000ea80000300800 */
[----:B------:R0:W-:Y:S04]  /*397f0*/  STL.64 [R1+0x1068], R6 ;  /* 0x0010680601007387 */ /* 0x0001e80000100a00 */
[----:B0-----:R-:W2:Y:S04]  /*39800*/  LDL.LU.64 R6, [R1+0x808] ;  /* 0x0008080001067983 */ /* 0x001ea80000300a00 */
[----:B------:R0:W-:Y:S04]  /*39810*/  STL.64 [R1+0x1050], R8 ;  /* 0x0010500801007387 */ /* 0x0001e80000100a00 */
[----:B0-----:R-:W3:Y:S04]  /*39820*/  LDL.LU R9, [R1+0x854] ;  /* 0x0008540001097983 */ /* 0x001ee80000300800 */
[----:B------:R0:W-:Y:S04]  /*39830*/  STL.64 [R1+0x1048], R10 ;  /* 0x0010480a01007387 */ /* 0x0001e80000100a00 */
[----:B0-----:R-:W3:Y:S04]  /*39840*/  LDL.LU.64 R10, [R1+0x830] ;  /* 0x00083000010a7983 */ /* 0x001ee80000300a00 */
[----:B------:R0:W-:Y:S04]  /*39850*/  STL.64 [R1+0x1038], R12 ;  /* 0x0010380c01007387 */ /* 0x0001e80000100a00 */
[----:B0-----:R-:W3:Y:S04]  /*39860*/  LDL.LU.64 R12, [R1+0x800] ;  /* 0x00080000010c7983 */ /* 0x001ee80000300a00 */
        /* <DEDUP_REMOVED lines=27> */
[----:B--2---:R0:W-:Y:S01]  /*39a20*/  @P5 STG.E.U8 desc[UR14][R6.64], R5 ;  /* 0x0000000506005986 */ /* 0x0041e2000c10110e */
[----:B------:R-:W-:Y:S01]  /*39a30*/  ISETP.GE.AND P5, PT, R75, UR11, PT ;  /* 0x0000000b4b007c0c */ /* 0x000fe2000bfa6270 */
[----:B------:R-:W-:Y:S01]  /*39a40*/  IMAD.MOV.U32 R75, RZ, RZ, R79 ;  /* 0x000000ffff4b7224 */ /* 0x000fe200078e004f */
[----:B------:R-:W2:Y:S01]  /*39a50*/  LDCU.64 UR10, c[0x0][0x398] ;  /* 0x00007300ff0a77ac */ /* 0x000ea20008000a00 */
[----:B0-----:R-:W4:Y:S04]  /*39a60*/  LDL.LU R7, [R1+0x608] ;  /* 0x0006080001077983 */ /* 0x001f280000300800 */
[----:B------:R-:W4:Y:S04]  /*39a70*/  LDL.LU R5, [R1+0x60c] ;  /* 0x00060c0001057983 */ /* 0x000f280000300800 */
[----:B------:R-:W5:Y:S04]  /*39a80*/  LDL.LU R79, [R1+0x1098] ;  /* 0x00109800014f7983 */ /* 0x000f680000300800 */
[----:B------:R-:W5:Y:S04]  /*39a90*/  LDL.LU.64 R18, [R1+0x828] ;  /* 0x0008280001127983 */ /* 0x000f680000300a00 */
[----:B---3--:R0:W-:Y:S04]  /*39aa0*/  @P1 STG.E.U8 desc[UR14][R12.64], R9 ;  /* 0x000000090c001986 */ /* 0x0081e8000c10110e */
[----:B0-----:R-:W3:Y:S01]  /*39ab0*/  LDL.LU.64 R12, [R1+0x820] ;  /* 0x00082000010c7983 */ /* 0x001ee20000300a00 */
[----:B------:R-:W-:-:S02]  /*39ac0*/  SHF.R.S32.HI R4, RZ, 0x8, R75 ;  /* 0x00000008ff047819 */ /* 0x000fc4000001144b */
[----:B------:R-:W-:Y:S01]  /*39ad0*/  SHF.R.S32.HI R75, RZ, 0x1f, R73 ;  /* 0x0000001fff4b7819 */ /* 0x000fe20000011449 */
[----:B------:R-:W3:Y:S01]  /*39ae0*/  LDL.LU R17, [R1+0x208] ;  /* 0x0002080001117983 */ /* 0x000ee20000300800 */
[----:B------:R-:W-:-:S03]  /*39af0*/  IADD3 R34, P1, PT, R73, R0, RZ ;  /* 0x0000000049227210 */ /* 0x000fc60007f3e0ff */
[----:B------:R-:W3:Y:S02]  /*39b00*/  LDL.LU R6, [R1+0x20c] ;  /* 0x00020c0001067983 */ /* 0x000ee40000300800 */
[----:B------:R-:W-:Y:S01]  /*39b10*/  IMAD.X R35, R75, 0x1, R68, P1 ;  /* 0x000000014b237824 */ /* 0x000fe200008e0644 */
[----:B------:R-:W-:Y:S01]  /*39b20*/  IADD3 R32, P1, PT, R73, R2, RZ ;  /* 0x0000000249207210 */ /* 0x000fe20007f3e0ff */
[----:B------:R-:W5:Y:S01]  /*39b30*/  LDL.LU.64 R14, [R1+0x7f8] ;  /* 0x0007f800010e7983 */ /* 0x000f620000300a00 */
[----:B------:R-:W-:Y:S02]  /*39b40*/  PRMT R8, R9, 0x9910, RZ ;  /* 0x0000991009087816 */ /* 0x000fe400000000ff */
[----:B------:R-:W-:Y:S01]  /*39b50*/  ISETP.LT.AND P6, PT, R74, UR8, !P6 ;  /* 0x000000084a007c0c */ /* 0x000fe2000f7c1270 */
[----:B------:R0:W-:Y:S01]  /*39b60*/  @P4 STG.E.U8 desc[UR14][R10.64], R4 ;  /* 0x000000040a004986 */ /* 0x0001e2000c10110e */
[----:B------:R-:W-:Y:S01]  /*39b70*/  IMAD.X R33, R75, 0x1, R3, P1 ;  /* 0x000000014b217824 */ /* 0x000fe200008e0603 */
[----:B--2---:R-:W-:Y:S01]  /*39b80*/  ISETP.LT.AND P1, PT, R72, UR10, !P3 ;  /* 0x0000000a48007c0c */ /* 0x004fe2000df21270 */
[----:B------:R-:W-:Y:S01]  /*39b90*/  IMAD.MOV.U32 R75, RZ, RZ, R8 ;  /* 0x000000ffff4b7224 */ /* 0x000fe200078e0008 */
[----:B------:R-:W2:Y:S01]  /*39ba0*/  LDCU UR8, c[0x0][0x39c] ;  /* 0x00007380ff0877ac */ /* 0x000ea20008000800 */
[----:B0-----:R-:W2:Y:S01]  /*39bb0*/  LDL.LU.64 R10, [R1+0x7f0] ;  /* 0x0007f000010a7983 */ /* 0x001ea20000300a00 */
[----:B------:R-:W-:-:S02]  /*39bc0*/  VIADD R4, R69, 0x5 ;  /* 0x0000000545047836 */ /* 0x000fc40000000000 */
[----:B------:R-:W-:Y:S02]  /*39bd0*/  SHF.R.S32.HI R16, RZ, 0x8, R75 ;  /* 0x00000008ff107819 */ /* 0x000fe4000001144b */
[----:B----4-:R-:W-:Y:S01]  /*39be0*/  F2FP.SATFINITE.E5M2.F32.PACK_AB_MERGE_C R7, R5, R7, RZ ;  /* 0x000000070507723e */ /* 0x010fe200048060ff */
[----:B------:R-:W4:Y:S01]  /*39bf0*/  LDL.LU R9, [R1+0x210] ;  /* 0x0002100001097983 */ /* 0x000f220000300800 */
[----:B------:R-:W-:Y:S01]  /*39c00*/  ISETP.GE.AND P4, PT, R4, UR18, PT ;  /* 0x0000001204007c0c */ /* 0x000fe2000bf86270 */
[----:B------:R-:W0:Y:S02]  /*39c10*/  LDCU.64 UR18, c[0x0][0x398] ;  /* 0x00007300ff1277ac */ /* 0x000e240008000a00 */
[----:B------:R-:W4:Y:S01]  /*39c20*/  LDL.LU R4, [R1+0x214] ;  /* 0x0002140001047983 */ /* 0x000f220000300800 */
[----:B---3--:R-:W-:-:S03]  /*39c30*/  F2FP.SATFINITE.E5M2.F32.PACK_AB_MERGE_C R6, R6, R17, RZ ;  /* 0x000000110606723e */ /* 0x008fc600048060ff */
[----:B------:R-:W3:Y:S01]  /*39c40*/  LDL.LU R8, [R1+0x610] ;  /* 0x0006100001087983 */ /* 0x000ee20000300800 */
[----:B------:R-:W-:Y:S01]  /*39c50*/  VIADD R73, R73, UR17 ;  /* 0x0000001149497c36 */ /* 0x000fe20008000000 */
[----:B------:R-:W0:Y:S02]  /*39c60*/  LDCU UR10, c[0x0][0x398] ;  /* 0x00007300ff0a77ac */ /* 0x000e240008000800 */
[----:B------:R-:W3:Y:S04]  /*39c70*/  LDL.LU R5, [R1+0x614] ;  /* 0x0006140001057983 */ /* 0x000ee80000300800 */
[----:B-----5:R-:W-:Y:S04]  /*39c80*/  @P6 STG.E.U8 desc[UR14][R18.64], R16 ;  /* 0x0000001012006986 */ /* 0x020fe8000c10110e */
[----:B------:R5:W-:Y:S04]  /*39c90*/  @P1 STG.E.U8 desc[UR14][R12.64], R7 ;  /* 0x000000070c001986 */ /* 0x000be8000c10110e */
[----:B------:R-:W3:Y:S04]  /*39ca0*/  LDL.LU.64 R20, [R1+0x700] ;  /* 0x0007000001147983 */ /* 0x000ee80000300a00 */
[----:B-----5:R-:W5:Y:S04]  /*39cb0*/  LDL.LU.64 R12, [R1+0x7e8] ;  /* 0x0007e800010c7983 */ /* 0x020f680000300a00 */
[----:B------:R-:W5:Y:S01]  /*39cc0*/  LDL.LU.64 R18, [R1+0x7d0] ;  /* 0x0007d00001127983 */ /* 0x000f620000300a00 */
[----:B------:R-:W-:Y:S01]  /*39cd0*/  ISETP.LT.AND P3, PT, R74, UR12, !P3 ;  /* 0x0000000c4a007c0c */ /* 0x000fe2000df61270 */
[----:B------:R-:W-:Y:S01]  /*39ce0*/  VIADD R75, R69, 0x7 ;  /* 0x00000007454b7836 */ /* 0x000fe20000000000 */
[----:B-1----:R-:W-:Y:S01]  /*39cf0*/  ISETP.LT.AND P1, PT, R72, UR6, !P0 ;  /* 0x0000000648007c0c */ /* 0x002fe2000c721270 */
[----:B------:R-:W5:Y:S01]  /*39d00*/  LDL.LU.64 R16, [R1+0x7c8] ;  /* 0x0007c80001107983 */ /* 0x000f620000300a00 */
[----:B------:R-:W-:Y:S01]  /*39d10*/  PRMT R7, R7, 0x9910, RZ ;  /* 0x0000991007077816 */ /* 0x000fe200000000ff */
[----:B------:R-:W1:Y:S01]  /*39d20*/  LDCU UR6, c[0x0][0x39c] ;  /* 0x00007380ff0677ac */ /* 0x000e620008000800 */
[----:B------:R-:W-:Y:S01]  /*39d30*/  ISETP.GE.AND P6, PT, R75, UR4, PT ;  /* 0x000000044b007c0c */ /* 0x000fe2000bfc6270 */
[----:B------:R-:W-:Y:S01]  /*39d40*/  VIADD R75, R69, 0x8 ;  /* 0x00000008454b7836 */ /* 0x000fe20000000000 */
[----:B------:R-:W1:Y:S05]  /*39d50*/  LDCU UR12, c[0x0][0x398] ;  /* 0x00007300ff0c77ac */ /* 0x000e6a0008000800 */
[----:B------:R1:W-:Y:S01]  /*39d60*/  @P3 STG.E.U8 desc[UR14][R14.64], R6 ;  /* 0x000000060e003986 */ /* 0x0003e2000c10110e */
[----:B--2---:R-:W-:Y:S01]  /*39d70*/  ISETP.GE.AND P3, PT, R75, UR8, PT ;  /* 0x000000084b007c0c */ /* 0x004fe2000bf66270 */
[----:B------:R-:W2:Y:S01]  /*39d80*/  LDCU UR4, c[0x0][0x39c] ;  /* 0x00007380ff0477ac */ /* 0x000ea20008000800 */
[----:B------:R-:W-:-:S02]  /*39d90*/  SHF.R.S32.HI R75, RZ, 0x8, R7 ;  /* 0x00000008ff4b7819 */ /* 0x000fc40000011407 */
[----:B0-----:R-:W-:Y:S01]  /*39da0*/  ISETP.LT.AND P0, PT, R74, UR18, !P0 ;  /* 0x000000124a007c0c */ /* 0x001fe2000c701270 */
[----:B------:R-:W0:Y:S02]  /*39db0*/  LDCU UR18, c[0x0][0x398] ;  /* 0x00007300ff1277ac */ /* 0x000e240008000800 */
[----:B------:R2:W-:Y:S01]  /*39dc0*/  @P1 STG.E.U8 desc[UR14][R10.64], R75 ;  /* 0x0000004b0a001986 */ /* 0x0005e2000c10110e */
[----:B------:R-:W-:Y:S01]  /*39dd0*/  ISETP.LT.AND P1, PT, R72, UR20, !P5 ;  /* 0x0000001448007c0c */ /* 0x000fe2000ef21270 */
[----:B------:R-:W0:Y:S01]  /*39de0*/  LDCU UR20, c[0x0][0x398] ;  /* 0x00007300ff1477ac */ /* 0x000e220008000800 */
[----:B-1----:R-:W-:Y:S01]  /*39df0*/  PRMT R6, R6, 0x9910, RZ ;  /* 0x0000991006067816 */ /* 0x002fe200000000ff */
[----:B------:R-:W1:Y:S04]  /*39e00*/  LDCU UR8, c[0x0][0x39c] ;  /* 0x00007380ff0877ac */ /* 0x000e680008000800 */
[----:B--2---:R-:W-:-:S02]  /*39e10*/  IMAD.MOV.U32 R75, RZ, RZ, R6 ;  /* 0x000000ffff4b7224 */ /* 0x004fc400078e0006 */
[----:B------:R-:W2:Y:S03]  /*39e20*/  LDL.LU.64 R6, [R1+0x798] ;  /* 0x0007980001067983 */ /* 0x000ea60000300a00 */
[----:B------:R-:W-:Y:S01]  /*39e30*/  SHF.R.S32.HI R75, RZ, 0x8, R75 ;  /* 0x00000008ff4b7819 */ /* 0x000fe2000001144b */
[----:B------:R-:W2:Y:S01]  /*39e40*/  LDL.LU R15, [R1+0x618] ;  /* 0x00061800010f7983 */ /* 0x000ea20000300800 */
[----:B------:R-:W-:Y:S01]  /*39e50*/  ISETP.LT.AND P5, PT, R74, UR22, !P5 ;  /* 0x000000164a007c0c */ /* 0x000fe2000efa1270 */
[----:B------:R-:W-:Y:S01]  /*39e60*/  VIADD R11, R69, 0x9 ;  /* 0x00000009450b7836 */ /* 0x000fe20000000000 */
[----:B----4-:R-:W-:Y:S02]  /*39e70*/  F2FP.SATFINITE.E5M2.F32.PACK_AB_MERGE_C R4, R4, R9, RZ ;  /* 0x000000090404723e */ /* 0x010fe400048060ff */
[----:B---3--:R-:W-:Y:S02]  /*39e80*/  F2FP.SATFINITE.E5M2.F32.PACK_AB_MERGE_C R10, R5, R8, RZ ;  /* 0x00000008050a723e */ /* 0x008fe400048060ff */
[----:B------:R-:W3:Y:S04]  /*39e90*/  LDL.LU R5, [R1+0x61c] ;  /* 0x00061c0001057983 */ /* 0x000ee80000300800 */
[----:B------:R-:W4:Y:S04]  /*39ea0*/  LDL.LU R8, [R1+0x218] ;  /* 0x0002180001087983 */ /* 0x000f280000300800 */
[----:B------:R-:W4:Y:S04]  /*39eb0*/  LDL.LU R9, [R1+0x21c] ;  /* 0x00021c0001097983 */ /* 0x000f280000300800 */
[----:B------:R-:W-:Y:S04]  /*39ec0*/  @P0 STG.E.U8 desc[UR14][R20.64], R75 ;  /* 0x0000004b14000986 */ /* 0x000fe8000c10110e */
[----:B-----5:R5:W-:Y:S01]  /*39ed0*/  @P1 STG.E.U8 desc[UR14][R12.64], R10 ;  /* 0x0000000a0c001986 */ /* 0x020be2000c10110e */
[----:B------:R-:W-:-:S03]  /*39ee0*/  ISETP.GE.AND P1, PT, R11, UR4, PT ;  /* 0x000000040b007c0c */ /* 0x000fc6000bf26270 */
[----:B-----5:R-:W5:Y:S01]  /*39ef0*/  LDL.LU.64 R12, [R1+0x790] ;  /* 0x00079000010c7983 */ /* 0x020f620000300a00 */
[----:B------:R-:W-:Y:S01]  /*39f00*/  PRMT R10, R10, 0x9910, RZ ;  /* 0x000099100a0a7816 */ /* 0x000fe200000000ff */
[----:B------:R-:W-:Y:S01]  /*39f10*/  VIADD R11, R69, 0xa ;  /* 0x0000000a450b7836 */ /* 0x000fe20000000000 */
[----:B------:R-:W-:Y:S01]  /*39f20*/  SHF.R.S32.HI R75, RZ, 0x1f, R73 ;  /* 0x0000001fff4b7819 */ /* 0x000fe20000011449 */
[----:B------:R0:W-:Y:S01]  /*39f30*/  @P5 STG.E.U8 desc[UR14][R18.64], R4 ;  /* 0x0000000412005986 */ /* 0x0001e2000c10110e */
[----:B------:R-:W-:Y:S01]  /*39f40*/  SHF.R.S32.HI R14, RZ, 0x8, R10 ;  /* 0x00000008ff0e7819 */ /* 0x000fe2000001140a */
[----:B------:R-:W1:Y:S01]  /*39f50*/  LDCU UR4, c[0x0][0x39c] ;  /* 0x00007380ff0477ac */ /* 0x000e620008000800 */
[----:B------:R-:W-:Y:S02]  /*39f60*/  ISETP.GE.AND P5, PT, R11, UR6, PT ;  /* 0x000000060b007c0c */ /* 0x000fe4000bfa6270 */
[----:B------:R-:W5:Y:S01]  /*39f70*/  LDL.LU.64 R10, [R1+0x600] ;  /* 0x00060000010a7983 */ /* 0x000f620000300a00 */
[----:B------:R-:W-:Y:S01]  /*39f80*/  IADD3 R28, P0, PT, R73, R0, RZ ;  /* 0x00000000491c7210 */ /* 0x000fe20007f1e0ff */
[----:B------:R-:W1:Y:S04]  /*39f90*/  LDCU UR6, c[0x0][0x39c] ;  /* 0x00007380ff0677ac */ /* 0x000e680008000800 */
[----:B------:R-:W-:Y:S01]  /*39fa0*/  IMAD.X R29, R75, 0x1, R68, P0 ;  /* 0x000000014b1d7824 */ /* 0x000fe200000e0644 */
[----:B------:R-:W-:-:S02]  /*39fb0*/  ISETP.LT.AND P0, PT, R72, UR24, !P4 ;  /* 0x0000001848007c0c */ /* 0x000fc4000e701270 */
[----:B------:R-:W-:Y:S02]  /*39fc0*/  ISETP.LT.AND P4, PT, R74, UR26, !P4 ;  /* 0x0000001a4a007c0c */ /* 0x000fe4000e781270 */
[----:B0-----:R-:W-:-:S04]  /*39fd0*/  PRMT R4, R4, 0x9910, RZ ;  /* 0x0000991004047816 */ /* 0x001fc800000000ff */
[----:B------:R-:W-:-:S05]  /*39fe0*/  SHF.R.S32.HI R4, RZ, 0x8, R4 ;  /* 0x00000008ff047819 */ /* 0x000fca0000011404 */
[----:B------:R0:W-:Y:S01]  /*39ff0*/  @P0 STG.E.U8 desc[UR14][R16.64], R14 ;  /* 0x0000000e10000986 */ /* 0x0001e2000c10110e */
[----:B------:R-:W-:Y:S02]  /*3a000*/  ISETP.LT.AND P0, PT, R72, UR28, !P2 ;  /* 0x0000001c48007c0c */ /* 0x000fe4000d701270 */
[----:B------:R-:W-:Y:S01]  /*3a010*/  ISETP.LT.AND P2, PT, R74, UR30, !P2 ;  /* 0x0000001e4a007c0c */ /* 0x000fe2000d741270 */
[----:B--2---:R2:W-:Y:S01]  /*3a020*/  @P4 STG.E.U8 desc[UR14][R6.64], R4 ;  /* 0x0000000406004986 */ /* 0x0045e2000c10110e */
[----:B------:R-:W-:Y:S01]  /*3a030*/  ISETP.LT.AND P4, PT, R72, UR10, !P6 ;  /* 0x0000000a48007c0c */ /* 0x000fe2000f781270 */
[----:B------:R-:W1:Y:S02]  /*3a040*/  LDCU UR10, c[0x0][0x398] ;  /* 0x00007300ff0a77ac */ /* 0x000e640008000800 */
[----:B0-----:R-:W5:Y:S01]  /*3a050*/  LDL.LU R14, [R1+0x620] ;  /* 0x00062000010e7983 */ /* 0x001f620000300800 */
[----:B--2---:R-:W-:Y:S01]  /*3a060*/  VIADD R4, R69, 0xb ;  /* 0x0000000b45047836 */ /* 0x004fe20000000000 */
[----:B---3--:R-:W-:-:S02]  /*3a070*/  F2FP.SATFINITE.E5M2.F32.PACK_AB_MERGE_C R5, R5, R15, RZ ;  /* 0x0000000f0505723e */ /* 0x008fc400048060ff */
[----:B------:R-:W2:Y:S02]  /*3a080*/  LDL.LU R15, [R1+0x624] ;  /* 0x00062400010f7983 */ /* 0x000ea40000300800 */
[----:B------:R-:W-:Y:S02]  /*3a090*/  PRMT R6, R5, 0x9910, RZ ;  /* 0x0000991005067816 */ /* 0x000fe400000000ff */
[----:B----4-:R-:W-:Y:S01]  /*3a0a0*/  F2FP.SATFINITE.E5M2.F32.PACK_AB_MERGE_C R8, R9, R8, RZ ;  /* 0x000000080908723e */ /* 0x010fe200048060ff */
[----:B-----5:R0:W-:Y:S01]  /*3a0b0*/  @P0 STG.E.U8 desc[UR14][R12.64], R5 ;  /* 0x000000050c000986 */ /* 0x0201e2000c10110e */
[----:B-1----:R-:W-:Y:S01]  /*3a0c0*/  ISETP.GE.AND P0, PT, R4, UR4, PT ;  /* 0x0000000404007c0c */ /* 0x002fe2000bf06270 */
[----:B------:R-:W1:Y:S02]  /*3a0d0*/  LDCU UR4, c[0x0][0x39c] ;  /* 0x00007380ff0477ac */ /* 0x000e640008000800 */
[----:B------:R3:W-:Y:S04]  /*3a0e0*/  @P2 STG.E.U8 desc[UR14][R78.64], R8 ;  /* 0x000000084e002986 */ /* 0x0007e8000c10110e */
[----:B0-----:R-:W4:Y:S04]  /*3a0f0*/  LDL.LU R12, [R1+0x220] ;  /* 0x00022000010c7983 */ /* 0x001f280000300800 */
[----:B------:R-:W4:Y:S04]  /*3a100*/  LDL.LU R13, [R1+0x224] ;  /* 0x00022400010d7983 */ /* 0x000f280000300800 */
[----:B------:R-:W5:Y:S01]  /*3a110*/  LDL.LU.64 R4, [R1+0x7c0] ;  /* 0x0007c00001047983 */ /* 0x000f620000300a00 */
[----:B---3--:R-:W-:-:S03]  /*3a120*/  SHF.R.S32.HI R79, RZ, 0x8, R6 ;  /* 0x00000008ff4f7819 */ /* 0x008fc60000011406 */
[----:B------:R-:W3:Y:S04]  /*3a130*/  LDL.LU.64 R6, [R1+0x7b8] ;  /* 0x0007b80001067983 */ /* 0x000ee80000300a00 */
[----:B------:R0:W-:Y:S04]  /*3a140*/  @P4 STG.E.U8 desc[UR14][R10.64], R79 ;  /* 0x0000004f0a004986 */ /* 0x0001e8000c10110e */
[----:B0-----:R-:W4:Y:S01]  /*3a150*/  LDL.LU.64 R10, [R1+0x7b0] ;  /* 0x0007b000010a7983 */ /* 0x001f220000300a00 */
[C---:B------:R-:W-:Y:S01]  /*3a160*/  IADD3 R26, P2, PT, R73.reuse, R2, RZ ;  /* 0x00000002491a7210 */ /* 0x040fe20007f5e0ff */
[----:B------:R-:W-:-:S04]  /*3a170*/  VIADD R78, R73, UR17 ;  /* 0x00000011494e7c36 */ /* 0x000fc80008000000 */
[--C-:B------:R-:W-:Y:S01]  /*3a180*/  IMAD.X R27, R75, 0x1, R3.reuse, P2 ;  /* 0x000000014b1b7824 */ /* 0x100fe200010e0603 */
[----:B------:R-:W-:Y:S02]  /*3a190*/  SHF.R.S32.HI R73, RZ, 0x1f, R78 ;  /* 0x0000001fff497819 */ /* 0x000fe4000001144e */
[----:B------:R-:W-:Y:S02]  /*3a1a0*/  IADD3 R18, P2, PT, R78, R0, RZ ;  /* 0x000000004e127210 */ /* 0x000fe40007f5e0ff */
[----:B------:R-:W-:Y:S02]  /*3a1b0*/  ISETP.LT.AND P6, PT, R74, UR10, !P6 ;  /* 0x0000000a4a007c0c */ /* 0x000fe4000f7c1270 */
[----:B------:R-:W-:Y:S01]  /*3a1c0*/  PRMT R79, R8, 0x9910, RZ ;  /* 0x00009910084f7816 */ /* 0x000fe200000000ff */
[----:B------:R-:W-:Y:S01]  /*3a1d0*/  IMAD.X R19, R73, 0x1, R68, P2 ;  /* 0x0000000149137824 */ /* 0x000fe200010e0644 */
[----:B------:R-:W-:Y:S01]  /*3a1e0*/  IADD3 R8, P2, PT, R78, R2, RZ ;  /* 0x000000024e087210 */ /* 0x000fe20007f5e0ff */
[----:B------:R-:W-:Y:S01]  /*3a1f0*/  VIADD R75, R69, 0xc ;  /* 0x0000000c454b7836 */ /* 0x000fe20000000000 */
[----:B------:R-:W-:Y:S01]  /*3a200*/  ISETP.LT.AND P4, PT, R72, UR12, !P3 ;  /* 0x0000000c48007c0c */ /* 0x000fe2000df81270 */
[----:B------:R-:W0:Y:S02]  /*3a210*/  LDCU UR12, c[0x0][0x398] ;  /* 0x00007300ff0c77ac */ /* 0x000e240008000800 */
[----:B------:R-:W-:Y:S01]  /*3a220*/  IMAD.X R9, R73, 0x1, R3, P2 ;  /* 0x0000000149097824 */ /* 0x000fe200010e0603 */
[----:B------:R-:W-:Y:S01]  /*3a230*/  SHF.R.S32.HI R73, RZ, 0x8, R79 ;  /* 0x00000008ff497819 */ /* 0x000fe2000001144f */
[----:B------:R-:W0:Y:S01]  /*3a240*/  LDCU UR10, c[0x0][0x39c] ;  /* 0x00007380ff0a77ac */ /* 0x000e220008000800 */
[----:B------:R-:W-:-:S02]  /*3a250*/  ISETP.GE.AND P2, PT, R75, UR6, PT ;  /* 0x000000064b007c0c */ /* 0x000fc4000bf46270 */
[----:B------:R-:W-:Y:S01]  /*3a260*/  ISETP.LT.AND P3, PT, R74, UR18, !P3 ;  /* 0x000000124a007c0c */ /* 0x000fe2000df61270 */
[----:B------:R-:W-:Y:S01]  /*3a270*/  VIADD R78, R78, UR17 ;  /* 0x000000114e4e7c36 */ /* 0x000fe20008000000 */
[----:B------:R-:W0:Y:S01]  /*3a280*/  LDCU UR18, c[0x0][0x398] ;  /* 0x00007300ff1277ac */ /* 0x000e220008000800 */
[----:B------:R-:W0:Y:S01]  /*3a290*/  LDCU UR6, c[0x0][0x39c] ;  /* 0x00007380ff0677ac */ /* 0x000e220008000800 */
[----:B--2---:R-:W-:Y:S02]  /*3a2a0*/  F2FP.SATFINITE.E5M2.F32.PACK_AB_MERGE_C R75, R15, R14, RZ ;  /* 0x0000000e0f4b723e */ /* 0x004fe400048060ff */
[----:B------:R-:W2:Y:S04]  /*3a2b0*/  LDL.LU R14, [R1+0x628] ;  /* 0x00062800010e7983 */ /* 0x000ea80000300800 */
[----:B-----5:R5:W-:Y:S01]  /*3a2c0*/  @P6 STG.E.U8 desc[UR14][R4.64], R73 ;  /* 0x0000004904006986 */ /* 0x020be2000c10110e */
[----:B------:R-:W-:Y:S01]  /*3a2d0*/  ISETP.LT.AND P6, PT, R72, UR20, !P1 ;  /* 0x0000001448007c0c */ /* 0x000fe2000cfc1270 */
[----:B------:R-:W0:Y:S02]  /*3a2e0*/  LDCU UR20, c[0x0][0x398] ;  /* 0x00007300ff1477ac */ /* 0x000e240008000800 */
[----:B---3--:R3:W-:Y:S01]  /*3a2f0*/  @P4 STG.E.U8 desc[UR14][R6.64], R75 ;  /* 0x0000004b06004986 */ /* 0x0087e2000c10110e */
[----:B-----5:R-:W-:-:S02]  /*3a300*/  PRMT R4, R75, 0x9910, RZ ;  /* 0x000099104b047816 */ /* 0x020fc400000000ff */
[----:B----4-:R-:W-:Y:S01]  /*3a310*/  F2FP.SATFINITE.E5M2.F32.PACK_AB_MERGE_C R79, R13, R12, RZ ;  /* 0x0000000c0d4f723e */ /* 0x010fe200048060ff */
[----:B---3--:R-:W2:Y:S02]  /*3a320*/  LDL.LU R6, [R1+0x62c] ;  /* 0x00062c0001067983 */ /* 0x008ea40000300800 */
[----:B------:R-:W-:Y:S02]  /*3a330*/  IMAD.MOV.U32 R75, RZ, RZ, R4 ;  /* 0x000000ffff4b7224 */ /* 0x000fe400078e0004 */
[----:B------:R-:W3:Y:S03]  /*3a340*/  LDL.LU R4, [R1+0x228] ;  /* 0x0002280001047983 */ /* 0x000ee60000300800 */
[----:B------:R-:W-:Y:S01]  /*3a350*/  SHF.R.S32.HI R75, RZ, 0x8, R75 ;  /* 0x00000008ff4b7819 */ /* 0x000fe2000001144b */
[----:B------:R-:W3:Y:S04]  /*3a360*/  LDL.LU R5, [R1+0x22c] ;  /* 0x00022c0001057983 */ /* 0x000ee80000300800 */
[----:B------:R-:W-:Y:S04]  /*3a370*/  @P3 STG.E.U8 desc[UR14][R80.64], R79 ;  /* 0x0000004f50003986 */ /* 0x000fe8000c10110e */
[----:B------:R-:W4:Y:S04]  /*3a380*/  LDL.LU.64 R24, [R1+0x7e0] ;  /* 0x0007e00001187983 */ /* 0x000f280000300a00 */
[----:B------:R5:W-:Y:S04]  /*3a390*/  @P6 STG.E.U8 desc[UR14][R10.64], R75 ;  /* 0x0000004b0a006986 */ /* 0x000be8000c10110e */
[----:B-----5:R-:W5:Y:S01]  /*3a3a0*/  LDL.LU.64 R10, [R1+0x7d8] ;  /* 0x0007d800010a7983 */ /* 0x020f620000300a00 */
[----:B------:R-:W-:Y:S01]  /*3a3b0*/  VIADD R73, R69, 0xd ;  /* 0x0000000d45497836 */ /* 0x000fe20000000000 */
[C---:B------:R-:W-:Y:S01]  /*3a3c0*/  IADD3 R80, P3, PT, R78.reuse, R0, RZ ;  /* 0x000000004e507210 */ /* 0x040fe20007f7e0ff */
[C---:B------:R-:W-:Y:S01]  /*3a3d0*/  VIADD R75, R78.reuse, UR17 ;  /* 0x000000114e4b7c36 */ /* 0x040fe20008000000 */
[----:B------:R-:W3:Y:S02]  /*3a3e0*/  LDL.LU.64 R20, [R1+0x7a8] ;  /* 0x0007a80001147983 */ /* 0x000ee40000300a00 */
[----:B------:R-:W-:Y:S01]  /*3a3f0*/  ISETP.GE.AND P4, PT, R73, UR8, PT ;  /* 0x0000000849007c0c */ /* 0x000fe2000bf86270 */
[----:B------:R-:W1:Y:S01]  /*3a400*/  LDCU UR8, c[0x0][0x398] ;  /* 0x00007300ff0877ac */ /* 0x000e620008000800 */
[----:B------:R-:W-:Y:S01]  /*3a410*/  SHF.R.S32.HI R73, RZ, 0x1f, R78 ;  /* 0x0000001fff497819 */ /* 0x000fe2000001144e */
[----:B------:R-:W3:Y:S04]  /*3a420*/  LDL.LU.64 R12, [R1+0x7a0] ;  /* 0x0007a000010c7983 */ /* 0x000ee80000300a00 */
[----:B------:R-:W-:Y:S01]  /*3a430*/  IMAD.X R81, R73, 0x1, R68, P3 ;  /* 0x0000000149517824 */ /* 0x000fe200018e0644 */
[----:B------:R-:W-:Y:S01]  /*3a440*/  IADD3 R78, P3, PT, R78, R2, RZ ;  /* 0x000000024e4e7210 */ /* 0x000fe20007f7e0ff */
[----:B------:R-:W3:Y:S01]  /*3a450*/  LDL.LU R16, [R1+0x630] ;  /* 0x0006300001107983 */ /* 0x000ee20000300800 */
[----:B------:R-:W-:-:S02]  /*3a460*/  PRMT R7, R79, 0x9910, RZ ;  /* 0x000099104f077816 */ /* 0x000fc400000000ff */
[----:B0-----:R-:W-:Y:S01]  /*3a470*/  ISETP.LT.AND P1, PT, R74, UR12, !P1 ;  /* 0x0000000c4a007c0c */ /* 0x001fe2000cf21270 */
[----:B------:R-:W-:Y:S01]  /*3a480*/  IMAD.X R79, R73, 0x1, R3, P3 ;  /* 0x00000001494f7824 */ /* 0x000fe200018e0603 */
[----:B------:R-:W-:Y:S01]  /*3a490*/  SHF.R.S32.HI R15, RZ, 0x1f, R75 ;  /* 0x0000001fff0f7819 */ /* 0x000fe2000001144b */
[----:B------:R-:W-:Y:S01]  /*3a4a0*/  VIADD R73, R69, 0xe ;  /* 0x0000000e45497836 */ /* 0x000fe20000000000 */
[----:B------:R-:W-:Y:S01]  /*3a4b0*/  IADD3 R22, P3, PT, R75, R0, RZ ;  /* 0x000000004b167210 */ /* 0x000fe20007f7e0ff */
[----:B------:R-:W0:Y:S01]  /*3a4c0*/  LDCU UR12, c[0x0][0x398] ;  /* 0x00007300ff0c77ac */ /* 0x000e220008000800 */
[----:B-1----:R-:W-:-:S03]  /*3a4d0*/  ISETP.LT.AND P6, PT, R72, UR8, !P5 ;  /* 0x0000000848007c0c */ /* 0x002fc6000efc1270 */
[----:B------:R-:W-:Y:S01]  /*3a4e0*/  IMAD.X R23, R15, 0x1, R68, P3 ;  /* 0x000000010f177824 */ /* 0x000fe200018e0644 */
[----:B------:R-:W-:Y:S01]  /*3a4f0*/  ISETP.GE.AND P3, PT, R73, UR4, PT ;  /* 0x0000000449007c0c */ /* 0x000fe2000bf66270 */
[----:B------:R-:W1:Y:S01]  /*3a500*/  LDCU UR8, c[0x0][0x398] ;  /* 0x00007300ff0877ac */ /* 0x000e620008000800 */
[----:B------:R-:W-:Y:S02]  /*3a510*/  SHF.R.S32.HI R73, RZ, 0x8, R7 ;  /* 0x00000008ff497819 */ /* 0x000fe40000011407 */
[----:B------:R-:W3:Y:S01]  /*3a520*/  LDL.LU R7, [R1+0x634] ;  /* 0x0006340001077983 */ /* 0x000ee20000300800 */
[----:B--2---:R-:W-:-:S03]  /*3a530*/  F2FP.SATFINITE.E5M2.F32.PACK_AB_MERGE_C R6, R6, R14, RZ ;  /* 0x0000000e0606723e */ /* 0x004fc600048060ff */
[----:B------:R-:W2:Y:S01]  /*3a540*/  LDL.LU.64 R36, [R1+0x788] ;  /* 0x0007880001247983 */ /* 0x000ea20000300a00 */
[----:B------:R-:W-:Y:S01]  /*3a550*/  ISETP.LT.AND P5, PT, R74, UR18, !P5 ;  /* 0x000000124a007c0c */ /* 0x000fe2000efa1270 */
[----:B------:R-:W0:Y:S01]  /*3a560*/  LDCU UR4, c[0x0][0x39c] ;  /* 0x00007380ff0477ac */ /* 0x000e220008000800 */
[----:B------:R-:W0:Y:S01]  /*3a570*/  LDCU UR18, c[0x0][0x398] ;  /* 0x00007300ff1277ac */ /* 0x000e220008000800 */
[----:B----4-:R-:W-:Y:S04]  /*3a580*/  @P1 STG.E.U8 desc[UR14][R24.64], R73 ;  /* 0x0000004918001986 */ /* 0x010fe8000c10110e */
[----:B-----5:R4:W-:Y:S04]  /*3a590*/  @P6 STG.E.U8 desc[UR14][R10.64], R6 ;  /* 0x000000060a006986 */ /* 0x0209e8000c10110e */
[----:B----4-:R-:W4:Y:S04]  /*3a5a0*/  LDL.LU.64 R10, [R1+0x780] ;  /* 0x00078000010a7983 */ /* 0x010f280000300a00 */
[----:B------:R-:W5:Y:S04]  /*3a5b0*/  LDL.LU R17, [R1+0x230] ;  /* 0x0002300001117983 */ /* 0x000f680000300800 */
[----:B------:R-:W5:Y:S01]  /*3a5c0*/  LDL.LU R14, [R1+0x234] ;  /* 0x00023400010e7983 */ /* 0x000f620000300800 */
[----:B---3--:R-:W-:-:S03]  /*3a5d0*/  F2FP.SATFINITE.E5M2.F32.PACK_AB_MERGE_C R4, R5, R4, RZ ;  /* 0x000000040504723e */ /* 0x008fc600048060ff */
[----:B------:R-:W3:Y:S01]  /*3a5e0*/  LDL.LU.64 R24, [R1+0x778] ;  /* 0x0007780001187983 */ /* 0x000ee20000300a00 */
[----:B------:R-:W-:Y:S02]  /*3a5f0*/  ISETP.LT.AND P1, PT, R72, UR20, !P0 ;  /* 0x0000001448007c0c */ /* 0x000fe4000c721270 */
[----:B------:R-:W-:Y:S01]  /*3a600*/  F2FP.SATFINITE.E5M2.F32.PACK_AB_MERGE_C R16, R7, R16, RZ ;  /* 0x000000100710723e */ /* 0x000fe200048060ff */
[----:B------:R1:W-:Y:S01]  /*3a610*/  @P5 STG.E.U8 desc[UR14][R20.64], R4 ;  /* 0x0000000414005986 */ /* 0x0003e2000c10110e */
[----:B------:R-:W-:Y:S01]  /*3a620*/  PRMT R5, R6, 0x9910, RZ ;  /* 0x0000991006057816 */ /* 0x000fe200000000ff */
[----:B------:R-:W-:Y:S01]  /*3a630*/  VIADD R73, R69, 0xf ;  /* 0x0000000f45497836 */ /* 0x000fe20000000000 */
[----:B0-----:R-:W-:Y:S01]  /*3a640*/  ISETP.LT.AND P0, PT, R74, UR12, !P0 ;  /* 0x0000000c4a007c0c */ /* 0x001fe2000c701270 */
[----:B------:R-:W0:Y:S01]  /*3a650*/  LDCU UR12, c[0x0][0x398] ;  /* 0x00007300ff0c77ac */ /* 0x000e220008000800 */
[----:B-1----:R-:W-:Y:S02]  /*3a660*/  ISETP.LT.AND P5, PT, R72, UR8, !P2 ;  /* 0x0000000848007c0c */ /* 0x002fe4000d7a1270 */
[----:B------:R-:W-:Y:S01]  /*3a670*/  SHF.R.S32.HI R5, RZ, 0x8, R5 ;  /* 0x00000008ff057819 */ /* 0x000fe20000011405 */
[----:B------:R-:W1:Y:S01]  /*3a680*/  LDCU UR8, c[0x0][0x39c] ;  /* 0x00007380ff0877ac */ /* 0x000e620008000800 */
[----:B------:R-:W-:Y:S01]  /*3a690*/  PRMT R4, R4, 0x9910, RZ ;  /* 0x0000991004047816 */ /* 0x000fe200000000ff */
[----:B------:R-:W3:Y:S01]  /*3a6a0*/  LDL.LU.64 R20, [R1+0x770] ;  /* 0x0007700001147983 */ /* 0x000ee20000300a00 */
[----:B------:R-:W0:Y:S03]  /*3a6b0*/  LDCU UR20, c[0x0][0x398] ;  /* 0x00007300ff1477ac */ /* 0x000e260008000800 */
[----:B------:R-:W-:Y:S01]  /*3a6c0*/  IMAD.MOV.U32 R6, RZ, RZ, R4 ;  /* 0x000000ffff067224 */ /* 0x000fe200078e0004 */
[----:B------:R1:W-:Y:S04]  /*3a6d0*/  @P1 STG.E.U8 desc[UR14][R12.64], R5 ;  /* 0x000000050c001986 */ /* 0x0003e8000c10110e */
[----:B------:R-:W-:Y:S01]  /*3a6e0*/  SHF.R.S32.HI R30, RZ, 0x8, R6 ;  /* 0x00000008ff1e7819 */ /* 0x000fe20000011406 */
[----:B-1----:R-:W3:Y:S04]  /*3a6f0*/  LDL.LU R12, [R1+0x638] ;  /* 0x00063800010c7983 */ /* 0x002ee80000300800 */
[----:B------:R-:W3:Y:S04]  /*3a700*/  LDL.LU R4, [R1+0x63c] ;  /* 0x00063c0001047983 */ /* 0x000ee80000300800 */
[----:B------:R-:W3:Y:S04]  /*3a710*/  LDL.LU R13, [R1+0x238] ;  /* 0x00023800010d7983 */ /* 0x000ee80000300800 */
[----:B------:R-:W3:Y:S04]  /*3a720*/  LDL.LU R5, [R1+0x23c] ;  /* 0x00023c0001057983 */ /* 0x000ee80000300800 */
[----:B------:R-:W3:Y:S04]  /*3a730*/  LDL.LU.64 R6, [R1+0x740] ;  /* 0x0007400001067983 */ /* 0x000ee80000300a00 */
[----:B--2---:R-:W-:Y:S04]  /*3a740*/  @P0 STG.E.U8 desc[UR14][R36.64], R30 ;  /* 0x0000001e24000986 */ /* 0x004fe8000c10110e */
[----:B----4-:R1:W-:Y:S04]  /*3a750*/  @P5 STG.E.U8 desc[UR14][R10.64], R16 ;  /* 0x000000100a005986 */ /* 0x0103e8000c10110e */
[----:B-1----:R-:W2:Y:S01]  /*3a760*/  LDL.LU.64 R10, [R1+0x738] ;  /* 0x00073800010a7983 */ /* 0x002ea20000300a00 */
[----:B------:R-:W-:Y:S01]  /*3a770*/  ISETP.GE.AND P6, PT, R73, UR10, PT ;  /* 0x0000000a49007c0c */ /* 0x000fe2000bfc6270 */
[----:B------:R-:W1:Y:S01]  /*3a780*/  LDCU UR10, c[0x0][0x398] ;  /* 0x00007300ff0a77ac */ /* 0x000e620008000800 */
[----:B------:R-:W-:-:S05]  /*3a790*/  VIADD R73, R69, 0x10 ;  /* 0x0000001045497836 */ /* 0x000fca0000000000 */
[----:B------:R-:W-:Y:S01]  /*3a7a0*/  ISETP.GE.AND P1, PT, R73, UR6, PT ;  /* 0x0000000649007c0c */ /* 0x000fe2000bf26270 */
[----:B------:R-:W4:Y:S01]  /*3a7b0*/  LDCU UR6, c[0x0][0x398] ;  /* 0x00007300ff0677ac */ /* 0x000f220008000800 */
[----:B------:R-:W-:Y:S01]  /*3a7c0*/  VIADD R73, R69, 0x11 ;  /* 0x0000001145497836 */ /* 0x000fe20000000000 */
[----:B-----5:R-:W-:Y:S02]  /*3a7d0*/  F2FP.SATFINITE.E5M2.F32.PACK_AB_MERGE_C R14, R14, R17, RZ ;  /* 0x000000110e0e723e */ /* 0x020fe400048060ff */
[----:B-1----:R-:W-:Y:S01]  /*3a7e0*/  ISETP.LT.AND P2, PT, R74, UR10, !P2 ;  /* 0x0000000a4a007c0c */ /* 0x002fe2000d741270 */
[----:B------:R-:W1:Y:S01]  /*3a7f0*/  LDCU UR10, c[0x0][0x398] ;  /* 0x00007300ff0a77ac */ /* 0x000e620008000800 */
[----:B------:R-:W-:Y:S01]  /*3a800*/  ISETP.GE.AND P0, PT, R73, UR4, PT ;  /* 0x0000000449007c0c */ /* 0x000fe2000bf06270 */
[----:B------:R-:W-:Y:S01]  /*3a810*/  VIADD R73, R69, 0x12 ;  /* 0x0000001245497836 */ /* 0x000fe20000000000 */
[----:B------:R-:W-:Y:S01]  /*3a820*/  ISETP.LT.AND P5, PT, R72, UR18, !P4 ;  /* 0x0000001248007c0c */ /* 0x000fe2000e7a1270 */
[----:B------:R-:W5:Y:S01]  /*3a830*/  LDCU UR4, c[0x0][0x39c] ;  /* 0x00007380ff0477ac */ /* 0x000f620008000800 */
[----:B------:R-:W-:-:S07]  /*3a840*/  PRMT R16, R16, 0x9910, RZ ;  /* 0x0000991010107816 */ /* 0x000fce00000000ff */
[----:B---3--:R3:W-:Y:S01]  /*3a850*/  @P2 STG.E.U8 desc[UR14][R24.64], R14 ;  /* 0x0000000e18002986 */ /* 0x0087e2000c10110e */
[----:B------:R-:W-:Y:S01]  /*3a860*/  ISETP.GE.AND P2, PT, R73, UR8, PT ;  /* 0x0000000849007c0c */ /* 0x000fe2000bf46270 */
[----:B------:R-:W0:Y:S01]  /*3a870*/  LDCU UR18, c[0x0][0x398] ;  /* 0x00007300ff1277ac */ /* 0x000e220008000800 */
[----:B------:R-:W-:Y:S02]  /*3a880*/  SHF.R.S32.HI R73, RZ, 0x8, R16 ;  /* 0x00000008ff497819 */ /* 0x000fe40000011410 */
[----:B------:R-:W5:Y:S01]  /*3a890*/  LDL.LU.64 R16, [R1+0x200] ;  /* 0x0002000001107983 */ /* 0x000f620000300a00 */
[----:B----4-:R-:W-:Y:S01]  /*3a8a0*/  ISETP.LT.AND P4, PT, R74, UR6, !P4 ;  /* 0x000000064a007c0c */ /* 0x010fe2000e781270 */
[----:B------:R-:W4:Y:S02]  /*3a8b0*/  LDCU UR6, c[0x0][0x39c] ;  /* 0x00007380ff0677ac */ /* 0x000f240008000800 */
[----:B------:R0:W-:Y:S01]  /*3a8c0*/  @P5 STG.E.U8 desc[UR14][R20.64], R73 ;  /* 0x0000004914005986 */ /* 0x0001e2000c10110e */
[----:B---3--:R-:W-:Y:S01]  /*3a8d0*/  PRMT R14, R14, 0x9910, RZ ;  /* 0x000099100e0e7816 */ /* 0x008fe200000000ff */
[----:B------:R-:W3:Y:S01]  /*3a8e0*/  LDCU UR8, c[0x0][0x39c] ;  /* 0x00007380ff0877ac */ /* 0x000ee20008000800 */
[----:B-1----:R-:W-:-:S03]  /*3a8f0*/  ISETP.LT.AND P5, PT, R72, UR10, !P3 ;  /* 0x0000000a48007c0c */ /* 0x002fc6000dfa1270 */
[----:B0-----:R-:W-:Y:S01]  /*3a900*/  IMAD.MOV.U32 R73, RZ, RZ, R14 ;  /* 0x000000ffff497224 */ /* 0x001fe200078e000e */
[----:B------:R-:W-:Y:S01]  /*3a910*/  F2FP.SATFINITE.E5M2.F32.PACK_AB_MERGE_C R4, R4, R12, RZ ;  /* 0x0000000c0404723e */ /* 0x000fe200048060ff */
[----:B------:R-:W0:Y:S01]  /*3a920*/  LDCU UR10, c[0x0][0x398] ;  /* 0x00007300ff0a77ac */ /* 0x000e220008000800 */
[----:B------:R-:W-:Y:S01]  /*3a930*/  F2FP.SATFINITE.E5M2.F32.PACK_AB_MERGE_C R14, R5, R13, RZ ;  /* 0x0000000d050e723e */ /* 0x000fe200048060ff */
[----:B------:R-:W3:Y:S01]  /*3a940*/  LDL.LU R12, [R1+0x640] ;  /* 0x00064000010c7983 */ /* 0x000ee20000300800 */
[----:B------:R-:W-:-:S03]  /*3a950*/  SHF.R.S32.HI R73, RZ, 0x8, R73 ;  /* 0x00000008ff497819 */ /* 0x000fc60000011449 */
[----:B------:R-:W3:Y:S04]  /*3a960*/  LDL.LU R13, [R1+0x644] ;  /* 0x00064400010d7983 */ /* 0x000ee80000300800 */
[----:B------:R1:W-:Y:S02]  /*3a970*/  @P4 STG.E.U8 desc[UR14][R6.64], R73 ;  /* 0x0000004906004986 */ /* 0x0003e4000c10110e */
[----:B-1----:R-:W-:Y:S01]  /*3a980*/  VIADD R73, R69, 0x13 ;  /* 0x0000001345497836 */ /* 0x002fe20000000000 */
[----:B------:R-:W-:Y:S01]  /*3a990*/  PRMT R6, R4, 0x9910, RZ ;  /* 0x0000991004067816 */ /* 0x000fe200000000ff */
[----:B--2---:R1:W-:Y:S03]  /*3a9a0*/  @P5 STG.E.U8 desc[UR14][R10.64], R4 ;  /* 0x000000040a005986 */ /* 0x0043e6000c10110e */
[----:B-----5:R-:W-:Y:S01]  /*3a9b0*/  ISETP.GE.AND P5, PT, R73, UR4, PT ;  /* 0x0000000449007c0c */ /* 0x020fe2000bfa6270 */
[----:B------:R-:W-:Y:S01]  /*3a9c0*/  IMAD.MOV.U32 R73, RZ, RZ, R6 ;  /* 0x000000ffff497224 */ /* 0x000fe200078e0006 */
[----:B------:R-:W-:Y:S01]  /*3a9d0*/  ISETP.LT.AND P3, PT, R74, UR12, !P3 ;  /* 0x0000000c4a007c0c */ /* 0x000fe2000df61270 */
[----:B------:R-:W2:Y:S01]  /*3a9e0*/  LDCU UR12, c[0x0][0x398] ;  /* 0x00007300ff0c77ac */ /* 0x000ea20008000800 */
[----:B------:R-:W-:Y:S01]  /*3a9f0*/  ISETP.LT.AND P4, PT, R72, UR18, !P6 ;  /* 0x0000001248007c0c */ /* 0x000fe2000f781270 */
[----:B------:R-:W5:Y:S01]  /*3aa00*/  LDCU UR4, c[0x0][0x39c] ;  /* 0x00007380ff0477ac */ /* 0x000f620008000800 */
[----:B-1----:R-:W5:Y:S01]  /*3aa10*/  LDL.LU R10, [R1+0x240] ;  /* 0x00024000010a7983 */ /* 0x002f620000300800 */
[----:B------:R-:W1:Y:S03]  /*3aa20*/  LDCU UR18, c[0x0][0x398] ;  /* 0x00007300ff1277ac */ /* 0x000e660008000800 */
[----:B------:R-:W5:Y:S04]  /*3aa30*/  LDL.LU R11, [R1+0x244] ;  /* 0x00024400010b7983 */ /* 0x000f680000300800 */
[----:B------:R-:W5:Y:S04]  /*3aa40*/  LDL.LU.64 R4, [R1+0x768] ;  /* 0x0007680001047983 */ /* 0x000f680000300a00 */
[----:B------:R-:W5:Y:S04]  /*3aa50*/  LDL.LU.64 R6, [R1+0x760] ;  /* 0x0007600001067983 */ /* 0x000f680000300a00 */
[----:B------:R-:W5:Y:S04]  /*3aa60*/  LDL.LU.64 R24, [R1+0x758] ;  /* 0x0007580001187983 */ /* 0x000f680000300a00 */
[----:B------:R1:W-:Y:S01]  /*3aa70*/  @P3 STG.E.U8 desc[UR14][R76.64], R14 ;  /* 0x0000000e4c003986 */ /* 0x0003e2000c10110e */
[----:B------:R-:W-:-:S02]  /*3aa80*/  IADD3 R20, P3, PT, R75, R2, RZ ;  /* 0x000000024b147210 */ /* 0x000fc40007f7e0ff */
[----:B0-----:R-:W-:Y:S01]  /*3aa90*/  ISETP.LT.AND P6, PT, R74, UR10, !P6 ;  /* 0x0000000a4a007c0c */ /* 0x001fe2000f7c1270 */
[----:B------:R-:W5:Y:S01]  /*3aaa0*/  LDL.LU R31, [R1+0x648] ;  /* 0x00064800011f7983 */ /* 0x000f620000300800 */
[----:B------:R-:W0:Y:S01]  /*3aab0*/  LDCU UR10, c[0x0][0x39c] ;  /* 0x00007380ff0a77ac */ /* 0x000e220008000800 */
[----:B------:R-:W-:Y:S01]  /*3aac0*/  IMAD.X R21, R15, 0x1, R3, P3 ;  /* 0x000000010f157824 */ /* 0x000fe200018e0603 */
[----:B-1----:R-:W-:Y:S01]  /*3aad0*/  SHF.R.S32.HI R76, RZ, 0x8, R73 ;  /* 0x00000008ff4c7819 */ /* 0x002fe20000011449 */
[----:B------:R-:W-:-:S04]  /*3aae0*/  VIADD R73, R75, UR17 ;  /* 0x000000114b497c36 */ /* 0x000fc80008000000 */
[----:B------:R1:W-:Y:S01]  /*3aaf0*/  @P4 STG.E.U8 desc[UR14][R16.64], R76 ;  /* 0x0000004c10004986 */ /* 0x0003e2000c10110e */
[----:B------:R-:W-:Y:S02]  /*3ab00*/  SHF.R.S32.HI R75, RZ, 0x1f, R73 ;  /* 0x0000001fff4b7819 */ /* 0x000fe40000011449 */
[----:B------:R-:W-:Y:S02]  /*3ab10*/  PRMT R77, R14, 0x9910, RZ ;  /* 0x000099100e4d7816 */ /* 0x000fe400000000ff */
[----:B-1----:R-:W-:-:S05]  /*3ab20*/  IADD3 R16, P3, PT, R73, R0, RZ ;  /* 0x0000000049107210 */ /* 0x002fca0007f7e0ff */
[----:B------:R-:W-:Y:S01]  /*3ab30*/  IMAD.X R17, R75, 0x1, R68, P3 ;  /* 0x000000014b117824 */ /* 0x000fe200018e0644 */
[----:B------:R-:W-:Y:S01]  /*3ab40*/  IADD3 R14, P3, PT, R73, R2, RZ ;  /* 0x00000002490e7210 */ /* 0x000fe20007f7e0ff */
[----:B------:R-:W-:-:S04]  /*3ab50*/  VIADD R76, R69, 0x14 ;  /* 0x00000014454c7836 */ /* 0x000fc80000000000 */
[----:B------:R-:W-:Y:S01]  /*3ab60*/  IMAD.X R15, R75, 0x1, R3, P3 ;  /* 0x000000014b0f7824 */ /* 0x000fe200018e0603 */
[----:B--2---:R-:W-:Y:S01]  /*3ab70*/  ISETP.LT.AND P3, PT, R72, UR12, !P1 ;  /* 0x0000000c48007c0c */ /* 0x004fe2000cf61270 */
[----:B------:R-:W1:Y:S01]  /*3ab80*/  LDCU UR12, c[0x0][0x398] ;  /* 0x00007300ff0c77ac */ /* 0x000e620008000800 */
[----:B------:R-:W-:Y:S02]  /*3ab90*/  SHF.R.S32.HI R75, RZ, 0x8, R77 ;  /* 0x00000008ff4b7819 */ /* 0x000fe4000001144d */
[----:B----4-:R-:W-:Y:S01]  /*3aba0*/  ISETP.GE.AND P4, PT, R76, UR6, PT ;  /* 0x000000064c007c0c */ /* 0x010fe2000bf86270 */
[----:B------:R-:W2:Y:S01]  /*3abb0*/  LDCU UR6, c[0x0][0x39c] ;  /* 0x00007380ff0677ac */ /* 0x000ea20008000800 */
[----:B---3--:R-:W-:Y:S02]  /*3abc0*/  F2FP.SATFINITE.E5M2.F32.PACK_AB_MERGE_C R76, R13, R12, RZ ;  /* 0x0000000c0d4c723e */ /* 0x008fe400048060ff */
[----:B------:R-:W-:Y:S01]  /*3abd0*/  ISETP.LT.AND P1, PT, R74, UR18, !P1 ;  /* 0x000000124a007c0c */ /* 0x000fe2000cf21270 */
[----:B------:R-:W3:Y:S01]  /*3abe0*/  LDCU UR18, c[0x0][0x398] ;  /* 0x00007300ff1277ac */ /* 0x000ee20008000800 */
[----:B-----5:R4:W-:Y:S01]  /*3abf0*/  @P6 STG.E.U8 desc[UR14][R4.64], R75 ;  /* 0x0000004b04006986 */ /* 0x0209e2000c10110e */
[----:B------:R-:W-:Y:S01]  /*3ac00*/  ISETP.LT.AND P6, PT, R72, UR20, !P0 ;  /* 0x0000001448007c0c */ /* 0x000fe2000c7c1270 */
[----:B------:R-:W5:Y:S02]  /*3ac10*/  LDCU UR20, c[0x0][0x398] ;  /* 0x00007300ff1477ac */ /* 0x000f640008000800 */
[----:B------:R0:W-:Y:S04]  /*3ac20*/  @P3 STG.E.U8 desc[UR14][R6.64], R76 ;  /* 0x0000004c06003986 */ /* 0x0001e8000c10110e */
[----:B----4-:R-:W4:Y:S01]  /*3ac30*/  LDL.LU R4, [R1+0x64c] ;  /* 0x00064c0001047983 */ /* 0x010f220000300800 */
[----:B------:R-:W-:Y:S01]  /*3ac40*/  VIADD R75, R69, 0x15 ;  /* 0x00000015454b7836 */ /* 0x000fe20000000000 */
[----:B------:R-:W-:-:S02]  /*3ac50*/  PRMT R5, R76, 0x9910, RZ ;  /* 0x000099104c057816 */ /* 0x000fc400000000ff */
[----:B------:R-:W2:Y:S04]  /*3ac60*/  LDL.LU R12, [R1+0x248] ;  /* 0x00024800010c7983 */ /* 0x000ea80000300800 */
[----:B------:R-:W2:Y:S04]  /*3ac70*/  LDL.LU R13, [R1+0x24c] ;  /* 0x00024c00010d7983 */ /* 0x000ea80000300800 */
[----:B0-----:R-:W2:Y:S01]  /*3ac80*/  LDL.LU.64 R6, [R1+0x818] ;  /* 0x0008180001067983 */ /* 0x001ea20000300a00 */
[----:B------:R-:W-:Y:S01]  /*3ac90*/  ISETP.GE.AND P3, PT, R75, UR8, PT ;  /* 0x000000084b007c0c */ /* 0x000fe2000bf66270 */
[----:B------:R-:W-:Y:S01]  /*3aca0*/  IMAD.MOV.U32 R75, RZ, RZ, R5 ;  /* 0x000000ffff4b7224 */ /* 0x000fe200078e0005 */
[----:B------:R-:W-:Y:S01]  /*3acb0*/  F2FP.SATFINITE.E5M2.F32.PACK_AB_MERGE_C R77, R11, R10, RZ ;  /* 0x0000000a0b4d723e */ /* 0x000fe200048060ff */
[----:B------:R-:W5:Y:S01]  /*3acc0*/  LDL.LU.64 R44, [R1+0x810] ;  /* 0x00081000012c7983 */ /* 0x000f620000300a00 */
[----:B------:R-:W0:Y:S02]  /*3acd0*/  LDCU UR8, c[0x0][0x398] ;  /* 0x00007300ff0877ac */ /* 0x000e240008000800 */
[----:B------:R-:W-:Y:S01]  /*3ace0*/  SHF.R.S32.HI R75, RZ, 0x8, R75 ;  /* 0x00000008ff4b7819 */ /* 0x000fe2000001144b */
[----:B------:R-:W-:Y:S04]  /*3acf0*/  @P1 STG.E.U8 desc[UR14][R92.64], R77 ;  /* 0x0000004d5c001986 */ /* 0x000fe8000c10110e */
[----:B------:R0:W-:Y:S04]  /*3ad00*/  @P6 STG.E.U8 desc[UR14][R24.64], R75 ;  /* 0x0000004b18006986 */ /* 0x0001e8000c10110e */
[----:B------:R-:W5:Y:S04]  /*3ad10*/  LDL.LU.64 R42, [R1+0x750] ;  /* 0x00075000012a7983 */ /* 0x000f680000300a00 */
[----:B0-----:R-:W5:Y:S01]  /*3ad20*/  LDL.LU.64 R24, [R1+0x748] ;  /* 0x0007480001187983 */ /* 0x001f620000300a00 */
[----:B------:R-:W-:Y:S01]  /*3ad30*/  VIADD R92, R73, UR17 ;  /* 0x00000011495c7c36 */ /* 0x000fe20008000000 */
[----:B------:R-:W-:-:S02]  /*3ad40*/  PRMT R77, R77, 0x9910, RZ ;  /* 0x000099104d4d7816 */ /* 0x000fc400000000ff */
[----:B-1----:R-:W-:Y:S01]  /*3ad50*/  ISETP.LT.AND P0, PT, R74, UR12, !P0 ;  /* 0x0000000c4a007c0c */ /* 0x002fe2000c701270 */
[C---:B------:R-:W-:Y:S01]  /*3ad60*/  VIADD R75, R92.reuse, UR17 ;  /* 0x000000115c4b7c36 */ /* 0x040fe20008000000 */
[----:B------:R-:W-:Y:S01]  /*3ad70*/  SHF.R.S32.HI R73, RZ, 0x1f, R92 ;  /* 0x0000001fff497819 */ /* 0x000fe2000001145c */
[----:B------:R-:W5:Y:S01]  /*3ad80*/  LDL.LU R39, [R1+0x650] ;  /* 0x0006500001277983 */ /* 0x000f620000300800 */
[----:B------:R-:W-:Y:S01]  /*3ad90*/  IADD3 R10, P1, PT, R92, R0, RZ ;  /* 0x000000005c0a7210 */ /* 0x000fe20007f3e0ff */
[----:B------:R-:W-:Y:S01]  /*3ada0*/  IMAD.MOV.U32 R5, RZ, RZ, R77 ;  /* 0x000000ffff057224 */ /* 0x000fe200078e004d */
[----:B------:R-:W-:Y:S01]  /*3adb0*/  ISETP.LT.AND P6, PT, R72, UR8, !P2 ;  /* 0x0000000848007c0c */ /* 0x000fe2000d7c1270 */
[----:B------:R-:W0:Y:S02]  /*3adc0*/  LDCU UR12, c[0x0][0x398] ;  /* 0x00007300ff0c77ac */ /* 0x000e240008000800 */
[----:B------:R-:W-:Y:S01]  /*3add0*/  IMAD.X R11, R73, 0x1, R68, P1 ;  /* 0x00000001490b7824 */ /* 0x000fe200008e0644 */
[----:B------:R-:W-:Y:S01]  /*3ade0*/  IADD3 R92, P1, PT, R92, R2, RZ ;  /* 0x000000025c5c7210 */ /* 0x000fe20007f3e0ff */
[----:B------:R-:W1:Y:S01]  /*3adf0*/  LDCU UR8, c[0x0][0x398] ;  /* 0x00007300ff0877ac */ /* 0x000e620008000800 */
[----:B------:R-:W-:-:S03]  /*3ae00*/  SHF.R.S32.HI R30, RZ, 0x1f, R75 ;  /* 0x0000001fff1e7819 */ /* 0x000fc6000001144b */
[----:B------:R-:W-:Y:S01]  /*3ae10*/  IMAD.X R93, R73, 0x1, R3, P1 ;  /* 0x00000001495d7824 */ /* 0x000fe200008e0603 */
[----:B------:R-:W-:Y:S01]  /*3ae20*/  IADD3 R76, P1, PT, R75, R0, RZ ;  /* 0x000000004b4c7210 */ /* 0x000fe20007f3e0ff */
[----:B------:R-:W-:-:S04]  /*3ae30*/  VIADD R73, R69, 0x16 ;  /* 0x0000001645497836 */ /* 0x000fc80000000000 */
[----:B------:R-:W-:Y:S01]  /*3ae40*/  IMAD.X R77, R30, 0x1, R68, P1 ;  /* 0x000000011e4d7824 */ /* 0x000fe200008e0644 */
[----:B------:R-:W-:Y:S01]  /*3ae50*/  ISETP.GE.AND P1, PT, R73, UR4, PT ;  /* 0x0000000449007c0c */ /* 0x000fe2000bf26270 */
[----:B------:R-:W0:Y:S01]  /*3ae60*/  LDCU UR4, c[0x0][0x39c] ;  /* 0x00007380ff0477ac */ /* 0x000e220008000800 */
[----:B------:R-:W-:Y:S02]  /*3ae70*/  SHF.R.S32.HI R73, RZ, 0x8, R5 ;  /* 0x00000008ff497819 */ /* 0x000fe40000011405 */
[----:B------:R-:W5:Y:S01]  /*3ae80*/  LDL.LU R5, [R1+0x654] ;  /* 0x0006540001057983 */ /* 0x000f620000300800 */
[----:B---3--:R-:W-:Y:S01]  /*3ae90*/  ISETP.LT.AND P2, PT, R74, UR18, !P2 ;  /* 0x000000124a007c0c */ /* 0x008fe2000d741270 */
[----:B------:R-:W3:Y:S02]  /*3aea0*/  LDCU UR18, c[0x0][0x398] ;  /* 0x00007300ff1277ac */ /* 0x000ee40008000800 */
[----:B------:R-:W3:Y:S04]  /*3aeb0*/  LDL.LU.64 R40, [R1+0x730] ;  /* 0x0007300001287983 */ /* 0x000ee80000300a00 */
[----:B------:R-:W3:Y:S01]  /*3aec0*/  LDL.LU.64 R36, [R1+0x728] ;  /* 0x0007280001247983 */ /* 0x000ee20000300a00 */
[----:B----4-:R-:W-:-:S03]  /*3aed0*/  F2FP.SATFINITE.E5M2.F32.PACK_AB_MERGE_C R4, R4, R31, RZ ;  /* 0x0000001f0404723e */ /* 0x010fc600048060ff */
[----:B------:R-:W4:Y:S04]  /*3aee0*/  LDL.LU R31, [R1+0x250] ;  /* 0x00025000011f7983 */ /* 0x000f280000300800 */
[----:B--2---:R2:W-:Y:S01]  /*3aef0*/  @P0 STG.E.U8 desc[UR14][R6.64], R73 ;  /* 0x0000004906000986 */ /* 0x0045e2000c10110e */
[----:B-----5:R-:W-:Y:S01]  /*3af00*/  ISETP.LT.AND P0, PT, R72, UR20, !P5 ;  /* 0x0000001448007c0c */ /* 0x020fe2000ef01270 */
[----:B------:R-:W5:Y:S02]  /*3af10*/  LDCU UR20, c[0x0][0x398] ;  /* 0x00007300ff1477ac */ /* 0x000f640008000800 */
[----:B------:R0:W-:Y:S01]  /*3af20*/  @P6 STG.E.U8 desc[UR14][R44.64], R4 ;  /* 0x000000042c006986 */ /* 0x0001e2000c10110e */
[----:B------:R-:W-:Y:S02]  /*3af30*/  F2FP.SATFINITE.E5M2.F32.PACK_AB_MERGE_C R12, R13, R12, RZ ;  /* 0x0000000c0d0c723e */ /* 0x000fe400048060ff */
[----:B--2---:R-:W-:-:S02]  /*3af40*/  PRMT R6, R4, 0x9910, RZ ;  /* 0x0000991004067816 */ /* 0x004fc400000000ff */
[----:B0-----:R-:W4:Y:S03]  /*3af50*/  LDL.LU R4, [R1+0x254] ;  /* 0x0002540001047983 */ /* 0x001f260000300800 */
[----:B------:R-:W-:Y:S02]  /*3af60*/  IMAD.MOV.U32 R13, RZ, RZ, R6 ;  /* 0x000000ffff0d7224 */ /* 0x000fe400078e0006 */
[----:B------:R-:W2:Y:S03]  /*3af70*/  LDL.LU.64 R6, [R1+0x720] ;  /* 0x0007200001067983 */ /* 0x000ea60000300a00 */
[----:B------:R-:W-:Y:S01]  /*3af80*/  SHF.R.S32.HI R13, RZ, 0x8, R13 ;  /* 0x00000008ff0d7819 */ /* 0x000fe2000001140d */
[----:B------:R0:W-:Y:S04]  /*3af90*/  @P2 STG.E.U8 desc[UR14][R42.64], R12 ;  /* 0x0000000c2a002986 */ /* 0x0001e8000c10110e */
[----:B------:R1:W-:Y:S01]  /*3afa0*/  @P0 STG.E.U8 desc[UR14][R24.64], R13 ;  /* 0x0000000d18000986 */ /* 0x0003e2000c10110e */
[----:B0-----:R-:W-:-:S03]  /*3afb0*/  PRMT R12, R12, 0x9910, RZ ;  /* 0x000099100c0c7816 */ /* 0x001fc600000000ff */
[----:B-1----:R-:W5:Y:S04]  /*3afc0*/  LDL.LU R24, [R1+0x658] ;  /* 0x0006580001187983 */ /* 0x002f680000300800 */
[----:B------:R-:W5:Y:S01]  /*3afd0*/  LDL.LU R25, [R1+0x65c] ;  /* 0x00065c0001197983 */ /* 0x000f620000300800 */
[----:B------:R-:W-:-:S03]  /*3afe0*/  IMAD.MOV.U32 R38, RZ, RZ, R12 ;  /* 0x000000ffff267224 */ /* 0x000fc600078e000c */
[----:B------:R-:W5:Y:S04]  /*3aff0*/  LDL.LU R12, [R1+0x258] ;  /* 0x00025800010c7983 */ /* 0x000f680000300800 */
[----:B------:R-:W5:Y:S01]  /*3b000*/  LDL.LU R13, [R1+0x25c] ;  /* 0x00025c00010d7983 */ /* 0x000f620000300800 */
[----:B------:R-:W-:-:S05]  /*3b010*/  VIADD R73, R69, 0x17 ;  /* 0x0000001745497836 */ /* 0x000fca0000000000 */
[----:B------:R-:W-:Y:S01]  /*3b020*/  ISETP.GE.AND P6, PT, R73, UR10, PT ;  /* 0x0000000a49007c0c */ /* 0x000fe2000bfc6270 */
[----:B------:R-:W0:Y:S01]  /*3b030*/  LDCU UR10, c[0x0][0x398] ;  /* 0x00007300ff0a77ac */ /* 0x000e220008000800 */
[----:B------:R-:W-:Y:S02]  /*3b040*/  ISETP.LT.AND P5, PT, R74, UR12, !P5 ;  /* 0x0000000c4a007c0c */ /* 0x000fe4000efa1270 */
[----:B------:R-:W-:Y:S01]  /*3b050*/  ISETP.LT.AND P2, PT, R72, UR8, !P4 ;  /* 0x0000000848007c0c */ /* 0x000fe2000e741270 */
[----:B------:R-:W1:Y:S01]  /*3b060*/  LDCU UR8, c[0x0][0x39c] ;  /* 0x00007380ff0877ac */ /* 0x000e620008000800 */
[----:B------:R-:W-:Y:S01]  /*3b070*/  VIADD R73, R69, 0x18 ;  /* 0x0000001845497836 */ /* 0x000fe20000000000 */
[----:B------:R-:W-:Y:S02]  /*3b080*/  SHF.R.S32.HI R38, RZ, 0x8, R38 ;  /* 0x00000008ff267819 */ /* 0x000fe40000011426 */
[----:B------:R-:W-:Y:S01]  /*3b090*/  F2FP.SATFINITE.E5M2.F32.PACK_AB_MERGE_C R5, R5, R39, RZ ;  /* 0x000000270505723e */ /* 0x000fe200048060ff */
[----:B------:R-:W1:Y:S01]  /*3b0a0*/  LDCU UR12, c[0x0][0x398] ;  /* 0x00007300ff0c77ac */ /* 0x000e620008000800 */
[----:B------:R-:W-:Y:S01]  /*3b0b0*/  ISETP.GE.AND P0, PT, R73, UR6, PT ;  /* 0x0000000649007c0c */ /* 0x000fe2000bf06270 */
[----:B------:R-:W-:Y:S01]  /*3b0c0*/  VIADD R73, R69, 0x19 ;  /* 0x0000001945497836 */ /* 0x000fe20000000000 */
[----:B------:R-:W1:Y:S01]  /*3b0d0*/  LDCU UR6, c[0x0][0x398] ;  /* 0x00007300ff0677ac */ /* 0x000e620008000800 */
[----:B0-----:R-:W-:Y:S01]  /*3b0e0*/  ISETP.LT.AND P4, PT, R74, UR10, !P4 ;  /* 0x0000000a4a007c0c */ /* 0x001fe2000e781270 */
[----:B---3--:R-:W-:Y:S02]  /*3b0f0*/  @P5 STG.E.U8 desc[UR14][R40.64], R38 ;  /* 0x0000002628005986 */ /* 0x008fe4000c10110e */
[----:B------:R-:W-:Y:S01]  /*3b100*/  ISETP.GE.AND P5, PT, R73, UR4, PT ;  /* 0x0000000449007c0c */ /* 0x000fe2000bfa6270 */
[----:B------:R-:W0:Y:S01]  /*3b110*/  LDCU UR10, c[0x0][0x398] ;  /* 0x00007300ff0a77ac */ /* 0x000e220008000800 */
[----:B------:R3:W-:Y:S01]  /*3b120*/  @P2 STG.E.U8 desc[UR14][R36.64], R5 ;  /* 0x0000000524002986 */ /* 0x0007e2000c10110e */
[----:B------:R-:W-:Y:S01]  /*3b130*/  ISETP.LT.AND P2, PT, R72, UR18, !P3 ;  /* 0x0000001248007c0c */ /* 0x000fe2000df41270 */
[----:B------:R-:W-:Y:S01]  /*3b140*/  VIADD R73, R69, 0x1a ;  /* 0x0000001a45497836 */ /* 0x000fe20000000000 */
[----:B------:R-:W0:Y:S01]  /*3b150*/  LDCU UR18, c[0x0][0x398] ;  /* 0x00007300ff1277ac */ /* 0x000e220008000800 */
[----:B------:R-:W0:Y:S01]  /*3b160*/  LDCU UR4, c[0x0][0x39c] ;  /* 0x00007380ff0477ac */ /* 0x000e220008000800 */
[----:B---3--:R-:W-:-:S02]  /*3b170*/  PRMT R5, R5, 0x9910, RZ ;  /* 0x0000991005057816 */ /* 0x008fc400000000ff */
[----:B----4-:R-:W-:-:S05]  /*3b180*/  F2FP.SATFINITE.E5M2.F32.PACK_AB_MERGE_C R4, R4, R31, RZ ;  /* 0x0000001f0404723e */ /* 0x010fca00048060ff */
[----:B--2---:R2:W-:Y:S01]  /*3b190*/  @P4 STG.E.U8 desc[UR14][R6.64], R4 ;  /* 0x0000000406004986 */ /* 0x0045e2000c10110e */
[----:B-1----:R-:W-:Y:S01]  /*3b1a0*/  ISETP.GE.AND P4, PT, R73, UR8, PT ;  /* 0x0000000849007c0c */ /* 0x002fe2000bf86270 */
[----:B------:R-:W1:Y:S01]  /*3b1b0*/  LDCU UR8, c[0x0][0x39c] ;  /* 0x00007380ff0877ac */ /* 0x000e620008000800 */
[----:B------:R-:W-:-:S05]  /*3b1c0*/  SHF.R.S32.HI R73, RZ, 0x8, R5 ;  /* 0x00000008ff497819 */ /* 0x000fca0000011405 */
[----:B------:R3:W-:Y:S01]  /*3b1d0*/  @P2 STG.E.U8 desc[UR14][R90.64], R73 ;  /* 0x000000495a002986 */ /* 0x0007e2000c10110e */
[----:B--2---:R-:W-:-:S03]  /*3b1e0*/  PRMT R4, R4, 0x9910, RZ ;  /* 0x0000991004047816 */ /* 0x004fc600000000ff */
[----:B------:R-:W2:Y:S02]  /*3b1f0*/  LDL.LU.64 R6, [R1+0x718] ;  /* 0x0007180001067983 */ /* 0x000ea40000300a00 */
[----:B---3--:R-:W-:Y:S02]  /*3b200*/  IMAD.MOV.U32 R73, RZ, RZ, R4 ;  /* 0x000000ffff497224 */ /* 0x008fe400078e0004 */
[----:B------:R-:W3:Y:S01]  /*3b210*/  LDL.LU.64 R4, [R1+0x710] ;  /* 0x0007100001047983 */ /* 0x000ee20000300a00 */
[----:B-----5:R-:W-:-:S03]  /*3b220*/  F2FP.SATFINITE.E5M2.F32.PACK_AB_MERGE_C R90, R25, R24, RZ ;  /* 0x00000018195a723e */ /* 0x020fc600048060ff */
[----:B------:R-:W4:Y:S04]  /*3b230*/  LDL.LU R24, [R1+0x660] ;  /* 0x0006600001187983 */ /* 0x000f280000300800 */
[----:B------:R-:W4:Y:S01]  /*3b240*/  LDL.LU R25, [R1+0x664] ;  /* 0x0006640001197983 */ /* 0x000f220000300800 */
[----:B------:R-:W-:-:S03]  /*3b250*/  F2FP.SATFINITE.E5M2.F32.PACK_AB_MERGE_C R91, R13, R12, RZ ;  /* 0x0000000c0d5b723e */ /* 0x000fc600048060ff */
[----:B------:R-:W5:Y:S04]  /*3b260*/  LDL.LU R12, [R1+0x260] ;  /* 0x00026000010c7983 */ /* 0x000f680000300800 */
[----:B------:R-:W5:Y:S01]  /*3b270*/  LDL.LU R13, [R1+0x264] ;  /* 0x00026400010d7983 */ /* 0x000f620000300800 */
[----:B------:R-:W-:Y:S01]  /*3b280*/  ISETP.LT.AND P3, PT, R74, UR6, !P3 ;  /* 0x000000064a007c0c */ /* 0x000fe2000df61270 */
[----:B------:R-:W1:Y:S01]  /*3b290*/  LDCU UR6, c[0x0][0x39c] ;  /* 0x00007380ff0677ac */ /* 0x000e620008000800 */
[----:B0-----:R-:W-:Y:S02]  /*3b2a0*/  ISETP.LT.AND P2, PT, R72, UR10, !P1 ;  /* 0x0000000a48007c0c */ /* 0x001fe4000cf41270 */
[----:B------:R-:W-:Y:S01]  /*3b2b0*/  SHF.R.S32.HI R73, RZ, 0x8, R73 ;  /* 0x00000008ff497819 */ /* 0x000fe20000011449 */
[----:B------:R-:W0:Y:S01]  /*3b2c0*/  LDCU UR10, c[0x0][0x398] ;  /* 0x00007300ff0a77ac */ /* 0x000e220008000800 */
[----:B------:R-:W-:Y:S01]  /*3b2d0*/  ISETP.LT.AND P1, PT, R74, UR12, !P1 ;  /* 0x0000000c4a007c0c */ /* 0x000fe2000cf21270 */
[----:B------:R-:W0:Y:S06]  /*3b2e0*/  LDCU UR12, c[0x0][0x398] ;  /* 0x00007300ff0c77ac */ /* 0x000e2c0008000800 */
[----:B------:R0:W-:Y:S01]  /*3b2f0*/  @P3 STG.E.U8 desc[UR14][R88.64], R73 ;  /* 0x0000004958003986 */ /* 0x0001e2000c10110e */
[----:B------:R-:W-:Y:S01]  /*3b300*/  ISETP.LT.AND P3, PT, R72, UR18, !P6 ;  /* 0x0000001248007c0c */ /* 0x000fe2000f761270 */
[----:B------:R-:W1:Y:S02]  /*3b310*/  LDCU UR18, c[0x0][0x398] ;  /* 0x00007300ff1277ac */ /* 0x000e640008000800 */
[----:B------:R-:W-:Y:S01]  /*3b320*/  @P2 STG.E.U8 desc[UR14][R86.64], R90 ;  /* 0x0000005a56002986 */ /* 0x000fe2000c10110e */
[----:B0-----:R-:W-:Y:S01]  /*3b330*/  VIADD R73, R69, 0x1b ;  /* 0x0000001b45497836 */ /* 0x001fe20000000000 */
[----:B------:R-:W-:-:S04]  /*3b340*/  PRMT R88, R90, 0x9910, RZ ;  /* 0x000099105a587816 */ /* 0x000fc800000000ff */
[----:B------:R-:W-:Y:S01]  /*3b350*/  ISETP.GE.AND P2, PT, R73, UR4, PT ;  /* 0x0000000449007c0c */ /* 0x000fe2000bf46270 */
[----:B------:R-:W-:Y:S01]  /*3b360*/  IMAD.MOV.U32 R73, RZ, RZ, R88 ;  /* 0x000000ffff497224 */ /* 0x000fe200078e0058 */
[----:B------:R0:W-:Y:S01]  /*3b370*/  @P1 STG.E.U8 desc[UR14][R70.64], R91 ;  /* 0x0000005b46001986 */ /* 0x0001e2000c10110e */
[----:B------:R-:W-:Y:S01]  /*3b380*/  ISETP.LT.AND P6, PT, R74, UR10, !P6 ;  /* 0x0000000a4a007c0c */ /* 0x000fe2000f7c1270 */
[----:B------:R-:W1:Y:S01]  /*3b390*/  LDCU UR4, c[0x0][0x39c] ;  /* 0x00007380ff0477ac */ /* 0x000e620008000800 */
[----:B------:R-:W1:Y:S01]  /*3b3a0*/  LDCU UR10, c[0x0][0x39c] ;  /* 0x00007380ff0a77ac */ /* 0x000e620008000800 */
[----:B0-----:R-:W-:Y:S01]  /*3b3b0*/  SHF.R.S32.HI R71, RZ, 0x8, R73 ;  /* 0x00000008ff477819 */ /* 0x001fe20000011449 */
[C---:B------:R-:W-:Y:S01]  /*3b3c0*/  VIADD R73, R75.reuse, UR17 ;  /* 0x000000114b497c36 */ /* 0x040fe20008000000 */
[----:B------:R-:W-:-:S03]  /*3b3d0*/  IADD3 R70, P1, PT, R75, R2, RZ ;  /* 0x000000024b467210 */ /* 0x000fc60007f3e0ff */
[----:B------:R0:W-:Y:S01]  /*3b3e0*/  @P3 STG.E.U8 desc[UR14][R84.64], R71 ;  /* 0x0000004754003986 */ /* 0x0001e2000c10110e */
[----:B------:R-:W-:Y:S01]  /*3b3f0*/  SHF.R.S32.HI R75, RZ, 0x1f, R73 ;  /* 0x0000001fff4b7819 */ /* 0x000fe20000011449 */
[----:B0-----:R-:W-:Y:S01]  /*3b400*/  IMAD.X R71, R30, 0x1, R3, P1 ;  /* 0x000000011e477824 */ /* 0x001fe200008e0603 */
[----:B------:R-:W-:Y:S01]  /*3b410*/  IADD3 R88, P1, PT, R73, R0, RZ ;  /* 0x0000000049587210 */ /* 0x000fe20007f3e0ff */
[----:B------:R-:W3:Y:S01]  /*3b420*/  LDL.LU.64 R30, [R1+0x708] ;  /* 0x00070800011e7983 */ /* 0x000ee20000300a00 */
[----:B------:R-:W-:-:S03]  /*3b430*/  PRMT R85, R91, 0x9910, RZ ;  /* 0x000099105b557816 */ /* 0x000fc600000000ff */
[----:B------:R-:W-:Y:S01]  /*3b440*/  IMAD.X R89, R75, 0x1, R68, P1 ;  /* 0x000000014b597824 */ /* 0x000fe200008e0644 */
[----:B------:R-:W-:Y:S01]  /*3b450*/  IADD3 R90, P1, PT, R73, R2, RZ ;  /* 0x00000002495a7210 */ /* 0x000fe20007f3e0ff */
[----:B------:R-:W-:Y:S01]  /*3b460*/  VIADD R84, R69, 0x1c ;  /* 0x0000001c45547836 */ /* 0x000fe20000000000 */
[----:B------:R-:W-:Y:S01]  /*3b470*/  ISETP.LT.AND P3, PT, R72, UR12, !P0 ;  /* 0x0000000c48007c0c */ /* 0x000fe2000c761270 */
[----:B------:R-:W0:Y:S02]  /*3b480*/  LDCU UR12, c[0x0][0x398] ;  /* 0x00007300ff0c77ac */ /* 0x000e240008000800 */
[----:B------:R-:W-:Y:S01]  /*3b490*/  IMAD.X R91, R75, 0x1, R3, P1 ;  /* 0x000000014b5b7824 */ /* 0x000fe200008e0603 */
[----:B------:R-:W-:Y:S02]  /*3b4a0*/  SHF.R.S32.HI R75, RZ, 0x8, R85 ;  /* 0x00000008ff4b7819 */ /* 0x000fe40000011455 */
[----:B-1----:R-:W-:Y:S01]  /*3b4b0*/  ISETP.GE.AND P1, PT, R84, UR6, PT ;  /* 0x0000000654007c0c */ /* 0x002fe2000bf26270 */
[----:B------:R-:W1:Y:S02]  /*3b4c0*/  LDCU UR6, c[0x0][0x39c] ;  /* 0x00007380ff0677ac */ /* 0x000e640008000800 */
[----:B--2---:R2:W-:Y:S01]  /*3b4d0*/  @P6 STG.E.U8 desc[UR14][R6.64], R75 ;  /* 0x0000004b06006986 */ /* 0x0045e2000c10110e */
[----:B----4-:R-:W-:-:S03]  /*3b4e0*/  F2FP.SATFINITE.E5M2.F32.PACK_AB_MERGE_C R84, R25, R24, RZ ;  /* 0x000000181954723e */ /* 0x010fc600048060ff */
[----:B------:R-:W4:Y:S04]  /*3b4f0*/  LDL.LU R24, [R1+0x668] ;  /* 0x0006680001187983 */ /* 0x000f280000300800 */
[----:B--2---:R-:W4:Y:S01]  /*3b500*/  LDL.LU R7, [R1+0x66c] ;  /* 0x00066c0001077983 */ /* 0x004f220000300800 */
[----:B-----5:R-:W-:-:S03]  /*3b510*/  F2FP.SATFINITE.E5M2.F32.PACK_AB_MERGE_C R85, R13, R12, RZ ;  /* 0x0000000c0d55723e */ /* 0x020fc600048060ff */
[----:B---3--:R2:W-:Y:S04]  /*3b520*/  @P3 STG.E.U8 desc[UR14][R4.64], R84 ;  /* 0x0000005404003986 */ /* 0x0085e8000c10110e */
[----:B--2---:R-:W2:Y:S04]  /*3b530*/  LDL.LU R4, [R1+0x268] ;  /* 0x0002680001047983 */ /* 0x004ea80000300800 */
[----:B------:R-:W2:Y:S04]  /*3b540*/  LDL.LU R5, [R1+0x26c] ;  /* 0x00026c0001057983 */ /* 0x000ea80000300800 */
[----:B------:R-:W3:Y:S04]  /*3b550*/  LDL.LU.64 R12, [R1+0x848] ;  /* 0x00084800010c7983 */ /* 0x000ee80000300a00 */
[----:B------:R-:W5:Y:S04]  /*3b560*/  LDL.LU.64 R38, [R1+0x840] ;  /* 0x0008400001267983 */ /* 0x000f680000300a00 */
[----:B------:R-:W2:Y:S01]  /*3b570*/  LDL.LU.64 R36, [R1+0x838] ;  /* 0x0008380001247983 */ /* 0x000ea20000300a00 */
[----:B------:R-:W-:Y:S01]  /*3b580*/  ISETP.LT.AND P0, PT, R74, UR18, !P0 ;  /* 0x000000124a007c0c */ /* 0x000fe2000c701270 */
[----:B------:R-:W-:Y:S01]  /*3b590*/  VIADD R75, R69, 0x1d ;  /* 0x0000001d454b7836 */ /* 0x000fe20000000000 */
[----:B------:R-:W-:-:S02]  /*3b5a0*/  PRMT R86, R84, 0x9910, RZ ;  /* 0x0000991054567816 */ /* 0x000fc400000000ff */
[----:B------:R-:W-:Y:S01]  /*3b5b0*/  ISETP.LT.AND P6, PT, R72, UR20, !P5 ;  /* 0x0000001448007c0c */ /* 0x000fe2000efc1270 */
[----:B------:R-:W0:Y:S01]  /*3b5c0*/  LDCU UR18, c[0x0][0x398] ;  /* 0x00007300ff1277ac */ /* 0x000e220008000800 */
[----:B------:R-:W-:Y:S01]  /*3b5d0*/  ISETP.GE.AND P3, PT, R75, UR8, PT ;  /* 0x000000084b007c0c */ /* 0x000fe2000bf66270 */
[----:B------:R-:W-:Y:S02]  /*3b5e0*/  IMAD.MOV.U32 R75, RZ, RZ, R86 ;  /* 0x000000ffff4b7224 */ /* 0x000fe400078e0056 */
[----:B------:R-:W-:-:S04]  /*3b5f0*/  VIADD R84, R73, UR17 ;  /* 0x0000001149547c36 */ /* 0x000fc80008000000 */
[----:B------:R0:W-:Y:S01]  /*3b600*/  @P0 STG.E.U8 desc[UR14][R82.64], R85 ;  /* 0x0000005552000986 */ /* 0x0001e2000c10110e */
[----:B------:R-:W-:Y:S01]  /*3b610*/  SHF.R.S32.HI R75, RZ, 0x8, R75 ;  /* 0x00000008ff4b7819 */ /* 0x000fe2000001144b */
[----:B------:R-:W1:Y:S01]  /*3b620*/  LDCU UR8, c[0x0][0x398] ;  /* 0x00007300ff0877ac */ /* 0x000e620008000800 */
[----:B------:R-:W-:Y:S02]  /*3b630*/  SHF.R.S32.HI R73, RZ, 0x1f, R84 ;  /* 0x0000001fff497819 */ /* 0x000fe40000011454 */
[----:B------:R-:W-:Y:S01]  /*3b640*/  IADD3 R86, P0, PT, R84, R0, RZ ;  /* 0x0000000054567210 */ /* 0x000fe20007f1e0ff */
[----:B------:R-:W1:Y:S04]  /*3b650*/  LDCU UR20, c[0x0][0x398] ;  /* 0x00007300ff1477ac */ /* 0x000e680008000800 */
[----:B------:R-:W-:Y:S01]  /*3b660*/  IMAD.X R87, R73, 0x1, R68, P0 ;  /* 0x0000000149577824 */ /* 0x000fe200000e0644 */
[----:B0-----:R-:W-:Y:S01]  /*3b670*/  PRMT R83, R85, 0x9910, RZ ;  /* 0x0000991055537816 */ /* 0x001fe200000000ff */
[----:B------:R0:W-:Y:S01]  /*3b680*/  @P6 STG.E.U8 desc[UR14][R30.64], R75 ;  /* 0x0000004b1e006986 */ /* 0x0001e2000c10110e */
[----:B------:R-:W-:-:S03]  /*3b690*/  ISETP.LT.AND P5, PT, R74, UR12, !P5 ;  /* 0x0000000c4a007c0c */ /* 0x000fc6000efa1270 */
[----:B------:R-:W-:Y:S02]  /*3b6a0*/  IMAD.MOV.U32 R25, RZ, RZ, R83 ;  /* 0x000000ffff197224 */ /* 0x000fe400078e0053 */
[C---:B0-----:R-:W-:Y:S01]  /*3b6b0*/  VIADD R75, R84.reuse, UR17 ;  /* 0x00000011544b7c36 */ /* 0x041fe20008000000 */
[----:B------:R-:W-:Y:S01]  /*3b6c0*/  IADD3 R84, P0, PT, R84, R2, RZ ;  /* 0x0000000254547210 */ /* 0x000fe20007f1e0ff */
[----:B------:R-:W5:Y:S01]  /*3b6d0*/  LDL.LU R31, [R1+0x670] ;  /* 0x00067000011f7983 */ /* 0x000f620000300800 */
[----:B-1----:R-:W-:Y:S01]  /*3b6e0*/  ISETP.LT.AND P6, PT, R72, UR8, !P4 ;  /* 0x0000000848007c0c */ /* 0x002fe2000e7c1270 */
[----:B------:R-:W0:Y:S01]  /*3b6f0*/  LDCU UR12, c[0x0][0x398] ;  /* 0x00007300ff0c77ac */ /* 0x000e220008000800 */
[----:B------:R-:W-:Y:S01]  /*3b700*/  SHF.R.S32.HI R6, RZ, 0x1f, R75 ;  /* 0x0000001fff067819 */ /* 0x000fe2000001144b */
[----:B------:R-:W-:Y:S01]  /*3b710*/  IMAD.X R85, R73, 0x1, R3, P0 ;  /* 0x0000000149557824 */ /* 0x000fe200000e0603 */
[----:B------:R-:W-:Y:S01]  /*3b720*/  IADD3 R82, P0, PT, R75, R0, RZ ;  /* 0x000000004b527210 */ /* 0x000fe20007f1e0ff */
[----:B------:R-:W-:Y:S01]  /*3b730*/  VIADD R73, R69, 0x1e ;  /* 0x0000001e45497836 */ /* 0x000fe20000000000 */
[----:B------:R-:W1:Y:S03]  /*3b740*/  LDCU UR8, c[0x0][0x398] ;  /* 0x00007300ff0877ac */ /* 0x000e660008000800 */
[----:B------:R-:W-:Y:S01]  /*3b750*/  IMAD.X R83, R6, 0x1, R68, P0 ;  /* 0x0000000106537824 */ /* 0x000fe200000e0644 */
[----:B------:R-:W-:Y:S01]  /*3b760*/  ISETP.GE.AND P0, PT, R73, UR4, PT ;  /* 0x0000000449007c0c */ /* 0x000fe2000bf06270 */
[----:B------:R-:W0:Y:S01]  /*3b770*/  LDCU UR4, c[0x0][0x39c] ;  /* 0x00007380ff0477ac */ /* 0x000e220008000800 */
[----:B------:R-:W-:-:S02]  /*3b780*/  SHF.R.S32.HI R73, RZ, 0x8, R25 ;  /* 0x00000008ff497819 */ /* 0x000fc40000011419 */
[----:B------:R-:W-:Y:S01]  /*3b790*/  ISETP.LT.AND P4, PT, R74, UR18, !P4 ;  /* 0x000000124a007c0c */ /* 0x000fe2000e781270 */
[----:B------:R-:W0:Y:S01]  /*3b7a0*/  LDCU UR18, c[0x0][0x398] ;  /* 0x00007300ff1277ac */ /* 0x000e220008000800 */
[----:B----4-:R-:W-:Y:S02]  /*3b7b0*/  F2FP.SATFINITE.E5M2.F32.PACK_AB_MERGE_C R7, R7, R24, RZ ;  /* 0x000000180707723e */ /* 0x010fe400048060ff */
[----:B------:R-:W4:Y:S04]  /*3b7c0*/  LDL.LU R24, [R1+0x674] ;  /* 0x0006740001187983 */ /* 0x000f280000300800 */
[----:B------:R-:W4:Y:S04]  /*3b7d0*/  LDL.LU R25, [R1+0x270] ;  /* 0x0002700001197983 */ /* 0x000f280000300800 */
[----:B---3--:R3:W-:Y:S04]  /*3b7e0*/  @P5 STG.E.U8 desc[UR14][R12.64], R73 ;  /* 0x000000490c005986 */ /* 0x0087e8000c10110e */
[----:B---3--:R-:W3:Y:S01]  /*3b7f0*/  LDL.LU R12, [R1+0x274] ;  /* 0x00027400010c7983 */ /* 0x008ee20000300800 */
[----:B------:R-:W-:-:S02]  /*3b800*/  ISETP.LT.AND P5, PT, R72, UR20, !P2 ;  /* 0x0000001448007c0c */ /* 0x000fc4000d7a1270 */
[----:B--2---:R-:W-:Y:S01]  /*3b810*/  F2FP.SATFINITE.E5M2.F32.PACK_AB_MERGE_C R4, R5, R4, RZ ;  /* 0x000000040504723e */ /* 0x004fe200048060ff */
[----:B-----5:R2:W-:Y:S01]  /*3b820*/  @P6 STG.E.U8 desc[UR14][R38.64], R7 ;  /* 0x0000000726006986 */ /* 0x0205e2000c10110e */
[----:B------:R-:W-:Y:S01]  /*3b830*/  PRMT R5, R7, 0x9910, RZ ;  /* 0x0000991007057816 */ /* 0x000fe200000000ff */
[----:B------:R-:W-:Y:S01]  /*3b840*/  VIADD R73, R69, 0x1f ;  /* 0x0000001f45497836 */ /* 0x000fe20000000000 */
[----:B------:R-:W5:Y:S01]  /*3b850*/  LDCU UR20, c[0x0][0x398] ;  /* 0x00007300ff1477ac */ /* 0x000f620008000800 */
[----:B------:R-:W5:Y:S01]  /*3b860*/  LDL.LU R13, [R1+0x678] ;  /* 0x00067800010d7983 */ /* 0x000f620000300800 */
[----:B------:R-:W-:-:S03]  /*3b870*/  SHF.R.S32.HI R5, RZ, 0x8, R5 ;  /* 0x00000008ff057819 */ /* 0x000fc60000011405 */
[----:B------:R0:W-:Y:S04]  /*3b880*/  @P4 STG.E.U8 desc[UR14][R36.64], R4 ;  /* 0x0000000424004986 */ /* 0x0001e8000c10110e */
[----:B--2---:R-:W5:Y:S01]  /*3b890*/  LDL.LU R7, [R1+0x67c] ;  /* 0x00067c0001077983 */ /* 0x004f620000300800 */
[----:B0-----:R-:W-:-:S03]  /*3b8a0*/  PRMT R4, R4, 0x9910, RZ ;  /* 0x0000991004047816 */ /* 0x001fc600000000ff */
[----:B------:R0:W-:Y:S02]  /*3b8b0*/  @P5 STG.E.U8 desc[UR14][R34.64], R5 ;  /* 0x0000000522005986 */ /* 0x0001e4000c10110e */
[----:B------:R-:W-:Y:S02]  /*3b8c0*/  IMAD.MOV.U32 R30, RZ, RZ, R4 ;  /* 0x000000ffff1e7224 */ /* 0x000fe400078e0004 */
[----:B------:R-:W2:Y:S04]  /*3b8d0*/  LDL.LU R4, [R1+0x278] ;  /* 0x0002780001047983 */ /* 0x000ea80000300800 */
[----:B0-----:R-:W2:Y:S01]  /*3b8e0*/  LDL.LU R5, [R1+0x27c] ;  /* 0x00027c0001057983 */ /* 0x001ea20000300800 */
[----:B------:R-:W-:Y:S01]  /*3b8f0*/  ISETP.GE.AND P6, PT, R73, UR10, PT ;  /* 0x0000000a49007c0c */ /* 0x000fe2000bfc6270 */
[----:B------:R-:W0:Y:S01]  /*3b900*/  LDCU UR10, c[0x0][0x398] ;  /* 0x00007300ff0a77ac */ /* 0x000e220008000800 */
[----:B------:R-:W-:Y:S01]  /*3b910*/  ISETP.LT.AND P2, PT, R74, UR12, !P2 ;  /* 0x0000000c4a007c0c */ /* 0x000fe2000d741270 */
[----:B------:R-:W-:Y:S01]  /*3b920*/  VIADD R73, R69, 0x20 ;  /* 0x0000002045497836 */ /* 0x000fe20000000000 */
[----:B-1----:R-:W-:Y:S01]  /*3b930*/  ISETP.LT.AND P4, PT, R72, UR8, !P1 ;  /* 0x0000000848007c0c */ /* 0x002fe2000cf81270 */
[----:B------:R-:W1:Y:S01]  /*3b940*/  LDCU UR8, c[0x0][0x39c] ;  /* 0x00007380ff0877ac */ /* 0x000e620008000800 */
[----:B------:R-:W-:-:S02]  /*3b950*/  SHF.R.S32.HI R30, RZ, 0x8, R30 ;  /* 0x00000008ff1e7819 */ /* 0x000fc4000001141e */
[----:B------:R-:W-:Y:S01]  /*3b960*/  ISETP.GE.AND P5, PT, R73, UR6, PT ;  /* 0x0000000649007c0c */ /* 0x000fe2000bfa6270 */
[----:B------:R-:W1:Y:S01]  /*3b970*/  LDCU UR6, c[0x0][0x398] ;  /* 0x00007300ff0677ac */ /* 0x000e620008000800 */
[----:B------:R-:W-:Y:S01]  /*3b980*/  VIADD R73, R69, 0x21 ;  /* 0x0000002145497836 */ /* 0x000fe20000000000 */
[----:B------:R-:W1:Y:S01]  /*3b990*/  LDCU UR12, c[0x0][0x398] ;  /* 0x00007300ff0c77ac */ /* 0x000e620008000800 */
[----:B0-----:R-:W-:-:S03]  /*3b9a0*/  ISETP.LT.AND P1, PT, R74, UR10, !P1 ;  /* 0x0000000a4a007c0c */ /* 0x001fc6000cf21270 */
[----:B------:R-:W-:Y:S01]  /*3b9b0*/  @P2 STG.E.U8 desc[UR14][R32.64], R30 ;  /* 0x0000001e20002986 */ /* 0x000fe2000c10110e */
[----:B------:R-:W-:Y:S01]  /*3b9c0*/  ISETP.GE.AND P2, PT, R73, UR4, PT ;  /* 0x0000000449007c0c */ /* 0x000fe2000bf46270 */
[----:B------:R-:W-:Y:S01]  /*3b9d0*/  VIADD R73, R69, 0x22 ;  /* 0x0000002245497836 */ /* 0x000fe20000000000 */
[----:B------:R-:W0:Y:S01]  /*3b9e0*/  LDCU UR10, c[0x0][0x398] ;  /* 0x00007300ff0a77ac */ /* 0x000e220008000800 */
[----:B------:R-:W0:Y:S01]  /*3b9f0*/  LDCU UR4, c[0x0][0x39c] ;  /* 0x00007380ff0477ac */ /* 0x000e220008000800 */
[----:B----4-:R-:W-:-:S05]  /*3ba00*/  F2FP.SATFINITE.E5M2.F32.PACK_AB_MERGE_C R24, R24, R31, RZ ;  /* 0x0000001f1818723e */ /* 0x010fca00048060ff */
[----:B------:R4:W-:Y:S01]  /*3ba10*/  @P4 STG.E.U8 desc[UR14][R28.64], R24 ;  /* 0x000000181c004986 */ /* 0x0009e2000c10110e */
[----:B------:R-:W-:Y:S01]  /*3ba20*/  ISETP.LT.AND P4, PT, R72, UR18, !P3 ;  /* 0x0000001248007c0c */ /* 0x000fe2000df81270 */
[----:B------:R-:W0:Y:S01]  /*3ba30*/  LDCU UR18, c[0x0][0x398] ;  /* 0x00007300ff1277ac */ /* 0x000e220008000800 */
[----:B-1----:R-:W-:Y:S01]  /*3ba40*/  ISETP.LT.AND P3, PT, R74, UR6, !P3 ;  /* 0x000000064a007c0c */ /* 0x002fe2000df61270 */
[----:B------:R-:W1:Y:S01]  /*3ba50*/  LDCU UR6, c[0x0][0x39c] ;  /* 0x00007380ff0677ac */ /* 0x000e620008000800 */
[----:B----4-:R-:W-:Y:S02]  /*3ba60*/  PRMT R24, R24, 0x9910, RZ ;  /* 0x0000991018187816 */ /* 0x010fe400000000ff */
[----:B---3--:R-:W-:-:S05]  /*3ba70*/  F2FP.SATFINITE.E5M2.F32.PACK_AB_MERGE_C R12, R12, R25, RZ ;  /* 0x000000190c0c723e */ /* 0x008fca00048060ff */
[----:B------:R3:W-:Y:S01]  /*3ba80*/  @P1 STG.E.U8 desc[UR14][R26.64], R12 ;  /* 0x0000000c1a001986 */ /* 0x0007e2000c10110e */
[----:B------:R-:W-:Y:S01]  /*3ba90*/  ISETP.GE.AND P1, PT, R73, UR8, PT ;  /* 0x0000000849007c0c */ /* 0x000fe2000bf26270 */
[----:B------:R-:W4:Y:S01]  /*3baa0*/  LDCU UR8, c[0x0][0x398] ;  /* 0x00007300ff0877ac */ /* 0x000f220008000800 */
[----:B------:R-:W-:-:S05]  /*3bab0*/  SHF.R.S32.HI R73, RZ, 0x8, R24 ;  /* 0x00000008ff497819 */ /* 0x000fca0000011418 */
[----:B------:R0:W-:Y:S01]  /*3bac0*/  @P4 STG.E.U8 desc[UR14][R18.64], R73 ;  /* 0x0000004912004986 */ /* 0x0001e2000c10110e */
[----:B---3--:R-:W-:-:S05]  /*3bad0*/  PRMT R12, R12, 0x9910, RZ ;  /* 0x000099100c0c7816 */ /* 0x008fca00000000ff */
[----:B0-----:R-:W-:Y:S01]  /*3bae0*/  IMAD.MOV.U32 R73, RZ, RZ, R12 ;  /* 0x000000ffff497224 */ /* 0x001fe200078e000c */
[----:B------:R-:W3:Y:S04]  /*3baf0*/  LDL.LU R19, [R1+0x680] ;  /* 0x0006800001137983 */ /* 0x000ee80000300800 */
[----:B------:R-:W3:Y:S01]  /*3bb00*/  LDL.LU R12, [R1+0x684] ;  /* 0x00068400010c7983 */ /* 0x000ee20000300800 */
[----:B------:R-:W-:Y:S02]  /*3bb10*/  SHF.R.S32.HI R73, RZ, 0x8, R73 ;  /* 0x00000008ff497819 */ /* 0x000fe40000011449 */
[----:B-----5:R-:W-:Y:S02]  /*3bb20*/  F2FP.SATFINITE.E5M2.F32.PACK_AB_MERGE_C R7, R7, R13, RZ ;  /* 0x0000000d0707723e */ /* 0x020fe400048060ff */
[----:B------:R-:W5:Y:S01]  /*3bb30*/  LDL.LU R13, [R1+0x280] ;  /* 0x00028000010d7983 */ /* 0x000f620000300800 */
[----:B------:R-:W-:Y:S01]  /*3bb40*/  ISETP.LT.AND P4, PT, R72, UR10, !P0 ;  /* 0x0000000a48007c0c */ /* 0x000fe2000c781270 */
[----:B------:R-:W0:Y:S02]  /*3bb50*/  LDCU UR10, c[0x0][0x398] ;  /* 0x00007300ff0a77ac */ /* 0x000e240008000800 */
[----:B------:R1:W-:Y:S01]  /*3bb60*/  @P3 STG.E.U8 desc[UR14][R8.64], R73 ;  /* 0x0000004908003986 */ /* 0x0003e2000c10110e */
[----:B------:R-:W-:Y:S01]  /*3bb70*/  ISETP.LT.AND P0, PT, R74, UR12, !P0 ;  /* 0x0000000c4a007c0c */ /* 0x000fe2000c701270 */
[----:B------:R-:W0:Y:S01]  /*3bb80*/  LDCU UR12, c[0x0][0x398] ;  /* 0x00007300ff0c77ac */ /* 0x000e220008000800 */
[----:B--2---:R-:W-:Y:S01]  /*3bb90*/  F2FP.SATFINITE.E5M2.F32.PACK_AB_MERGE_C R4, R5, R4, RZ ;  /* 0x000000040504723e */ /* 0x004fe200048060ff */
[----:B-1----:R-:W5:Y:S06]  /*3bba0*/  LDL.LU R8, [R1+0x284] ;  /* 0x0002840001087983 */ /* 0x002f6c0000300800 */
[----:B------:R1:W-:Y:S04]  /*3bbb0*/  @P4 STG.E.U8 desc[UR14][R80.64], R7 ;  /* 0x0000000750004986 */ /* 0x0003e8000c10110e */
[----:B------:R2:W-:Y:S04]  /*3bbc0*/  @P0 STG.E.U8 desc[UR14][R78.64], R4 ;  /* 0x000000044e000986 */ /* 0x0005e8000c10110e */
[----:B------:R-:W5:Y:S01]  /*3bbd0*/  LDL.LU R9, [R1+0x688] ;  /* 0x0006880001097983 */ /* 0x000f620000300800 */
[----:B-1----:R-:W-:-:S05]  /*3bbe0*/  IADD3 R80, P0, PT, R75, R2, RZ ;  /* 0x000000024b507210 */ /* 0x002fca0007f1e0ff */
[----:B------:R-:W-:Y:S02]  /*3bbf0*/  IMAD.X R81, R6, 0x1, R3, P0 ;  /* 0x0000000106517824 */ /* 0x000fe400000e0603 */
[----:B------:R-:W5:Y:S01]  /*3bc00*/  LDL.LU R6, [R1+0x68c] ;  /* 0x00068c0001067983 */ /* 0x000f620000300800 */
[----:B--2---:R-:W-:Y:S02]  /*3bc10*/  PRMT R4, R4, 0x9910, RZ ;  /* 0x0000991004047816 */ /* 0x004fe400000000ff */
[----:B------:R-:W-:Y:S02]  /*3bc20*/  PRMT R5, R7, 0x9910, RZ ;  /* 0x0000991007057816 */ /* 0x000fe400000000ff */
[----:B------:R-:W2:Y:S01]  /*3bc30*/  LDL.LU R7, [R1+0x288] ;  /* 0x0002880001077983 */ /* 0x000ea20000300800 */
[----:B------:R-:W-:-:S03]  /*3bc40*/  IMAD.MOV.U32 R18, RZ, RZ, R4 ;  /* 0x000000ffff127224 */ /* 0x000fc600078e0004 */
[----:B------:R-:W2:Y:S01]  /*3bc50*/  LDL.LU R4, [R1+0x28c] ;  /* 0x00028c0001047983 */ /* 0x000ea20000300800 */
[----:B------:R-:W-:Y:S01]  /*3bc60*/  VIADD R73, R69, 0x23 ;  /* 0x0000002345497836 */ /* 0x000fe20000000000 */
[----:B------:R-:W-:Y:S01]  /*3bc70*/  ISETP.LT.AND P3, PT, R72, UR18, !P6 ;  /* 0x0000001248007c0c */ /* 0x000fe2000f761270 */
[----:B------:R-:W1:Y:S01]  /*3bc80*/  LDCU UR18, c[0x0][0x398] ;  /* 0x00007300ff1277ac */ /* 0x000e620008000800 */
[----:B------:R-:W-:Y:S01]  /*3bc90*/  SHF.R.S32.HI R18, RZ, 0x8, R18 ;  /* 0x00000008ff127819 */ /* 0x000fe20000011412 */
[----:B------:R-:W2:Y:S01]  /*3bca0*/  LDL.LU R24, [R1+0x690] ;  /* 0x0006900001187983 */ /* 0x000ea20000300800 */
[----:B------:R-:W-:Y:S01]  /*3bcb0*/  ISETP.GE.AND P4, PT, R73, UR4, PT ;  /* 0x0000000449007c0c */ /* 0x000fe2000bf86270 */
[----:B------:R-:W-:Y:S01]  /*3bcc0*/  IMAD.MOV.U32 R73, RZ, RZ, R5 ;  /* 0x000000ffff497224 */ /* 0x000fe200078e0005 */
[----:B------:R-:W0:Y:S01]  /*3bcd0*/  LDCU UR4, c[0x0][0x39c] ;  /* 0x00007380ff0477ac */ /* 0x000e220008000800 */
[----:B----4-:R-:W-:Y:S01]  /*3bce0*/  ISETP.LT.AND P6, PT, R74, UR8, !P6 ;  /* 0x000000084a007c0c */ /* 0x010fe2000f7c1270 */
[----:B------:R-:W4:Y:S02]  /*3bcf0*/  LDL.LU R25, [R1+0x694] ;  /* 0x0006940001197983 */ /* 0x000f240000300800 */
[----:B------:R-:W-:Y:S01]  /*3bd00*/  SHF.R.S32.HI R78, RZ, 0x8, R73 ;  /* 0x00000008ff4e7819 */ /* 0x000fe20000011449 */
[----:B------:R-:W-:Y:S01]  /*3bd10*/  VIADD R73, R75, UR17 ;  /* 0x000000114b497c36 */ /* 0x000fe20008000000 */
[----:B------:R-:W0:Y:S03]  /*3bd20*/  LDCU UR8, c[0x0][0x39c] ;  /* 0x00007380ff0877ac */ /* 0x000e260008000800 */
[----:B------:R1:W-:Y:S01]  /*3bd30*/  @P3 STG.E.U8 desc[UR14][R22.64], R78 ;  /* 0x0000004e16003986 */ /* 0x0003e2000c10110e */
[----:B------:R-:W-:Y:S01]  /*3bd40*/  SHF.R.S32.HI R5, RZ, 0x1f, R73 ;  /* 0x0000001fff057819 */ /* 0x000fe20000011449 */
[----:B------:R-:W-:Y:S01]  /*3bd50*/  VIADD R75, R69, 0x24 ;  /* 0x00000024454b7836 */ /* 0x000fe20000000000 */
[----:B-1----:R-:W-:Y:S01]  /*3bd60*/  IADD3 R78, P0, PT, R73, R0, RZ ;  /* 0x00000000494e7210 */ /* 0x002fe20007f1e0ff */
[----:B------:R-:W4:Y:S04]  /*3bd70*/  LDL.LU R22, [R1+0x290] ;  /* 0x0002900001167983 */ /* 0x000f280000300800 */
[----:B------:R-:W-:Y:S01]  /*3bd80*/  IMAD.X R79, R5, 0x1, R68, P0 ;  /* 0x00000001054f7824 */ /* 0x000fe200000e0644 */
[----:B0-----:R-:W-:Y:S01]  /*3bd90*/  ISETP.LT.AND P0, PT, R72, UR10, !P5 ;  /* 0x0000000a48007c0c */ /* 0x001fe2000ef01270 */
[----:B------:R0:W-:Y:S01]  /*3bda0*/  @P6 STG.E.U8 desc[UR14][R20.64], R18 ;  /* 0x0000001214006986 */ /* 0x0001e2000c10110e */
[----:B------:R-:W-:Y:S01]  /*3bdb0*/  ISETP.GE.AND P3, PT, R75, UR6, PT ;  /* 0x000000064b007c0c */ /* 0x000fe2000bf66270 */
[----:B------:R-:W1:Y:S01]  /*3bdc0*/  LDCU UR6, c[0x0][0x398] ;  /* 0x00007300ff0677ac */ /* 0x000e620008000800 */
[----:B------:R-:W-:Y:S01]  /*3bdd0*/  ISETP.LT.AND P5, PT, R74, UR12, !P5 ;  /* 0x0000000c4a007c0c */ /* 0x000fe2000efa1270 */
[----:B------:R-:W-:Y:S01]  /*3bde0*/  VIADD R75, R69, 0x25 ;  /* 0x00000025454b7836 */ /* 0x000fe20000000000 */
[----:B------:R-:W4:Y:S01]  /*3bdf0*/  LDL.LU R23, [R1+0x294] ;  /* 0x0002940001177983 */ /* 0x000f220000300800 */
[----:B------:R-:W1:Y:S03]  /*3be00*/  LDCU UR10, c[0x0][0x398] ;  /* 0x00007300ff0a77ac */ /* 0x000e660008000800 */
[----:B------:R-:W-:Y:S01]  /*3be10*/  ISETP.GE.AND P6, PT, R75, UR4, PT ;  /* 0x000000044b007c0c */ /* 0x000fe2000bfc6270 */
[----:B------:R-:W-:Y:S01]  /*3be20*/  VIADD R75, R69, 0x26 ;  /* 0x00000026454b7836 */ /* 0x000fe20000000000 */
[----:B------:R-:W1:Y:S01]  /*3be30*/  LDCU UR12, c[0x0][0x398] ;  /* 0x00007300ff0c77ac */ /* 0x000e620008000800 */
[----:B0-----:R-:W4:Y:S01]  /*3be40*/  LDL.LU R20, [R1+0x698] ;  /* 0x0006980001147983 */ /* 0x001f220000300800 */
[----:B------:R-:W0:Y:S03]  /*3be50*/  LDCU UR4, c[0x0][0x39c] ;  /* 0x00007380ff0477ac */ /* 0x000e260008000800 */
[----:B------:R-:W4:Y:S04]  /*3be60*/  LDL.LU R21, [R1+0x69c] ;  /* 0x00069c0001157983 */ /* 0x000f280000300800 */
[----:B------:R-:W4:Y:S01]  /*3be70*/  LDL.LU R18, [R1+0x298] ;  /* 0x0002980001127983 */ /* 0x000f220000300800 */
[----:B---3--:R-:W-:-:S03]  /*3be80*/  F2FP.SATFINITE.E5M2.F32.PACK_AB_MERGE_C R12, R12, R19, RZ ;  /* 0x000000130c0c723e */ /* 0x008fc600048060ff */
[----:B------:R-:W3:Y:S04]  /*3be90*/  LDL.LU R19, [R1+0x29c] ;  /* 0x00029c0001137983 */ /* 0x000ee80000300800 */
[----:B------:R0:W-:Y:S01]  /*3bea0*/  @P0 STG.E.U8 desc[UR14][R16.64], R12 ;  /* 0x0000000c10000986 */ /* 0x0001e2000c10110e */
[----:B------:R-:W-:Y:S01]  /*3beb0*/  ISETP.LT.AND P0, PT, R72, UR18, !P2 ;  /* 0x0000001248007c0c */ /* 0x000fe2000d701270 */
[----:B------:R-:W2:Y:S01]  /*3bec0*/  LDCU UR18, c[0x0][0x398] ;  /* 0x00007300ff1277ac */ /* 0x000ea20008000800 */
[----:B-1----:R-:W-:Y:S01]  /*3bed0*/  ISETP.LT.AND P2, PT, R74, UR6, !P2 ;  /* 0x000000064a007c0c */ /* 0x002fe2000d741270 */
[----:B------:R-:W1:Y:S01]  /*3bee0*/  LDCU UR6, c[0x0][0x39c] ;  /* 0x00007380ff0677ac */ /* 0x000e620008000800 */
[----:B0-----:R-:W-:Y:S01]  /*3bef0*/  PRMT R12, R12, 0x9910, RZ ;  /* 0x000099100c0c7816 */ /* 0x001fe200000000ff */
[----:B------:R-:W3:Y:S01]  /*3bf00*/  LDL.LU R16, [R1+0x6a0] ;  /* 0x0006a00001107983 */ /* 0x000ee20000300800 */
[----:B-----5:R-:W-:-:S03]  /*3bf10*/  F2FP.SATFINITE.E5M2.F32.PACK_AB_MERGE_C R8, R8, R13, RZ ;  /* 0x0000000d0808723e */ /* 0x020fc600048060ff */
[----:B------:R-:W3:Y:S04]  /*3bf20*/  LDL.LU R17, [R1+0x6a4] ;  /* 0x0006a40001117983 */ /* 0x000ee80000300800 */
[----:B------:R0:W-:Y:S01]  /*3bf30*/  @P5 STG.E.U8 desc[UR14][R14.64], R8 ;  /* 0x000000080e005986 */ /* 0x0001e2000c10110e */
[----:B------:R-:W-:Y:S01]  /*3bf40*/  ISETP.GE.AND P5, PT, R75, UR8, PT ;  /* 0x000000084b007c0c */ /* 0x000fe2000bfa6270 */
[----:B------:R-:W5:Y:S01]  /*3bf50*/  LDCU UR8, c[0x0][0x398] ;  /* 0x00007300ff0877ac */ /* 0x000f620008000800 */
[----:B------:R-:W-:-:S05]  /*3bf60*/  SHF.R.S32.HI R75, RZ, 0x8, R12 ;  /* 0x00000008ff4b7819 */ /* 0x000fca000001140c */
[----:B------:R1:W-:Y:S01]  /*3bf70*/  @P0 STG.E.U8 desc[UR14][R10.64], R75 ;  /* 0x0000004b0a000986 */ /* 0x0003e2000c10110e */
[----:B0-----:R-:W-:Y:S02]  /*3bf80*/  PRMT R8, R8, 0x9910, RZ ;  /* 0x0000991008087816 */ /* 0x001fe400000000ff */
[----:B------:R-:W-:Y:S01]  /*3bf90*/  ISETP.LT.AND P0, PT, R72, UR10, !P1 ;  /* 0x0000000a48007c0c */ /* 0x000fe2000cf01270 */
[----:B------:R-:W0:Y:S02]  /*3bfa0*/  LDCU UR10, c[0x0][0x398] ;  /* 0x00007300ff0a77ac */ /* 0x000e240008000800 */
[----:B-1----:R-:W-:Y:S01]  /*3bfb0*/  IMAD.MOV.U32 R75, RZ, RZ, R8 ;  /* 0x000000ffff4b7224 */ /* 0x002fe200078e0008 */
[----:B------:R-:W-:-:S04]  /*3bfc0*/  F2FP.SATFINITE.E5M2.F32.PACK_AB_MERGE_C R6, R6, R9, RZ ;  /* 0x000000090606723e */ /* 0x000fc800048060ff */
[----:B------:R-:W-:Y:S02]  /*3bfd0*/  SHF.R.S32.HI R75, RZ, 0x8, R75 ;  /* 0x00000008ff4b7819 */ /* 0x000fe4000001144b */
[----:B------:R-:W-:Y:S01]  /*3bfe0*/  ISETP.LT.AND P1, PT, R74, UR12, !P1 ;  /* 0x0000000c4a007c0c */ /* 0x000fe2000cf21270 */
[----:B------:R-:W1:Y:S02]  /*3bff0*/  LDCU UR12, c[0x0][0x398] ;  /* 0x00007300ff0c77ac */ /* 0x000e640008000800 */
[----:B------:R0:W-:Y:S01]  /*3c000*/  @P2 STG.E.U8 desc[UR14][R92.64], R75 ;  /* 0x0000004b5c002986 */ /* 0x0001e2000c10110e */
[----:B--2---:R-:W-:Y:S01]  /*3c010*/  ISETP.LT.AND P2, PT, R72, UR18, !P4 ;  /* 0x0000001248007c0c */ /* 0x004fe2000e741270 */
[----:B------:R-:W2:Y:S01]  /*3c020*/  LDCU UR18, c[0x0][0x398] ;  /* 0x00007300ff1277ac */ /* 0x000ea20008000800 */
[----:B------:R-:W-:Y:S01]  /*3c030*/  F2FP.SATFINITE.E5M2.F32.PACK_AB_MERGE_C R4, R4, R7, RZ ;  /* 0x000000070404723e */ /* 0x000fe200048060ff */
[----:B------:R1:W-:Y:S01]  /*3c040*/  @P0 STG.E.U8 desc[UR14][R76.64], R6 ;  /* 0x000000064c000986 */ /* 0x0003e2000c10110e */
[----:B0-----:R-:W-:Y:S01]  /*3c050*/  VIADD R75, R69, 0x27 ;  /* 0x00000027454b7836 */ /* 0x001fe20000000000 */
[----:B------:R-:W-:-:S04]  /*3c060*/  PRMT R92, R6, 0x9910, RZ ;  /* 0x00009910065c7816 */ /* 0x000fc800000000ff */
[----:B------:R-:W-:Y:S01]  /*3c070*/  ISETP.GE.AND P0, PT, R75, UR4, PT ;  /* 0x000000044b007c0c */ /* 0x000fe2000bf06270 */
[----:B------:R-:W-:Y:S01]  /*3c080*/  IMAD.MOV.U32 R75, RZ, RZ, R92 ;  /* 0x000000ffff4b7224 */ /* 0x000fe200078e005c */
[----:B------:R0:W-:Y:S01]  /*3c090*/  @P1 STG.E.U8 desc[UR14][R70.64], R4 ;  /* 0x0000000446001986 */ /* 0x0001e2000c10110e */
[----:B-1----:R-:W-:Y:S01]  /*3c0a0*/  IADD3 R76, P1, PT, R73, R2, RZ ;  /* 0x00000002494c7210 */ /* 0x002fe20007f3e0ff */
[----:B------:R-:W1:Y:S02]  /*3c0b0*/  LDCU UR4, c[0x0][0x39c] ;  /* 0x00007380ff0477ac */ /* 0x000e640008000800 */
[----:B0-----:R-:W-:Y:S02]  /*3c0c0*/  SHF.R.S32.HI R70, RZ, 0x8, R75 ;  /* 0x00000008ff467819 */ /* 0x001fe4000001144b */
[----:B------:R-:W-:-:S03]  /*3c0d0*/  IMAD.X R77, R5, 0x1, R3, P1 ;  /* 0x00000001054d7824 */ /* 0x000fc600008e0603 */
[----:B------:R0:W-:Y:S02]  /*3c0e0*/  @P2 STG.E.U8 desc[UR14][R88.64], R70 ;  /* 0x0000004658002986 */ /* 0x0001e4000c10110e */
[----:B0-----:R-:W-:Y:S02]  /*3c0f0*/  PRMT R89, R4, 0x9910, RZ ;  /* 0x0000991004597816 */ /* 0x001fe400000000ff */
[----:B------:R-:W3:Y:S04]  /*3c100*/  LDL.LU R4, [R1+0x2a0] ;  /* 0x0002a00001047983 */ /* 0x000ee80000300800 */
[----:B------:R-:W3:Y:S01]  /*3c110*/  LDL.LU R5, [R1+0x2a4] ;  /* 0x0002a40001057983 */ /* 0x000ee20000300800 */
[----:B------:R-:W-:Y:S01]  /*3c120*/  VIADD R75, R73, UR17 ;  /* 0x00000011494b7c36 */ /* 0x000fe20008000000 */
[----:B-----5:R-:W-:Y:S01]  /*3c130*/  ISETP.LT.AND P4, PT, R74, UR8, !P4 ;  /* 0x000000084a007c0c */ /* 0x020fe2000e781270 */
[----:B------:R-:W-:Y:S01]  /*3c140*/  VIADD R88, R69, 0x28 ;  /* 0x0000002845587836 */ /* 0x000fe20000000000 */
[----:B------:R-:W0:Y:S01]  /*3c150*/  LDCU UR8, c[0x0][0x398] ;  /* 0x00007300ff0877ac */ /* 0x000e220008000800 */
[----:B------:R-:W-:Y:S01]  /*3c160*/  SHF.R.S32.HI R89, RZ, 0x8, R89 ;  /* 0x00000008ff597819 */ /* 0x000fe20000011459 */
[----:B------:R-:W5:Y:S01]  /*3c170*/  LDL.LU R14, [R1+0x6b0] ;  /* 0x0006b000010e7983 */ /* 0x000f620000300800 */
[----:B------:R-:W-:-:S02]  /*3c180*/  SHF.R.S32.HI R73, RZ, 0x1f, R75 ;  /* 0x0000001fff497819 */ /* 0x000fc4000001144b */
[----:B------:R-:W-:Y:S01]  /*3c190*/  IADD3 R70, P1, PT, R75, R0, RZ ;  /* 0x000000004b467210 */ /* 0x000fe20007f3e0ff */
[----:B------:R-:W5:Y:S04]  /*3c1a0*/  LDL.LU R15, [R1+0x6b4] ;  /* 0x0006b400010f7983 */ /* 0x000f680000300800 */
[----:B------:R-:W-:Y:S01]  /*3c1b0*/  IMAD.X R71, R73, 0x1, R68, P1 ;  /* 0x0000000149477824 */ /* 0x000fe200008e0644 */
[----:B------:R-:W-:Y:S02]  /*3c1c0*/  ISETP.LT.AND P1, PT, R72, UR10, !P3 ;  /* 0x0000000a48007c0c */ /* 0x000fe4000df21270 */
[----:B----4-:R-:W-:Y:S02]  /*3c1d0*/  F2FP.SATFINITE.E5M2.F32.PACK_AB_MERGE_C R92, R25, R24, RZ ;  /* 0x00000018195c723e */ /* 0x010fe400048060ff */
[----:B-1----:R-:W-:Y:S01]  /*3c1e0*/  ISETP.GE.AND P2, PT, R88, UR4, PT ;  /* 0x0000000458007c0c */ /* 0x002fe2000bf46270 */
[----:B------:R-:W-:Y:S01]  /*3c1f0*/  @P4 STG.E.U8 desc[UR14][R90.64], R89 ;  /* 0x000000595a004986 */ /* 0x000fe2000c10110e */
[----:B------:R-:W-:Y:S01]  /*3c200*/  ISETP.LT.AND P3, PT, R74, UR12, !P3 ;  /* 0x0000000c4a007c0c */ /* 0x000fe2000df61270 */
[----:B------:R-:W-:Y:S01]  /*3c210*/  VIADD R88, R69, 0x29 ;  /* 0x0000002945587836 */ /* 0x000fe20000000000 */
[----:B------:R-:W1:Y:S01]  /*3c220*/  LDCU UR10, c[0x0][0x398] ;  /* 0x00007300ff0a77ac */ /* 0x000e620008000800 */
[----:B------:R-:W4:Y:S01]  /*3c230*/  LDL.LU R12, [R1+0x6c0] ;  /* 0x0006c000010c7983 */ /* 0x000f220000300800 */
[----:B------:R-:W0:Y:S03]  /*3c240*/  LDCU UR4, c[0x0][0x39c] ;  /* 0x00007380ff0477ac */ /* 0x000e260008000800 */
[----:B------:R1:W-:Y:S01]  /*3c250*/  @P1 STG.E.U8 desc[UR14][R86.64], R92 ;  /* 0x0000005c56001986 */ /* 0x0003e2000c10110e */
[----:B--2---:R-:W-:-:S02]  /*3c260*/  ISETP.LT.AND P1, PT, R72, UR18, !P6 ;  /* 0x0000001248007c0c */ /* 0x004fc4000f721270 */
[----:B------:R-:W-:Y:S01]  /*3c270*/  ISETP.GE.AND P4, PT, R88, UR6, PT ;  /* 0x0000000658007c0c */ /* 0x000fe2000bf86270 */
[----:B------:R-:W2:Y:S01]  /*3c280*/  LDCU UR6, c[0x0][0x39c] ;  /* 0x00007380ff0677ac */ /* 0x000ea20008000800 */
[----:B------:R-:W-:Y:S01]  /*3c290*/  F2FP.SATFINITE.E5M2.F32.PACK_AB_MERGE_C R88, R23, R22, RZ ;  /* 0x000000161758723e */ /* 0x000fe200048060ff */
[----:B------:R-:W4:Y:S01]  /*3c2a0*/  LDL.LU R13, [R1+0x6c4] ;  /* 0x0006c400010d7983 */ /* 0x000f220000300800 */
[----:B------:R-:W-:Y:S01]  /*3c2b0*/  ISETP.LT.AND P6, PT, R74, UR20, !P6 ;  /* 0x000000144a007c0c */ /* 0x000fe2000f7c1270 */
[----:B------:R-:W2:Y:S01]  /*3c2c0*/  LDCU UR12, c[0x0][0x398] ;  /* 0x00007300ff0c77ac */ /* 0x000ea20008000800 */
[----:B-1----:R-:W-:Y:S01]  /*3c2d0*/  PRMT R87, R92, 0x9910, RZ ;  /* 0x000099105c577816 */ /* 0x002fe200000000ff */
[----:B------:R1:W-:Y:S01]  /*3c2e0*/  @P3 STG.E.U8 desc[UR14][R84.64], R88 ;  /* 0x0000005854003986 */ /* 0x0003e2000c10110e */
[----:B------:R-:W-:Y:S01]  /*3c2f0*/  PRMT R86, R88, 0x9910, RZ ;  /* 0x0000991058567816 */ /* 0x000fe200000000ff */
[----:B------:R-:W2:Y:S01]  /*3c300*/  LDCU UR18, c[0x0][0x398] ;  /* 0x00007300ff1277ac */ /* 0x000ea20008000800 */
[----:B0-----:R-:W-:Y:S01]  /*3c310*/  ISETP.LT.AND P3, PT, R72, UR8, !P5 ;  /* 0x0000000848007c0c */ /* 0x001fe2000ef61270 */
[----:B------:R-:W4:Y:S01]  /*3c320*/  LDL.LU R10, [R1+0x6d0] ;  /* 0x0006d000010a7983 */ /* 0x000f220000300800 */
[----:B------:R-:W-:Y:S01]  /*3c330*/  SHF.R.S32.HI R86, RZ, 0x8, R86 ;  /* 0x00000008ff567819 */ /* 0x000fe20000011456 */
[----:B------:R-:W0:Y:S02]  /*3c340*/  LDCU UR8, c[0x0][0x398] ;  /* 0x00007300ff0877ac */ /* 0x000e240008000800 */
[----:B------:R-:W4:Y:S01]  /*3c350*/  LDL.LU R11, [R1+0x6d4] ;  /* 0x0006d400010b7983 */ /* 0x000f220000300800 */
[----:B------:R-:W0:Y:S01]  /*3c360*/  LDCU UR20, c[0x0][0x398] ;  /* 0x00007300ff1477ac */ /* 0x000e220008000800 */
[----:B-1----:R-:W-:-:S02]  /*3c370*/  SHF.R.S32.HI R85, RZ, 0x8, R87 ;  /* 0x00000008ff557819 */ /* 0x002fc40000011457 */
[----:B------:R-:W4:Y:S04]  /*3c380*/  LDL.LU R8, [R1+0x6e0] ;  /* 0x0006e00001087983 */ /* 0x000f280000300800 */
[----:B------:R1:W-:Y:S04]  /*3c390*/  @P1 STG.E.U8 desc[UR14][R82.64], R85 ;  /* 0x0000005552001986 */ /* 0x0003e8000c10110e */
[----:B------:R0:W-:Y:S04]  /*3c3a0*/  @P6 STG.E.U8 desc[UR14][R80.64], R86 ;  /* 0x0000005650006986 */ /* 0x0001e8000c10110e */
[----:B------:R-:W4:Y:S01]  /*3c3b0*/  LDL.LU R9, [R1+0x6e4] ;  /* 0x0006e40001097983 */ /* 0x000f220000300800 */
[----:B-1----:R-:W-:-:S03]  /*3c3c0*/  F2FP.SATFINITE.E5M2.F32.PACK_AB_MERGE_C R82, R21, R20, RZ ;  /* 0x000000141552723e */ /* 0x002fc600048060ff */
[----:B------:R-:W4:Y:S01]  /*3c3d0*/  LDL.LU R6, [R1+0x6f0] ;  /* 0x0006f00001067983 */ /* 0x000f220000300800 */
[----:B0-----:R-:W-:Y:S01]  /*3c3e0*/  PRMT R81, R82, 0x9910, RZ ;  /* 0x0000991052517816 */ /* 0x001fe200000000ff */
[C---:B------:R-:W-:Y:S02]  /*3c3f0*/  VIADD R80, R69.reuse, 0x2b ;  /* 0x0000002b45507836 */ /* 0x040fe40000000000 */
[----:B------:R0:W-:Y:S04]  /*3c400*/  @P3 STG.E.U8 desc[UR14][R78.64], R82 ;  /* 0x000000524e003986 */ /* 0x0001e8000c10110e */
[----:B------:R-:W4:Y:S01]  /*3c410*/  LDL.LU R7, [R1+0x6f4] ;  /* 0x0006f40001077983 */ /* 0x000f220000300800 */
[----:B--2---:R-:W-:Y:S01]  /*3c420*/  ISETP.GE.AND P3, PT, R80, UR6, PT ;  /* 0x0000000650007c0c */ /* 0x004fe2000bf66270 */
[----:B------:R-:W-:Y:S01]  /*3c430*/  VIADD R84, R69, 0x2a ;  /* 0x0000002a45547836 */ /* 0x000fe20000000000 */
[----:B------:R-:W-:Y:S01]  /*3c440*/  ISETP.LT.AND P5, PT, R74, UR10, !P5 ;  /* 0x0000000a4a007c0c */ /* 0x000fe2000efa1270 */
[----:B------:R-:W1:Y:S01]  /*3c450*/  LDCU UR10, c[0x0][0x398] ;  /* 0x00007300ff0a77ac */ /* 0x000e620008000800 */
[----:B0-----:R-:W-:Y:S01]  /*3c460*/  IMAD.MOV.U32 R78, RZ, RZ, R81 ;  /* 0x000000ffff4e7224 */ /* 0x001fe200078e0051 */
[----:B------:R-:W-:Y:S01]  /*3c470*/  ISETP.LT.AND P6, PT, R72, UR12, !P0 ;  /* 0x0000000c48007c0c */ /* 0x000fe2000c7c1270 */
[----:B------:R-:W0:Y:S01]  /*3c480*/  LDCU UR6, c[0x0][0x398] ;  /* 0x00007300ff0677ac */ /* 0x000e220008000800 */
[----:B---3--:R-:W-:Y:S01]  /*3c490*/  F2FP.SATFINITE.E5M2.F32.PACK_AB_MERGE_C R81, R17, R16, RZ ;  /* 0x000000101151723e */ /* 0x008fe200048060ff */
[----:B------:R-:W2:Y:S01]  /*3c4a0*/  LDCU UR12, c[0x0][0x398] ;  /* 0x00007300ff0c77ac */ /* 0x000ea20008000800 */
[----:B------:R-:W3:Y:S04]  /*3c4b0*/  LDL.LU R16, [R1+0x6a8] ;  /* 0x0006a80001107983 */ /* 0x000ee80000300800 */
[----:B------:R-:W3:Y:S01]  /*3c4c0*/  LDL.LU R17, [R1+0x6ac] ;  /* 0x0006ac0001117983 */ /* 0x000ee20000300800 */
[----:B------:R-:W-:-:S03]  /*3c4d0*/  F2FP.SATFINITE.E5M2.F32.PACK_AB_MERGE_C R80, R5, R4, RZ ;  /* 0x000000040550723e */ /* 0x000fc600048060ff */
[----:B------:R-:W2:Y:S04]  /*3c4e0*/  LDL.LU R4, [R1+0x2a8] ;  /* 0x0002a80001047983 */ /* 0x000ea80000300800 */
[----:B------:R-:W2:Y:S01]  /*3c4f0*/  LDL.LU R5, [R1+0x2ac] ;  /* 0x0002ac0001057983 */ /* 0x000ea20000300800 */
[----:B------:R-:W-:Y:S01]  /*3c500*/  ISETP.GE.AND P1, PT, R84, UR4, PT ;  /* 0x0000000454007c0c */ /* 0x000fe2000bf26270 */
[----:B------:R-:W0:Y:S01]  /*3c510*/  LDCU UR4, c[0x0][0x39c] ;  /* 0x00007380ff0477ac */ /* 0x000e220008000800 */
[----:B------:R-:W-:Y:S02]  /*3c520*/  F2FP.SATFINITE.E5M2.F32.PACK_AB_MERGE_C R79, R19, R18, RZ ;  /* 0x00000012134f723e */ /* 0x000fe400048060ff */
[----:B------:R-:W-:Y:S01]  /*3c530*/  ISETP.LT.AND P0, PT, R74, UR8, !P0 ;  /* 0x000000084a007c0c */ /* 0x000fe2000c701270 */
[----:B------:R-:W0:Y:S02]  /*3c540*/  LDCU UR8, c[0x0][0x398] ;  /* 0x00007300ff0877ac */ /* 0x000e240008000800 */
[----:B------:R1:W-:Y:S01]  /*3c550*/  @P5 STG.E.U8 desc[UR14][R76.64], R79 ;  /* 0x0000004f4c005986 */ /* 0x0003e2000c10110e */
[----:B------:R-:W-:-:S02]  /*3c560*/  SHF.R.S32.HI R78, RZ, 0x8, R78 ;  /* 0x00000008ff4e7819 */ /* 0x000fc4000001144e */
[C---:B-1----:R-:W-:Y:S01]  /*3c570*/  IADD3 R76, P5, PT, R75.reuse, R2, RZ ;  /* 0x000000024b4c7210 */ /* 0x042fe20007fbe0ff */
[----:B------:R-:W-:Y:S01]  /*3c580*/  VIADD R75, R75, UR17 ;  /* 0x000000114b4b7c36 */ /* 0x000fe20008000000 */
[----:B------:R-:W-:-:S03]  /*3c590*/  PRMT R79, R79, 0x9910, RZ ;  /* 0x000099104f4f7816 */ /* 0x000fc600000000ff */
[----:B------:R-:W-:Y:S01]  /*3c5a0*/  IMAD.X R77, R73, 0x1, R3, P5 ;  /* 0x00000001494d7824 */ /* 0x000fe200028e0603 */
[----:B------:R-:W-:Y:S01]  /*3c5b0*/  ISETP.LT.AND P5, PT, R72, UR10, !P2 ;  /* 0x0000000a48007c0c */ /* 0x000fe2000d7a1270 */
[----:B------:R1:W-:Y:S01]  /*3c5c0*/  @P6 STG.E.U8 desc[UR14][R70.64], R78 ;  /* 0x0000004e46006986 */ /* 0x0003e2000c10110e */
[----:B------:R-:W-:Y:S01]  /*3c5d0*/  SHF.R.S32.HI R79, RZ, 0x8, R79 ;  /* 0x00000008ff4f7819 */ /* 0x000fe2000001144f */
[----:B------:R-:W-:Y:S01]  /*3c5e0*/  VIADD R73, R69, 0x2c ;  /* 0x0000002c45497836 */ /* 0x000fe20000000000 */
[----:B------:R-:W2:Y:S03]  /*3c5f0*/  LDCU UR10, c[0x0][0x398] ;  /* 0x00007300ff0a77ac */ /* 0x000ea60008000800 */
[----:B------:R5:W-:Y:S01]  /*3c600*/  @P0 STG.E.U8 desc[UR14][R76.64], R79 ;  /* 0x0000004f4c000986 */ /* 0x000be2000c10110e */
[----:B0-----:R-:W-:Y:S01]  /*3c610*/  ISETP.GE.AND P0, PT, R73, UR4, PT ;  /* 0x0000000449007c0c */ /* 0x001fe2000bf06270 */
[----:B------:R-:W0:Y:S01]  /*3c620*/  LDCU UR4, c[0x0][0x39c] ;  /* 0x00007380ff0477ac */ /* 0x000e220008000800 */
[----:B-1----:R-:W-:-:S02]  /*3c630*/  SHF.R.S32.HI R78, RZ, 0x1f, R75 ;  /* 0x0000001fff4e7819 */ /* 0x002fc4000001144b */
[----:B------:R-:W-:-:S05]  /*3c640*/  IADD3 R70, P6, PT, R75, R0, RZ ;  /* 0x000000004b467210 */ /* 0x000fca0007fde0ff */
[----:B------:R-:W-:Y:S01]  /*3c650*/  IMAD.X R71, R78, 0x1, R68, P6 ;  /* 0x000000014e477824 */ /* 0x000fe200030e0644 */
[----:B------:R-:W-:Y:S01]  /*3c660*/  ISETP.LT.AND P2, PT, R74, UR6, !P2 ;  /* 0x000000064a007c0c */ /* 0x000fe2000d741270 */
[C---:B------:R-:W-:Y:S01]  /*3c670*/  VIADD R73, R75.reuse, UR17 ;  /* 0x000000114b497c36 */ /* 0x040fe20008000000 */
[----:B------:R-:W-:Y:S01]  /*3c680*/  ISETP.LT.AND P6, PT, R72, UR8, !P4 ;  /* 0x0000000848007c0c */ /* 0x000fe2000e7c1270 */
[----:B------:R-:W1:Y:S01]  /*3c690*/  LDCU UR6, c[0x0][0x39c] ;  /* 0x00007380ff0677ac */ /* 0x000e620008000800 */
[----:B------:R0:W-:Y:S01]  /*3c6a0*/  @P5 STG.E.U8 desc[UR14][R70.64], R81 ;  /* 0x0000005146005986 */ /* 0x0001e2000c10110e */
[----:B-----5:R-:W-:Y:S02]  /*3c6b0*/  IADD3 R76, P5, PT, R75, R2, RZ ;  /* 0x000000024b4c7210 */ /* 0x020fe40007fbe0ff */
[----:B------:R-:W-:Y:S01]  /*3c6c0*/  SHF.R.S32.HI R75, RZ, 0x1f, R73 ;  /* 0x0000001fff4b7819 */ /* 0x000fe20000011449 */
[----:B------:R-:W5:Y:S02]  /*3c6d0*/  LDCU UR8, c[0x0][0x398] ;  /* 0x00007300ff0877ac */ /* 0x000f640008000800 */
[----:B------:R-:W-:-:S02]  /*3c6e0*/  IMAD.X R77, R78, 0x1, R3, P5 ;  /* 0x000000014e4d7824 */ /* 0x000fc400028e0603 */
[----:B------:R-:W-:Y:S01]  /*3c6f0*/  VIADD R78, R69, 0x2d ;  /* 0x0000002d454e7836 */ /* 0x000fe20000000000 */
[----:B0-----:R-:W-:Y:S02]  /*3c700*/  IADD3 R70, P5, PT, R73, R0, RZ ;  /* 0x0000000049467210 */ /* 0x001fe40007fbe0ff */
[----:B------:R2:W-:Y:S03]  /*3c710*/  @P2 STG.E.U8 desc[UR14][R76.64], R80 ;  /* 0x000000504c002986 */ /* 0x0005e6000c10110e */
[----:B------:R-:W-:Y:S01]  /*3c720*/  IMAD.X R71, R75, 0x1, R68, P5 ;  /* 0x000000014b477824 */ /* 0x000fe200028e0644 */
[----:B------:R-:W-:Y:S01]  /*3c730*/  ISETP.GE.AND P5, PT, R78, UR4, PT ;  /* 0x000000044e007c0c */ /* 0x000fe2000bfa6270 */
[----:B------:R-:W0:Y:S01]  /*3c740*/  LDCU UR4, c[0x0][0x39c] ;  /* 0x00007380ff0477ac */ /* 0x000e220008000800 */
[----:B------:R-:W-:Y:S02]  /*3c750*/  PRMT R78, R80, 0x9910, RZ ;  /* 0x00009910504e7816 */ /* 0x000fe400000000ff */
[----:B--2---:R-:W-:-:S02]  /*3c760*/  F2FP.SATFINITE.E5M2.F32.PACK_AB_MERGE_C R80, R5, R4, RZ ;  /* 0x000000040550723e */ /* 0x004fc400048060ff */
[----:B------:R-:W2:Y:S04]  /*3c770*/  LDL.LU R4, [R1+0x2b0] ;  /* 0x0002b00001047983 */ /* 0x000ea80000300800 */
[----:B------:R-:W2:Y:S01]  /*3c780*/  LDL.LU R5, [R1+0x2b4] ;  /* 0x0002b40001057983 */ /* 0x000ea20000300800 */
[----:B------:R-:W-:-:S04]  /*3c790*/  PRMT R79, R81, 0x9910, RZ ;  /* 0x00009910514f7816 */ /* 0x000fc800000000ff */
[----:B------:R-:W-:Y:S02]  /*3c7a0*/  SHF.R.S32.HI R79, RZ, 0x8, R79 ;  /* 0x00000008ff4f7819 */ /* 0x000fe4000001144f */
[----:B------:R-:W-:Y:S01]  /*3c7b0*/  ISETP.LT.AND P4, PT, R74, UR10, !P4 ;  /* 0x0000000a4a007c0c */ /* 0x000fe2000e781270 */
[----:B------:R-:W-:Y:S01]  /*3c7c0*/  VIADD R77, R69, 0x2e ;  /* 0x0000002e454d7836 */ /* 0x000fe20000000000 */
[----:B------:R-:W-:Y:S01]  /*3c7d0*/  SHF.R.S32.HI R78, RZ, 0x8, R78 ;  /* 0x00000008ff4e7819 */ /* 0x000fe2000001144e */
[----:B------:R0:W-:Y:S01]  /*3c7e0*/  @P6 STG.E.U8 desc[UR14][R70.64], R79 ;  /* 0x0000004f46006986 */ /* 0x0001e2000c10110e */
[----:B------:R-:W-:Y:S01]  /*3c7f0*/  ISETP.LT.AND P2, PT, R72, UR12, !P1 ;  /* 0x0000000c48007c0c */ /* 0x000fe2000cf41270 */
[----:B------:R-:W1:Y:S01]  /*3c800*/  LDCU UR10, c[0x0][0x398] ;  /* 0x00007300ff0a77ac */ /* 0x000e620008000800 */
[C---:B0-----:R-:W-:Y:S01]  /*3c810*/  IADD3 R70, P6, PT, R73.reuse, R2, RZ ;  /* 0x0000000249467210 */ /* 0x041fe20007fde0ff */
[----:B------:R-:W-:Y:S01]  /*3c820*/  VIADD R73, R73, UR17 ;  /* 0x0000001149497c36 */ /* 0x000fe20008000000 */
[----:B---3--:R-:W-:Y:S01]  /*3c830*/  F2FP.SATFINITE.E5M2.F32.PACK_AB_MERGE_C R79, R17, R16, RZ ;  /* 0x00000010114f723e */ /* 0x008fe200048060ff */
[----:B------:R-:W0:Y:S02]  /*3c840*/  LDCU UR12, c[0x0][0x398] ;  /* 0x00007300ff0c77ac */ /* 0x000e240008000800 */
[----:B------:R-:W-:Y:S01]  /*3c850*/  IMAD.X R71, R75, 0x1, R3, P6 ;  /* 0x000000014b477824 */ /* 0x000fe200030e0603 */
[----:B------:R-:W-:-:S02]  /*3c860*/  SHF.R.S32.HI R75, RZ, 0x1f, R73 ;  /* 0x0000001fff4b7819 */ /* 0x000fc40000011449 */
[----:B------:R-:W-:Y:S02]  /*3c870*/  IADD3 R76, P6, PT, R73, R0, RZ ;  /* 0x00000000494c7210 */ /* 0x000fe40007fde0ff */
[----:B------:R-:W-:Y:S01]  /*3c880*/  ISETP.LT.AND P1, PT, R74, UR18, !P1 ;  /* 0x000000124a007c0c */ /* 0x000fe2000cf21270 */
[----:B------:R3:W-:Y:S01]  /*3c890*/  @P4 STG.E.U8 desc[UR14][R70.64], R78 ;  /* 0x0000004e46004986 */ /* 0x0007e2000c10110e */
[----:B------:R-:W-:Y:S01]  /*3c8a0*/  ISETP.GE.AND P4, PT, R77, UR4, PT ;  /* 0x000000044d007c0c */ /* 0x000fe2000bf86270 */
[----:B------:R-:W-:Y:S01]  /*3c8b0*/  IMAD.X R77, R75, 0x1, R68, P6 ;  /* 0x000000014b4d7824 */ /* 0x000fe200030e0644 */
[----:B------:R-:W-:Y:S01]  /*3c8c0*/  F2FP.SATFINITE.E5M2.F32.PACK_AB_MERGE_C R81, R15, R14, RZ ;  /* 0x0000000e0f51723e */ /* 0x000fe200048060ff */
[----:B------:R-:W0:Y:S01]  /*3c8d0*/  LDCU UR4, c[0x0][0x39c] ;  /* 0x00007380ff0477ac */ /* 0x000e220008000800 */
[----:B------:R-:W4:Y:S01]  /*3c8e0*/  LDL.LU R14, [R1+0x6b8] ;  /* 0x0006b800010e7983 */ /* 0x000f220000300800 */
[----:B------:R-:W0:Y:S01]  /*3c8f0*/  LDCU UR18, c[0x0][0x398] ;  /* 0x00007300ff1277ac */ /* 0x000e220008000800 */
[----:B---3--:R-:W-:-:S02]  /*3c900*/  IADD3 R70, P6, PT, R73, R2, RZ ;  /* 0x0000000249467210 */ /* 0x008fc40007fde0ff */
[----:B------:R3:W-:Y:S03]  /*3c910*/  @P2 STG.E.U8 desc[UR14][R76.64], R79 ;  /* 0x0000004f4c002986 */ /* 0x0007e6000c10110e */
[----:B------:R-:W-:Y:S01]  /*3c920*/  IMAD.X R71, R75, 0x1, R3, P6 ;  /* 0x000000014b477824 */ /* 0x000fe200030e0603 */
[----:B------:R-:W4:Y:S04]  /*3c930*/  LDL.LU R15, [R1+0x6bc] ;  /* 0x0006bc00010f7983 */ /* 0x000f280000300800 */
[----:B------:R2:W-:Y:S01]  /*3c940*/  @P1 STG.E.U8 desc[UR14][R70.64], R80 ;  /* 0x0000005046001986 */ /* 0x0005e2000c10110e */
[----:B---3--:R-:W-:Y:S02]  /*3c950*/  PRMT R76, R79, 0x9910, RZ ;  /* 0x000099104f4c7816 */ /* 0x008fe400000000ff */
[----:B------:R-:W-:-:S02]  /*3c960*/  PRMT R79, R80, 0x9910, RZ ;  /* 0x00009910504f7816 */ /* 0x000fc400000000ff */
[----:B--2---:R-:W-:Y:S02]  /*3c970*/  F2FP.SATFINITE.E5M2.F32.PACK_AB_MERGE_C R80, R5, R4, RZ ;  /* 0x000000040550723e */ /* 0x004fe400048060ff */
[----:B------:R-:W2:Y:S04]  /*3c980*/  LDL.LU R4, [R1+0x2b8] ;  /* 0x0002b80001047983 */ /* 0x000ea80000300800 */
[----:B------:R-:W2:Y:S01]  /*3c990*/  LDL.LU R5, [R1+0x2bc] ;  /* 0x0002bc0001057983 */ /* 0x000ea20000300800 */
[----:B------:R-:W-:Y:S02]  /*3c9a0*/  VIADD R78, R69, 0x2f ;  /* 0x0000002f454e7836 */ /* 0x000fe40000000000 */
[----:B------:R-:W-:Y:S01]  /*3c9b0*/  VIADD R73, R73, UR17 ;  /* 0x0000001149497c36 */ /* 0x000fe20008000000 */
[----:B-----5:R-:W-:Y:S01]  /*3c9c0*/  ISETP.LT.AND P1, PT, R72, UR8, !P3 ;  /* 0x0000000848007c0c */ /* 0x020fe2000df21270 */
[----:B------:R-:W3:Y:S01]  /*3c9d0*/  LDCU UR8, c[0x0][0x398] ;  /* 0x00007300ff0877ac */ /* 0x000ee20008000800 */
[----:B-1----:R-:W-:Y:S01]  /*3c9e0*/  ISETP.GE.AND P2, PT, R78, UR6, PT ;  /* 0x000000064e007c0c */ /* 0x002fe2000bf46270 */
[----:B------:R-:W1:Y:S01]  /*3c9f0*/  LDCU UR6, c[0x0][0x398] ;  /* 0x00007300ff0677ac */ /* 0x000e620008000800 */
[----:B------:R-:W-:-:S02]  /*3ca00*/  SHF.R.S32.HI R75, RZ, 0x1f, R73 ;  /* 0x0000001fff4b7819 */ /* 0x000fc40000011449 */
[----:B------:R-:W-:Y:S02]  /*3ca10*/  IADD3 R70, P6, PT, R73, R0, RZ ;  /* 0x0000000049467210 */ /* 0x000fe40007fde0ff */
[----:B------:R-:W-:-:S03]  /*3ca20*/  SHF.R.S32.HI R76, RZ, 0x8, R76 ;  /* 0x00000008ff4c7819 */ /* 0x000fc6000001144c */
[----:B------:R-:W-:Y:S01]  /*3ca30*/  IMAD.X R71, R75, 0x1, R68, P6 ;  /* 0x000000014b477824 */ /* 0x000fe200030e0644 */
[----:B------:R-:W-:Y:S01]  /*3ca40*/  ISETP.LT.AND P3, PT, R74, UR10, !P3 ;  /* 0x0000000a4a007c0c */ /* 0x000fe2000df61270 */
[----:B------:R-:W5:Y:S03]  /*3ca50*/  LDCU UR10, c[0x0][0x398] ;  /* 0x00007300ff0a77ac */ /* 0x000f660008000800 */
[----:B------:R0:W-:Y:S01]  /*3ca60*/  @P1 STG.E.U8 desc[UR14][R70.64], R76 ;  /* 0x0000004c46001986 */ /* 0x0001e2000c10110e */
[----:B------:R-:W-:Y:S02]  /*3ca70*/  SHF.R.S32.HI R79, RZ, 0x8, R79 ;  /* 0x00000008ff4f7819 */ /* 0x000fe4000001144f */
[----:B-1----:R-:W-:Y:S01]  /*3ca80*/  ISETP.LT.AND P1, PT, R72, UR6, !P0 ;  /* 0x0000000648007c0c */ /* 0x002fe2000c721270 */
[----:B------:R-:W1:Y:S01]  /*3ca90*/  LDCU UR6, c[0x0][0x39c] ;  /* 0x00007380ff0677ac */ /* 0x000e620008000800 */
[C---:B0-----:R-:W-:Y:S01]  /*3caa0*/  IADD3 R76, P6, PT, R73.reuse, R2, RZ ;  /* 0x00000002494c7210 */ /* 0x041fe20007fde0ff */
[----:B------:R-:W-:-:S04]  /*3cab0*/  VIADD R73, R73, UR17 ;  /* 0x0000001149497c36 */ /* 0x000fc80008000000 */
[----:B------:R-:W-:Y:S01]  /*3cac0*/  IMAD.X R77, R75, 0x1, R3, P6 ;  /* 0x000000014b4d7824 */ /* 0x000fe200030e0603 */
[----:B------:R-:W-:Y:S01]  /*3cad0*/  SHF.R.S32.HI R78, RZ, 0x1f, R73 ;  /* 0x0000001fff4e7819 */ /* 0x000fe20000011449 */
[----:B------:R-:W-:Y:S01]  /*3cae0*/  VIADD R75, R69, 0x30 ;  /* 0x00000030454b7836 */ /* 0x000fe20000000000 */
[----:B------:R-:W-:Y:S02]  /*3caf0*/  IADD3 R70, P6, PT, R73, R0, RZ ;  /* 0x0000000049467210 */ /* 0x000fe40007fde0ff */
[----:B------:R0:W-:Y:S02]  /*3cb00*/  @P3 STG.E.U8 desc[UR14][R76.64], R79 ;  /* 0x0000004f4c003986 */ /* 0x0001e4000c10110e */
[----:B------:R-:W-:Y:S01]  /*3cb10*/  ISETP.GE.AND P3, PT, R75, UR4, PT ;  /* 0x000000044b007c0c */ /* 0x000fe2000bf66270 */
[----:B------:R-:W-:Y:S01]  /*3cb20*/  IMAD.X R71, R78, 0x1, R68, P6 ;  /* 0x000000014e477824 */ /* 0x000fe200030e0644 */
[----:B------:R-:W1:Y:S01]  /*3cb30*/  LDCU UR4, c[0x0][0x39c] ;  /* 0x00007380ff0477ac */ /* 0x000e620008000800 */
[----:B---3--:R-:W-:Y:S01]  /*3cb40*/  ISETP.LT.AND P0, PT, R74, UR8, !P0 ;  /* 0x000000084a007c0c */ /* 0x008fe2000c701270 */
[----:B------:R-:W-:-:S02]  /*3cb50*/  VIADD R75, R73, UR17 ;  /* 0x00000011494b7c36 */ /* 0x000fc40008000000 */
[----:B------:R3:W-:Y:S01]  /*3cb60*/  @P1 STG.E.U8 desc[UR14][R70.64], R81 ;  /* 0x0000005146001986 */ /* 0x0007e2000c10110e */
[----:B------:R-:W-:Y:S01]  /*3cb70*/  ISETP.LT.AND P6, PT, R72, UR12, !P5 ;  /* 0x0000000c48007c0c */ /* 0x000fe2000efc1270 */
[----:B------:R-:W2:Y:S01]  /*3cb80*/  LDCU UR8, c[0x0][0x398] ;  /* 0x00007300ff0877ac */ /* 0x000ea20008000800 */
[----:B0-----:R-:W-:Y:S02]  /*3cb90*/  IADD3 R76, P1, PT, R73, R2, RZ ;  /* 0x00000002494c7210 */ /* 0x001fe40007f3e0ff */
[----:B------:R-:W-:Y:S01]  /*3cba0*/  SHF.R.S32.HI R73, RZ, 0x1f, R75 ;  /* 0x0000001fff497819 */ /* 0x000fe2000001144b */
[----:B------:R-:W0:Y:S02]  /*3cbb0*/  LDCU UR12, c[0x0][0x398] ;  /* 0x00007300ff0c77ac */ /* 0x000e240008000800 */
[----:B------:R-:W-:Y:S02]  /*3cbc0*/  IMAD.X R77, R78, 0x1, R3, P1 ;  /* 0x000000014e4d7824 */ /* 0x000fe400008e0603 */
[----:B------:R-:W-:Y:S01]  /*3cbd0*/  VIADD R78, R69, 0x31 ;  /* 0x00000031454e7836 */ /* 0x000fe20000000000 */
[----:B---3--:R-:W-:-:S02]  /*3cbe0*/  IADD3 R70, P1, PT, R75, R0, RZ ;  /* 0x000000004b467210 */ /* 0x008fc40007f3e0ff */
[----:B------:R2:W-:Y:S03]  /*3cbf0*/  @P0 STG.E.U8 desc[UR14][R76.64], R80 ;  /* 0x000000504c000986 */ /* 0x0005e6000c10110e */
[----:B------:R-:W-:Y:S01]  /*3cc00*/  IMAD.X R71, R73, 0x1, R68, P1 ;  /* 0x0000000149477824 */ /* 0x000fe200008e0644 */
[----:B-1----:R-:W-:Y:S01]  /*3cc10*/  ISETP.GE.AND P1, PT, R78, UR4, PT ;  /* 0x000000044e007c0c */ /* 0x002fe2000bf26270 */
[----:B------:R-:W1:Y:S01]  /*3cc20*/  LDCU UR4, c[0x0][0x39c] ;  /* 0x00007380ff0477ac */ /* 0x000e620008000800 */
[----:B------:R-:W-:Y:S02]  /*3cc30*/  PRMT R78, R80, 0x9910, RZ ;  /* 0x00009910504e7816 */ /* 0x000fe400000000ff */
[----:B--2---:R-:W-:Y:S02]  /*3cc40*/  F2FP.SATFINITE.E5M2.F32.PACK_AB_MERGE_C R80, R5, R4, RZ ;  /* 0x000000040550723e */ /* 0x004fe400048060ff */
[----:B------:R-:W2:Y:S04]  /*3cc50*/  LDL.LU R4, [R1+0x2c0] ;  /* 0x0002c00001047983 */ /* 0x000ea80000300800 */
[----:B------:R-:W2:Y:S01]  /*3cc60*/  LDL.LU R5, [R1+0x2c4] ;  /* 0x0002c40001057983 */ /* 0x000ea20000300800 */
[----:B------:R-:W-:-:S04]  /*3cc70*/  PRMT R79, R81, 0x9910, RZ ;  /* 0x00009910514f7816 */ /* 0x000fc800000000ff */
[----:B------:R-:W-:Y:S02]  /*3cc80*/  SHF.R.S32.HI R79, RZ, 0x8, R79 ;  /* 0x00000008ff4f7819 */ /* 0x000fe4000001144f */
[----:B-----5:R-:W-:Y:S01]  /*3cc90*/  ISETP.LT.AND P5, PT, R74, UR10, !P5 ;  /* 0x0000000a4a007c0c */ /* 0x020fe2000efa1270 */
[----:B------:R-:W-:Y:S01]  /*3cca0*/  VIADD R77, R69, 0x32 ;  /* 0x00000032454d7836 */ /* 0x000fe20000000000 */
[----:B------:R-:W-:Y:S01]  /*3ccb0*/  SHF.R.S32.HI R78, RZ, 0x8, R78 ;  /* 0x00000008ff4e7819 */ /* 0x000fe2000001144e */
[----:B------:R3:W-:Y:S01]  /*3ccc0*/  @P6 STG.E.U8 desc[UR14][R70.64], R79 ;  /* 0x0000004f46006986 */ /* 0x0007e2000c10110e */
[----:B------:R-:W-:Y:S01]  /*3ccd0*/  ISETP.LT.AND P0, PT, R72, UR18, !P4 ;  /* 0x0000001248007c0c */ /* 0x000fe2000e701270 */
[----:B------:R-:W5:Y:S01]  /*3cce0*/  LDCU UR10, c[0x0][0x398] ;  /* 0x00007300ff0a77ac */ /* 0x000f620008000800 */
[C---:B---3--:R-:W-:Y:S01]  /*3ccf0*/  IADD3 R70, P6, PT, R75.reuse, R2, RZ ;  /* 0x000000024b467210 */ /* 0x048fe20007fde0ff */
[----:B------:R-:W-:Y:S01]  /*3cd00*/  VIADD R75, R75, UR17 ;  /* 0x000000114b4b7c36 */ /* 0x000fe20008000000 */
[----:B----4-:R-:W-:Y:S01]  /*3cd10*/  F2FP.SATFINITE.E5M2.F32.PACK_AB_MERGE_C R79, R15, R14, RZ ;  /* 0x0000000e0f4f723e */ /* 0x010fe200048060ff */
[----:B------:R-:W3:Y:S02]  /*3cd20*/  LDCU UR18, c[0x0][0x398] ;  /* 0x00007300ff1277ac */ /* 0x000ee40008000800 */
[----:B------:R-:W-:Y:S01]  /*3cd30*/  IMAD.X R71, R73, 0x1, R3, P6 ;  /* 0x0000000149477824 */ /* 0x000fe200030e0603 */
[----:B------:R-:W-:-:S02]  /*3cd40*/  SHF.R.S32.HI R73, RZ, 0x1f, R75 ;  /* 0x0000001fff497819 */ /* 0x000fc4000001144b */
[----:B------:R-:W-:Y:S02]  /*3cd50*/  IADD3 R76, P6, PT, R75, R0, RZ ;  /* 0x000000004b4c7210 */ /* 0x000fe40007fde0ff */
[----:B------:R-:W-:Y:S01]  /*3cd60*/  ISETP.LT.AND P4, PT, R74, UR20, !P4 ;  /* 0x000000144a007c0c */ /* 0x000fe2000e781270 */
[----:B------:R4:W-:Y:S01]  /*3cd70*/  @P5 STG.E.U8 desc[UR14][R70.64], R78 ;  /* 0x0000004e46005986 */ /* 0x0009e2000c10110e */
[----:B-1----:R-:W-:Y:S01]  /*3cd80*/  ISETP.GE.AND P5, PT, R77, UR4, PT ;  /* 0x000000044d007c0c */ /* 0x002fe2000bfa6270 */
[----:B------:R-:W-:Y:S01]  /*3cd90*/  IMAD.X R77, R73, 0x1, R68, P6 ;  /* 0x00000001494d7824 */ /* 0x000fe200030e0644 */
[----:B------:R-:W-:Y:S01]  /*3cda0*/  F2FP.SATFINITE.E5M2.F32.PACK_AB_MERGE_C R81, R13, R12, RZ ;  /* 0x0000000c0d51723e */ /* 0x000fe200048060ff */
[----:B------:R-:W1:Y:S01]  /*3cdb0*/  LDCU UR4, c[0x0][0x39c] ;  /* 0x00007380ff0477ac */ /* 0x000e620008000800 */
[----:B------:R-:W3:Y:S01]  /*3cdc0*/  LDL.LU R12, [R1+0x6c8] ;  /* 0x0006c800010c7983 */ /* 0x000ee20000300800 */
[----:B------:R-:W0:Y:S01]  /*3cdd0*/  LDCU UR20, c[0x0][0x398] ;  /* 0x00007300ff1477ac */ /* 0x000e220008000800 */
[----:B----4-:R-:W-:-:S02]  /*3cde0*/  IADD3 R70, P6, PT, R75, R2, RZ ;  /* 0x000000024b467210 */ /* 0x010fc40007fde0ff */
[----:B------:R4:W-:Y:S03]  /*3cdf0*/  @P0 STG.E.U8 desc[UR14][R76.64], R79 ;  /* 0x0000004f4c000986 */ /* 0x0009e6000c10110e */
[----:B------:R-:W-:Y:S01]  /*3ce00*/  IMAD.X R71, R73, 0x1, R3, P6 ;  /* 0x0000000149477824 */ /* 0x000fe200030e0603 */
[----:B------:R-:W3:Y:S04]  /*3ce10*/  LDL.LU R13, [R1+0x6cc] ;  /* 0x0006cc00010d7983 */ /* 0x000ee80000300800 */
[----:B------:R2:W-:Y:S01]  /*3ce20*/  @P4 STG.E.U8 desc[UR14][R70.64], R80 ;  /* 0x0000005046004986 */ /* 0x0005e2000c10110e */
[----:B----4-:R-:W-:Y:S02]  /*3ce30*/  PRMT R76, R79, 0x9910, RZ ;  /* 0x000099104f4c7816 */ /* 0x010fe400000000ff */
[----:B------:R-:W-:-:S02]  /*3ce40*/  PRMT R79, R80, 0x9910, RZ ;  /* 0x00009910504f7816 */ /* 0x000fc400000000ff */
[----:B--2---:R-:W-:Y:S02]  /*3ce50*/  F2FP.SATFINITE.E5M2.F32.PACK_AB_MERGE_C R80, R5, R4, RZ ;  /* 0x000000040550723e */ /* 0x004fe400048060ff */
[----:B------:R-:W2:Y:S04]  /*3ce60*/  LDL.LU R4, [R1+0x2c8] ;  /* 0x0002c80001047983 */ /* 0x000ea80000300800 */
[----:B------:R-:W2:Y:S01]  /*3ce70*/  LDL.LU R5, [R1+0x2cc] ;  /* 0x0002cc0001057983 */ /* 0x000ea20000300800 */
[----:B------:R-:W-:Y:S02]  /*3ce80*/  VIADD R78, R69, 0x33 ;  /* 0x00000033454e7836 */ /* 0x000fe40000000000 */
[----:B------:R-:W-:Y:S01]  /*3ce90*/  VIADD R75, R75, UR17 ;  /* 0x000000114b4b7c36 */ /* 0x000fe20008000000 */
[----:B------:R-:W-:Y:S01]  /*3cea0*/  ISETP.LT.AND P4, PT, R72, UR8, !P2 ;  /* 0x0000000848007c0c */ /* 0x000fe2000d781270 */
[----:B------:R-:W4:Y:S01]  /*3ceb0*/  LDCU UR8, c[0x0][0x398] ;  /* 0x00007300ff0877ac */ /* 0x000f220008000800 */
[----:B------:R-:W-:Y:S01]  /*3cec0*/  ISETP.GE.AND P0, PT, R78, UR6, PT ;  /* 0x000000064e007c0c */ /* 0x000fe2000bf06270 */
[----:B------:R-:W0:Y:S01]  /*3ced0*/  LDCU UR6, c[0x0][0x398] ;  /* 0x00007300ff0677ac */ /* 0x000e220008000800 */
[----:B------:R-:W-:-:S02]  /*3cee0*/  SHF.R.S32.HI R73, RZ, 0x1f, R75 ;  /* 0x0000001fff497819 */ /* 0x000fc4000001144b */
[----:B------:R-:W-:Y:S02]  /*3cef0*/  IADD3 R70, P6, PT, R75, R0, RZ ;  /* 0x000000004b467210 */ /* 0x000fe40007fde0ff */
[----:B------:R-:W-:-:S03]  /*3cf00*/  SHF.R.S32.HI R76, RZ, 0x8, R76 ;  /* 0x00000008ff4c7819 */ /* 0x000fc6000001144c */
[----:B------:R-:W-:Y:S01]  /*3cf10*/  IMAD.X R71, R73, 0x1, R68, P6 ;  /* 0x0000000149477824 */ /* 0x000fe200030e0644 */
[----:B-----5:R-:W-:Y:S01]  /*3cf20*/  ISETP.LT.AND P2, PT, R74, UR10, !P2 ;  /* 0x0000000a4a007c0c */ /* 0x020fe2000d741270 */
[----:B------:R-:W5:Y:S03]  /*3cf30*/  LDCU UR10, c[0x0][0x398] ;  /* 0x00007300ff0a77ac */ /* 0x000f660008000800 */
[----:B------:R1:W-:Y:S01]  /*3cf40*/  @P4 STG.E.U8 desc[UR14][R70.64], R76 ;  /* 0x0000004c46004986 */ /* 0x0003e2000c10110e */
[----:B------:R-:W-:Y:S02]  /*3cf50*/  SHF.R.S32.HI R79, RZ, 0x8, R79 ;  /* 0x00000008ff4f7819 */ /* 0x000fe4000001144f */
[----:B0-----:R-:W-:Y:S01]  /*3cf60*/  ISETP.LT.AND P4, PT, R72, UR6, !P3 ;  /* 0x0000000648007c0c */ /* 0x001fe2000df81270 */
[----:B------:R-:W0:Y:S01]  /*3cf70*/  LDCU UR6, c[0x0][0x39c] ;  /* 0x00007380ff0677ac */ /* 0x000e220008000800 */
[C---:B-1----:R-:W-:Y:S01]  /*3cf80*/  IADD3 R76, P6, PT, R75.reuse, R2, RZ ;  /* 0x000000024b4c7210 */ /* 0x042fe20007fde0ff */
        /* <DEDUP_REMOVED lines=8> */
[----:B------:R-:W0:Y:S01]  /*3d010*/  LDCU UR4, c[0x0][0x39c] ;  /* 0x00007380ff0477ac */ /* 0x000e220008000800 */
[----:B----4-:R-:W-:Y:S01]  /*3d020*/  ISETP.LT.AND P3, PT, R74, UR8, !P3 ;  /* 0x000000084a007c0c */ /* 0x010fe2000df61270 */
[----:B------:R-:W-:-:S02]  /*3d030*/  VIADD R73, R75, UR17 ;  /* 0x000000114b497c36 */ /* 0x000fc40008000000 */
[----:B------:R4:W-:Y:S01]  /*3d040*/  @P4 STG.E.U8 desc[UR14][R70.64], R81 ;  /* 0x0000005146004986 */ /* 0x0009e2000c10110e */
[----:B------:R-:W-:Y:S01]  /*3d050*/  ISETP.LT.AND P6, PT, R72, UR12, !P1 ;  /* 0x0000000c48007c0c */ /* 0x000fe2000cfc1270 */
[----:B------:R-:W2:Y:S01]  /*3d060*/  LDCU UR8, c[0x0][0x398] ;  /* 0x00007300ff0877ac */ /* 0x000ea20008000800 */
[----:B-1----:R-:W-:Y:S02]  /*3d070*/  IADD3 R76, P4, PT, R75, R2, RZ ;  /* 0x000000024b4c7210 */ /* 0x002fe40007f9e0ff */
[----:B------:R-:W-:Y:S01]  /*3d080*/  SHF.R.S32.HI R75, RZ, 0x1f, R73 ;  /* 0x0000001fff4b7819 */ /* 0x000fe20000011449 */
[----:B------:R-:W1:Y:S02]  /*3d090*/  LDCU UR12, c[0x0][0x398] ;  /* 0x00007300ff0c77ac */ /* 0x000e640008000800 */
[----:B------:R-:W-:Y:S02]  /*3d0a0*/  IMAD.X R77, R78, 0x1, R3, P4 ;  /* 0x000000014e4d7824 */ /* 0x000fe400020e0603 */
[----:B------:R-:W-:Y:S01]  /*3d0b0*/  VIADD R78, R69, 0x35 ;  /* 0x00000035454e7836 */ /* 0x000fe20000000000 */
[----:B----4-:R-:W-:-:S02]  /*3d0c0*/  IADD3 R70, P4, PT, R73, R0, RZ ;  /* 0x0000000049467210 */ /* 0x010fc40007f9e0ff */
[----:B------:R2:W-:Y:S03]  /*3d0d0*/  @P3 STG.E.U8 desc[UR14][R76.64], R80 ;  /* 0x000000504c003986 */ /* 0x0005e6000c10110e */
[----:B------:R-:W-:Y:S01]  /*3d0e0*/  IMAD.X R71, R75, 0x1, R68, P4 ;  /* 0x000000014b477824 */ /* 0x000fe200020e0644 */
[----:B0-----:R-:W-:Y:S01]  /*3d0f0*/  ISETP.GE.AND P4, PT, R78, UR4, PT ;  /* 0x000000044e007c0c */ /* 0x001fe2000bf86270 */
[----:B------:R-:W0:Y:S01]  /*3d100*/  LDCU UR4, c[0x0][0x39c] ;  /* 0x00007380ff0477ac */ /* 0x000e220008000800 */
        /* <DEDUP_REMOVED lines=10> */
[----:B---3--:R-:W-:Y:S01]  /*3d1b0*/  ISETP.LT.AND P3, PT, R72, UR18, !P5 ;  /* 0x0000001248007c0c */ /* 0x008fe2000ef61270 */
[----:B------:R-:W3:Y:S01]  /*3d1c0*/  LDCU UR10, c[0x0][0x398] ;  /* 0x00007300ff0a77ac */ /* 0x000ee20008000800 */
[C---:B----4-:R-:W-:Y:S01]  /*3d1d0*/  IADD3 R70, P6, PT, R73.reuse, R2, RZ ;  /* 0x0000000249467210 */ /* 0x050fe20007fde0ff */
[----:B------:R-:W-:Y:S01]  /*3d1e0*/  VIADD R73, R73, UR17 ;  /* 0x0000001149497c36 */ /* 0x000fe20008000000 */
[----:B------:R-:W-:Y:S01]  /*3d1f0*/  F2FP.SATFINITE.E5M2.F32.PACK_AB_MERGE_C R79, R13, R12, RZ ;  /* 0x0000000c0d4f723e */ /* 0x000fe200048060ff */
[----:B------:R-:W4:Y:S02]  /*3d200*/  LDCU UR18, c[0x0][0x398] ;  /* 0x00007300ff1277ac */ /* 0x000f240008000800 */
[----:B------:R-:W-:Y:S01]  /*3d210*/  IMAD.X R71, R75, 0x1, R3, P6 ;  /* 0x000000014b477824 */ /* 0x000fe200030e0603 */
[----:B------:R-:W-:-:S02]  /*3d220*/  SHF.R.S32.HI R75, RZ, 0x1f, R73 ;  /* 0x0000001fff4b7819 */ /* 0x000fc40000011449 */
[----:B------:R-:W-:Y:S02]  /*3d230*/  IADD3 R76, P6, PT, R73, R0, RZ ;  /* 0x00000000494c7210 */ /* 0x000fe40007fde0ff */
[----:B------:R-:W-:Y:S01]  /*3d240*/  ISETP.LT.AND P5, PT, R74, UR20, !P5 ;  /* 0x000000144a007c0c */ /* 0x000fe2000efa1270 */
[----:B------:R5:W-:Y:S01]  /*3d250*/  @P1 STG.E.U8 desc[UR14][R70.64], R78 ;  /* 0x0000004e46001986 */ /* 0x000be2000c10110e */
[----:B0-----:R-:W-:Y:S01]  /*3d260*/  ISETP.GE.AND P1, PT, R77, UR4, PT ;  /* 0x000000044d007c0c */ /* 0x001fe2000bf26270 */
[----:B------:R-:W-:Y:S01]  /*3d270*/  IMAD.X R77, R75, 0x1, R68, P6 ;  /* 0x000000014b4d7824 */ /* 0x000fe200030e0644 */
[----:B------:R-:W-:Y:S01]  /*3d280*/  F2FP.SATFINITE.E5M2.F32.PACK_AB_MERGE_C R81, R11, R10, RZ ;  /* 0x0000000a0b51723e */ /* 0x000fe200048060ff */
[----:B------:R-:W0:Y:S01]  /*3d290*/  LDCU UR4, c[0x0][0x39c] ;  /* 0x00007380ff0477ac */ /* 0x000e220008000800 */
[----:B------:R-:W4:Y:S01]  /*3d2a0*/  LDL.LU R10, [R1+0x6d8] ;  /* 0x0006d800010a7983 */ /* 0x000f220000300800 */
[----:B------:R-:W0:Y:S01]  /*3d2b0*/  LDCU UR20, c[0x0][0x398] ;  /* 0x00007300ff1477ac */ /* 0x000e220008000800 */
[----:B-----5:R-:W-:-:S02]  /*3d2c0*/  IADD3 R70, P6, PT, R73, R2, RZ ;  /* 0x0000000249467210 */ /* 0x020fc40007fde0ff */
[----:B------:R5:W-:Y:S03]  /*3d2d0*/  @P3 STG.E.U8 desc[UR14][R76.64], R79 ;  /* 0x0000004f4c003986 */ /* 0x000be6000c10110e */
[----:B------:R-:W-:Y:S01]  /*3d2e0*/  IMAD.X R71, R75, 0x1, R3, P6 ;  /* 0x000000014b477824 */ /* 0x000fe200030e0603 */
[----:B------:R-:W4:Y:S04]  /*3d2f0*/  LDL.LU R11, [R1+0x6dc] ;  /* 0x0006dc00010b7983 */ /* 0x000f280000300800 */
[----:B------:R2:W-:Y:S01]  /*3d300*/  @P5 STG.E.U8 desc[UR14][R70.64], R80 ;  /* 0x0000005046005986 */ /* 0x0005e2000c10110e */
[----:B-----5:R-:W-:Y:S02]  /*3d310*/  PRMT R76, R79, 0x9910, RZ ;  /* 0x000099104f4c7816 */ /* 0x020fe400000000ff */
[----:B------:R-:W-:-:S02]  /*3d320*/  PRMT R79, R80, 0x9910, RZ ;  /* 0x00009910504f7816 */ /* 0x000fc400000000ff */
[----:B--2---:R-:W-:Y:S02]  /*3d330*/  F2FP.SATFINITE.E5M2.F32.PACK_AB_MERGE_C R80, R5, R4, RZ ;  /* 0x000000040550723e */ /* 0x004fe400048060ff */
[----:B------:R-:W2:Y:S04]  /*3d340*/  LDL.LU R4, [R1+0x2d8] ;  /* 0x0002d80001047983 */ /* 0x000ea80000300800 */
[----:B------:R-:W2:Y:S01]  /*3d350*/  LDL.LU R5, [R1+0x2dc] ;  /* 0x0002dc0001057983 */ /* 0x000ea20000300800 */
[----:B------:R-:W-:Y:S02]  /*3d360*/  VIADD R78, R69, 0x37 ;  /* 0x00000037454e7836 */ /* 0x000fe40000000000 */
[----:B------:R-:W-:Y:S01]  /*3d370*/  VIADD R73, R73, UR17 ;  /* 0x0000001149497c36 */ /* 0x000fe20008000000 */
[----:B------:R-:W-:Y:S01]  /*3d380*/  ISETP.LT.AND P5, PT, R72, UR8, !P0 ;  /* 0x0000000848007c0c */ /* 0x000fe2000c7a1270 */
[----:B------:R-:W5:Y:S01]  /*3d390*/  LDCU UR8, c[0x0][0x398] ;  /* 0x00007300ff0877ac */ /* 0x000f620008000800 */
[----:B------:R-:W-:Y:S01]  /*3d3a0*/  ISETP.GE.AND P3, PT, R78, UR6, PT ;  /* 0x000000064e007c0c */ /* 0x000fe2000bf66270 */
[----:B------:R-:W0:Y:S01]  /*3d3b0*/  LDCU UR6, c[0x0][0x398] ;  /* 0x00007300ff0677ac */ /* 0x000e220008000800 */
[----:B------:R-:W-:-:S02]  /*3d3c0*/  SHF.R.S32.HI R75, RZ, 0x1f, R73 ;  /* 0x0000001fff4b7819 */ /* 0x000fc40000011449 */
[----:B------:R-:W-:Y:S02]  /*3d3d0*/  IADD3 R70, P6, PT, R73, R0, RZ ;  /* 0x0000000049467210 */ /* 0x000fe40007fde0ff */
[----:B------:R-:W-:-:S03]  /*3d3e0*/  SHF.R.S32.HI R76, RZ, 0x8, R76 ;  /* 0x00000008ff4c7819 */ /* 0x000fc6000001144c */
[----:B------:R-:W-:Y:S01]  /*3d3f0*/  IMAD.X R71, R75, 0x1, R68, P6 ;  /* 0x000000014b477824 */ /* 0x000fe200030e0644 */
[----:B---3--:R-:W-:Y:S01]  /*3d400*/  ISETP.LT.AND P0, PT, R74, UR10, !P0 ;  /* 0x0000000a4a007c0c */ /* 0x008fe2000c701270 */
[----:B------:R-:W3:Y:S03]  /*3d410*/  LDCU UR10, c[0x0][0x398] ;  /* 0x00007300ff0a77ac */ /* 0x000ee60008000800 */
        /* <DEDUP_REMOVED lines=14> */
[----:B-----5:R-:W-:Y:S01]  /*3d500*/  ISETP.LT.AND P2, PT, R74, UR8, !P2 ;  /* 0x000000084a007c0c */ /* 0x020fe2000d741270 */
        /* <DEDUP_REMOVED lines=9> */
[----:B-----5:R-:W-:-:S02]  /*3d5a0*/  IADD3 R70, P5, PT, R75, R0, RZ ;  /* 0x000000004b467210 */ /* 0x020fc40007fbe0ff */
        /* <DEDUP_REMOVED lines=10> */
[----:B---3--:R-:W-:Y:S01]  /*3d650*/  ISETP.LT.AND P4, PT, R74, UR10, !P4 ;  /* 0x0000000a4a007c0c */ /* 0x008fe2000e781270 */
[----:B------:R-:W-:Y:S01]  /*3d660*/  VIADD R77, R69, 0x3a ;  /* 0x0000003a454d7836 */ /* 0x000fe20000000000 */
[----:B------:R-:W-:Y:S01]  /*3d670*/  SHF.R.S32.HI R78, RZ, 0x8, R78 ;  /* 0x00000008ff4e7819 */ /* 0x000fe2000001144e */
[----:B------:R3:W-:Y:S01]  /*3d680*/  @P6 STG.E.U8 desc[UR14][R70.64], R79 ;  /* 0x0000004f46006986 */ /* 0x0007e2000c10110e */
[----:B----4-:R-:W-:Y:S01]  /*3d690*/  ISETP.LT.AND P2, PT, R72, UR18, !P1 ;  /* 0x0000001248007c0c */ /* 0x010fe2000cf41270 */
[----:B------:R-:W4:Y:S01]  /*3d6a0*/  LDCU UR10, c[0x0][0x398] ;  /* 0x00007300ff0a77ac */ /* 0x000f220008000800 */
[C---:B---3--:R-:W-:Y:S01]  /*3d6b0*/  IADD3 R70, P6, PT, R75.reuse, R2, RZ ;  /* 0x000000024b467210 */ /* 0x048fe20007fde0ff */
[----:B------:R-:W-:Y:S01]  /*3d6c0*/  VIADD R75, R75, UR17 ;  /* 0x000000114b4b7c36 */ /* 0x000fe20008000000 */
[----:B------:R-:W-:Y:S01]  /*3d6d0*/  F2FP.SATFINITE.E5M2.F32.PACK_AB_MERGE_C R79, R11, R10, RZ ;  /* 0x0000000a0b4f723e */ /* 0x000fe200048060ff */
[----:B------:R-:W3:Y:S02]  /*3d6e0*/  LDCU UR18, c[0x0][0x398] ;  /* 0x00007300ff1277ac */ /* 0x000ee40008000800 */
        /* <DEDUP_REMOVED lines=9> */
[----:B------:R-:W3:Y:S01]  /*3d780*/  LDL.LU R8, [R1+0x6e8] ;  /* 0x0006e80001087983 */ /* 0x000ee20000300800 */
[----:B------:R-:W0:Y:S01]  /*3d790*/  LDCU UR20, c[0x0][0x398] ;  /* 0x00007300ff1477ac */ /* 0x000e220008000800 */
[----:B-----5:R-:W-:-:S02]  /*3d7a0*/  IADD3 R70, P6, PT, R75, R2, RZ ;  /* 0x000000024b467210 */ /* 0x020fc40007fde0ff */
[----:B------:R5:W-:Y:S03]  /*3d7b0*/  @P2 STG.E.U8 desc[UR14][R76.64], R79 ;  /* 0x0000004f4c002986 */ /* 0x000be6000c10110e */
[----:B------:R-:W-:Y:S01]  /*3d7c0*/  IMAD.X R71, R73, 0x1, R3, P6 ;  /* 0x0000000149477824 */ /* 0x000fe200030e0603 */
[----:B------:R-:W3:Y:S04]  /*3d7d0*/  LDL.LU R9, [R1+0x6ec] ;  /* 0x0006ec0001097983 */ /* 0x000ee80000300800 */
        /* <DEDUP_REMOVED lines=16> */
[----:B----4-:R-:W-:Y:S01]  /*3d8e0*/  ISETP.LT.AND P3, PT, R74, UR10, !P3 ;  /* 0x0000000a4a007c0c */ /* 0x010fe2000df61270 */
[----:B------:R-:W4:Y:S03]  /*3d8f0*/  LDCU UR10, c[0x0][0x398] ;  /* 0x00007300ff0a77ac */ /* 0x000f260008000800 */
        /* <DEDUP_REMOVED lines=35> */
[----:B----4-:R-:W-:Y:S01]  /*3db30*/  ISETP.LT.AND P5, PT, R74, UR10, !P5 ;  /* 0x0000000a4a007c0c */ /* 0x010fe2000efa1270 */
        /* <DEDUP_REMOVED lines=35> */
[----:B------:R-:W4:Y:S01]  /*3dd70*/  LDL.LU R18, [R1+0x500] ;  /* 0x0005000001127983 */ /* 0x000f220000300800 */
[----:B------:R-:W0:Y:S01]  /*3dd80*/  LDCU UR6, c[0x0][0x398] ;  /* 0x00007300ff0677ac */ /* 0x000e220008000800 */
[----:B------:R-:W-:-:S02]  /*3dd90*/  SHF.R.S32.HI R75, RZ, 0x1f, R73 ;  /* 0x0000001fff4b7819 */ /* 0x000fc40000011449 */
[----:B------:R-:W4:Y:S01]  /*3dda0*/  LDL.LU R19, [R1+0x504] ;  /* 0x0005040001137983 */ /* 0x000f220000300800 */
        /* <DEDUP_REMOVED lines=38> */
[----:B------:R-:W-:-:S02]  /*3e010*/  PRMT R79, R81, 0x9910, RZ ;  /* 0x00009910514f7816 */ /* 0x000fc400000000ff */
[----:B---3--:R-:W-:Y:S01]  /*3e020*/  ISETP.LT.AND P1, PT, R74, UR10, !P1 ;  /* 0x0000000a4a007c0c */ /* 0x008fe2000cf21270 */
[----:B------:R-:W-:Y:S01]  /*3e030*/  VIADD R77, R69, 0x42 ;  /* 0x00000042454d7836 */ /* 0x000fe20000000000 */
[----:B------:R-:W-:Y:S01]  /*3e040*/  SHF.R.S32.HI R79, RZ, 0x8, R79 ;  /* 0x00000008ff4f7819 */ /* 0x000fe2000001144f */
[----:B------:R-:W3:Y:S01]  /*3e050*/  LDL.LU R16, [R1+0x510] ;  /* 0x0005100001107983 */ /* 0x000ee20000300800 */
[----:B------:R-:W-:Y:S01]  /*3e060*/  SHF.R.S32.HI R78, RZ, 0x8, R78 ;  /* 0x00000008ff4e7819 */ /* 0x000fe2000001144e */
[----:B------:R-:W5:Y:S02]  /*3e070*/  LDCU UR10, c[0x0][0x398] ;  /* 0x00007300ff0a77ac */ /* 0x000f640008000800 */
[----:B------:R0:W-:Y:S01]  /*3e080*/  @P6 STG.E.U8 desc[UR14][R70.64], R79 ;  /* 0x0000004f46006986 */ /* 0x0001e2000c10110e */
[----:B----4-:R-:W-:Y:S01]  /*3e090*/  ISETP.LT.AND P3, PT, R72, UR18, !P5 ;  /* 0x0000001248007c0c */ /* 0x010fe2000ef61270 */
[----:B------:R-:W4:Y:S02]  /*3e0a0*/  LDCU UR18, c[0x0][0x398] ;  /* 0x00007300ff1277ac */ /* 0x000f240008000800 */
[----:B------:R-:W3:Y:S01]  /*3e0b0*/  LDL.LU R17, [R1+0x514] ;  /* 0x0005140001117983 */ /* 0x000ee20000300800 */
[C---:B0-----:R-:W-:Y:S01]  /*3e0c0*/  IADD3 R70, P6, PT, R75.reuse, R2, RZ ;  /* 0x000000024b467210 */ /* 0x041fe20007fde0ff */
[----:B------:R-:W-:Y:S01]  /*3e0d0*/  VIADD R75, R75, UR17 ;  /* 0x000000114b4b7c36 */ /* 0x000fe20008000000 */
[----:B------:R-:W-:Y:S01]  /*3e0e0*/  ISETP.LT.AND P5, PT, R74, UR20, !P5 ;  /* 0x000000144a007c0c */ /* 0x000fe2000efa1270 */
[----:B------:R-:W3:Y:S01]  /*3e0f0*/  LDL.LU R14, [R1+0x520] ;  /* 0x00052000010e7983 */ /* 0x000ee20000300800 */
[----:B------:R-:W-:Y:S01]  /*3e100*/  F2FP.SATFINITE.E5M2.F32.PACK_AB_MERGE_C R79, R7, R6, RZ ;  /* 0x00000006074f723e */ /* 0x000fe200048060ff */
[----:B------:R-:W-:Y:S01]  /*3e110*/  IMAD.X R71, R73, 0x1, R3, P6 ;  /* 0x0000000149477824 */ /* 0x000fe200030e0603 */
[----:B------:R-:W-:Y:S01]  /*3e120*/  SHF.R.S32.HI R73, RZ, 0x1f, R75 ;  /* 0x0000001fff497819 */ /* 0x000fe2000001144b */
[----:B------:R-:W3:Y:S01]  /*3e130*/  LDL.LU R15, [R1+0x524] ;  /* 0x00052400010f7983 */ /* 0x000ee20000300800 */
[----:B------:R-:W-:Y:S01]  /*3e140*/  IADD3 R76, P6, PT, R75, R0, RZ ;  /* 0x000000004b4c7210 */ /* 0x000fe20007fde0ff */
[----:B------:R-:W0:Y:S02]  /*3e150*/  LDCU UR20, c[0x0][0x398] ;  /* 0x00007300ff1477ac */ /* 0x000e240008000800 */
[----:B------:R1:W-:Y:S01]  /*3e160*/  @P1 STG.E.U8 desc[UR14][R70.64], R78 ;  /* 0x0000004e46001986 */ /* 0x0003e2000c10110e */
[----:B------:R-:W-:Y:S01]  /*3e170*/  ISETP.GE.AND P1, PT, R77, UR4, PT ;  /* 0x000000044d007c0c */ /* 0x000fe2000bf26270 */
[----:B------:R-:W-:Y:S01]  /*3e180*/  IMAD.X R77, R73, 0x1, R68, P6 ;  /* 0x00000001494d7824 */ /* 0x000fe200030e0644 */
[----:B------:R-:W-:Y:S01]  /*3e190*/  F2FP.SATFINITE.E5M2.F32.PACK_AB_MERGE_C R81, R19, R18, RZ ;  /* 0x000000121351723e */ /* 0x000fe200048060ff */
[----:B------:R-:W3:Y:S01]  /*3e1a0*/  LDL.LU R12, [R1+0x530] ;  /* 0x00053000010c7983 */ /* 0x000ee20000300800 */
[----:B------:R-:W0:Y:S03]  /*3e1b0*/  LDCU UR4, c[0x0][0x39c] ;  /* 0x00007380ff0477ac */ /* 0x000e260008000800 */
[----:B------:R-:W3:Y:S01]  /*3e1c0*/  LDL.LU R13, [R1+0x534] ;  /* 0x00053400010d7983 */ /* 0x000ee20000300800 */
[----:B-1----:R-:W-:-:S03]  /*3e1d0*/  IADD3 R70, P6, PT, R75, R2, RZ ;  /* 0x000000024b467210 */ /* 0x002fc60007fde0ff */
[----:B------:R-:W3:Y:S04]  /*3e1e0*/  LDL.LU R10, [R1+0x540] ;  /* 0x00054000010a7983 */ /* 0x000ee80000300800 */
[----:B------:R-:W3:Y:S01]  /*3e1f0*/  LDL.LU R11, [R1+0x544] ;  /* 0x00054400010b7983 */ /* 0x000ee20000300800 */
[----:B------:R-:W-:-:S03]  /*3e200*/  IMAD.X R71, R73, 0x1, R3, P6 ;  /* 0x0000000149477824 */ /* 0x000fc600030e0603 */
[----:B------:R-:W3:Y:S04]  /*3e210*/  LDL.LU R8, [R1+0x550] ;  /* 0x0005500001087983 */ /* 0x000ee80000300800 */
[----:B------:R-:W3:Y:S04]  /*3e220*/  LDL.LU R9, [R1+0x554] ;  /* 0x0005540001097983 */ /* 0x000ee80000300800 */
[----:B------:R-:W3:Y:S04]  /*3e230*/  LDL.LU R6, [R1+0x560] ;  /* 0x0005600001067983 */ /* 0x000ee80000300800 */
[----:B------:R1:W-:Y:S04]  /*3e240*/  @P3 STG.E.U8 desc[UR14][R76.64], R79 ;  /* 0x0000004f4c003986 */ /* 0x0003e8000c10110e */
[----:B------:R-:W3:Y:S04]  /*3e250*/  LDL.LU R7, [R1+0x564] ;  /* 0x0005640001077983 */ /* 0x000ee80000300800 */
[----:B------:R2:W-:Y:S01]  /*3e260*/  @P5 STG.E.U8 desc[UR14][R70.64], R80 ;  /* 0x0000005046005986 */ /* 0x0005e2000c10110e */
[----:B-1----:R-:W-:-:S03]  /*3e270*/  PRMT R76, R79, 0x9910, RZ ;  /* 0x000099104f4c7816 */ /* 0x002fc600000000ff */
[----:B------:R-:W3:Y:S01]  /*3e280*/  LDL.LU R18, [R1+0x508] ;  /* 0x0005080001127983 */ /* 0x000ee20000300800 */
[----:B------:R-:W-:-:S03]  /*3e290*/  PRMT R79, R80, 0x9910, RZ ;  /* 0x00009910504f7816 */ /* 0x000fc600000000ff */
[----:B------:R-:W3:Y:S01]  /*3e2a0*/  LDL.LU R19, [R1+0x50c] ;  /* 0x00050c0001137983 */ /* 0x000ee20000300800 */
[----:B--2---:R-:W-:-:S03]  /*3e2b0*/  F2FP.SATFINITE.E5M2.F32.PACK_AB_MERGE_C R80, R5, R4, RZ ;  /* 0x000000040550723e */ /* 0x004fc600048060ff */
[----:B------:R-:W2:Y:S04]  /*3e2c0*/  LDL.LU R4, [R1+0x108] ;  /* 0x0001080001047983 */ /* 0x000ea80000300800 */
[----:B------:R-:W2:Y:S01]  /*3e2d0*/  LDL.LU R5, [R1+0x10c] ;  /* 0x00010c0001057983 */ /* 0x000ea20000300800 */
[----:B------:R-:W-:Y:S02]  /*3e2e0*/  VIADD R78, R69, 0x43 ;  /* 0x00000043454e7836 */ /* 0x000fe40000000000 */
[----:B------:R-:W-:Y:S01]  /*3e2f0*/  VIADD R75, R75, UR17 ;  /* 0x000000114b4b7c36 */ /* 0x000fe20008000000 */
[----:B------:R-:W-:Y:S01]  /*3e300*/  ISETP.LT.AND P5, PT, R72, UR8, !P0 ;  /* 0x0000000848007c0c */ /* 0x000fe2000c7a1270 */
[----:B------:R-:W1:Y:S01]  /*3e310*/  LDCU UR8, c[0x0][0x398] ;  /* 0x00007300ff0877ac */ /* 0x000e620008000800 */
        /* <DEDUP_REMOVED lines=22> */
[----:B------:R-:W-:Y:S01]  /*3e480*/  ISETP.LT.AND P2, PT, R74, UR8, !P2 ;  /* 0x000000084a007c0c */ /* 0x000fe2000d741270 */
        /* <DEDUP_REMOVED lines=26> */
[C---:B----4-:R-:W-:Y:S01]  /*3e630*/  IADD3 R70, P6, PT, R73.reuse, R2, RZ ;  /* 0x0000000249467210 */ /* 0x050fe20007fde0ff */
[----:B------:R-:W-:Y:S01]  /*3e640*/  VIADD R73, R73, UR17 ;  /* 0x0000001149497c36 */ /* 0x000fe20008000000 */
[----:B---3--:R-:W-:Y:S01]  /*3e650*/  F2FP.SATFINITE.E5M2.F32.PACK_AB_MERGE_C R79, R19, R18, RZ ;  /* 0x00000012134f723e */ /* 0x008fe200048060ff */
        /* <DEDUP_REMOVED lines=22> */
[----:B------:R-:W-:Y:S01]  /*3e7c0*/  VIADD R73, R73, UR17 ;  /* 0x0000001149497c36 */ /* 0x000fe20008000000 */
[----:B------:R-:W-:Y:S01]  /*3e7d0*/  ISETP.LT.AND P1, PT, R72, UR8, !P3 ;  /* 0x0000000848007c0c */ /* 0x000fe2000df21270 */
[----:B------:R-:W-:-:S03]  /*3e7e0*/  VIADD R78, R69, 0x47 ;  /* 0x00000047454e7836 */ /* 0x000fc60000000000 */
[----:B------:R-:W-:Y:S01]  /*3e7f0*/  SHF.R.S32.HI R75, RZ, 0x1f, R73 ;  /* 0x0000001fff4b7819 */ /* 0x000fe20000011449 */
[----:B------:R-:W4:Y:S01]  /*3e800*/  LDCU UR8, c[0x0][0x398] ;  /* 0x00007300ff0877ac */ /* 0x000f220008000800 */
[----:B------:R-:W-:Y:S02]  /*3e810*/  IADD3 R70, P6, PT, R73, R0, RZ ;  /* 0x0000000049467210 */ /* 0x000fe40007fde0ff */
[----:B------:R-:W-:-:S03]  /*3e820*/  SHF.R.S32.HI R76, RZ, 0x8, R76 ;  /* 0x00000008ff4c7819 */ /* 0x000fc6000001144c */
[----:B------:R-:W-:Y:S01]  /*3e830*/  IMAD.X R71, R75, 0x1, R68, P6 ;  /* 0x000000014b477824 */ /* 0x000fe200030e0644 */
[----:B------:R-:W-:Y:S01]  /*3e840*/  ISETP.GE.AND P2, PT, R78, UR6, PT ;  /* 0x000000064e007c0c */ /* 0x000fe2000bf46270 */
[----:B------:R-:W0:Y:S01]  /*3e850*/  LDCU UR6, c[0x0][0x398] ;  /* 0x00007300ff0677ac */ /* 0x000e220008000800 */
[----:B-----5:R-:W-:Y:S02]  /*3e860*/  ISETP.LT.AND P3, PT, R74, UR10, !P3 ;  /* 0x0000000a4a007c0c */ /* 0x020fe4000df61270 */
[----:B------:R5:W-:Y:S01]  /*3e870*/  @P1 STG.E.U8 desc[UR14][R70.64], R76 ;  /* 0x0000004c46001986 */ /* 0x000be2000c10110e */
[----:B------:R-:W-:Y:S01]  /*3e880*/  SHF.R.S32.HI R79, RZ, 0x8, R79 ;  /* 0x00000008ff4f7819 */ /* 0x000fe2000001144f */
[----:B------:R-:W0:Y:S01]  /*3e890*/  LDCU UR10, c[0x0][0x398] ;  /* 0x00007300ff0a77ac */ /* 0x000e220008000800 */
[C---:B-----5:R-:W-:Y:S01]  /*3e8a0*/  IADD3 R76, P6, PT, R73.reuse, R2, RZ ;  /* 0x00000002494c7210 */ /* 0x060fe20007fde0ff */
[----:B------:R-:W-:-:S04]  /*3e8b0*/  VIADD R73, R73, UR17 ;  /* 0x0000001149497c36 */ /* 0x000fc80008000000 */
[----:B------:R-:W-:Y:S02]  /*3e8c0*/  IMAD.X R77, R75, 0x1, R3, P6 ;  /* 0x000000014b4d7824 */ /* 0x000fe400030e0603 */
[----:B------:R-:W-:-:S03]  /*3e8d0*/  VIADD R75, R69, 0x48 ;  /* 0x00000048454b7836 */ /* 0x000fc60000000000 */
[----:B------:R5:W-:Y:S02]  /*3e8e0*/  @P3 STG.E.U8 desc[UR14][R76.64], R79 ;  /* 0x0000004f4c003986 */ /* 0x000be4000c10110e */
[----:B0-----:R-:W-:Y:S01]  /*3e8f0*/  ISETP.GE.AND P3, PT, R75, UR4, PT ;  /* 0x000000044b007c0c */ /* 0x001fe2000bf66270 */
[----:B------:R-:W0:Y:S01]  /*3e900*/  LDCU UR4, c[0x0][0x39c] ;  /* 0x00007380ff0477ac */ /* 0x000e220008000800 */
[----:B------:R-:W-:Y:S02]  /*3e910*/  SHF.R.S32.HI R78, RZ, 0x1f, R73 ;  /* 0x0000001fff4e7819 */ /* 0x000fe40000011449 */
[C---:B------:R-:W-:Y:S02]  /*3e920*/  IADD3 R70, P6, PT, R73.reuse, R0, RZ ;  /* 0x0000000049467210 */ /* 0x040fe40007fde0ff */
[----:B------:R-:W-:Y:S01]  /*3e930*/  ISETP.LT.AND P1, PT, R72, UR6, !P0 ;  /* 0x0000000648007c0c */ /* 0x000fe2000c721270 */
[C---:B------:R-:W-:Y:S01]  /*3e940*/  VIADD R75, R73.reuse, UR17 ;  /* 0x00000011494b7c36 */ /* 0x040fe20008000000 */
[----:B----4-:R-:W-:Y:S01]  /*3e950*/  ISETP.LT.AND P0, PT, R74, UR8, !P0 ;  /* 0x000000084a007c0c */ /* 0x010fe2000c701270 */
[C---:B------:R-:W-:Y:S01]  /*3e960*/  IMAD.X R71, R78.reuse, 0x1, R68, P6 ;  /* 0x000000014e477824 */ /* 0x040fe200030e0644 */
[----:B-----5:R-:W-:Y:S01]  /*3e970*/  IADD3 R76, P6, PT, R73, R2, RZ ;  /* 0x00000002494c7210 */ /* 0x020fe20007fde0ff */
[----:B------:R-:W4:Y:S04]  /*3e980*/  LDCU UR6, c[0x0][0x39c] ;  /* 0x00007380ff0677ac */ /* 0x000f280008000800 */
[----:B------:R-:W-:Y:S01]  /*3e990*/  IMAD.X R77, R78, 0x1, R3, P6 ;  /* 0x000000014e4d7824 */ /* 0x000fe200030e0603 */
[----:B------:R-:W-:Y:S01]  /*3e9a0*/  PRMT R79, R81, 0x9910, RZ ;  /* 0x00009910514f7816 */ /* 0x000fe200000000ff */
[----:B------:R-:W-:Y:S01]  /*3e9b0*/  VIADD R78, R69, 0x49 ;  /* 0x00000049454e7836 */ /* 0x000fe20000000000 */
[----:B------:R-:W5:Y:S01]  /*3e9c0*/  LDCU UR8, c[0x0][0x398] ;  /* 0x00007300ff0877ac */ /* 0x000f620008000800 */
[----:B------:R-:W-:Y:S04]  /*3e9d0*/  @P1 STG.E.U8 desc[UR14][R70.64], R81 ;  /* 0x0000005146001986 */ /* 0x000fe8000c10110e */
[----:B------:R2:W-:Y:S01]  /*3e9e0*/  @P0 STG.E.U8 desc[UR14][R76.64], R80 ;  /* 0x000000504c000986 */ /* 0x0005e2000c10110e */
[----:B0-----:R-:W-:Y:S01]  /*3e9f0*/  ISETP.GE.AND P0, PT, R78, UR4, PT ;  /* 0x000000044e007c0c */ /* 0x001fe2000bf06270 */
[----:B------:R-:W0:Y:S01]  /*3ea00*/  LDCU UR4, c[0x0][0x39c] ;  /* 0x00007380ff0477ac */ /* 0x000e220008000800 */
[----:B------:R-:W-:-:S02]  /*3ea10*/  PRMT R78, R80, 0x9910, RZ ;  /* 0x00009910504e7816 */ /* 0x000fc400000000ff */
[----:B--2---:R-:W-:Y:S02]  /*3ea20*/  F2FP.SATFINITE.E5M2.F32.PACK_AB_MERGE_C R80, R5, R4, RZ ;  /* 0x000000040550723e */ /* 0x004fe400048060ff */
[----:B------:R-:W2:Y:S04]  /*3ea30*/  LDL.LU R4, [R1+0x120] ;  /* 0x0001200001047983 */ /* 0x000ea80000300800 */
[----:B------:R-:W2:Y:S01]  /*3ea40*/  LDL.LU R5, [R1+0x124] ;  /* 0x0001240001057983 */ /* 0x000ea20000300800 */
[----:B-1----:R-:W-:Y:S02]  /*3ea50*/  ISETP.LT.AND P1, PT, R72, UR12, !P5 ;  /* 0x0000000c48007c0c */ /* 0x002fe4000ef21270 */
[----:B------:R-:W-:Y:S02]  /*3ea60*/  SHF.R.S32.HI R73, RZ, 0x1f, R75 ;  /* 0x0000001fff497819 */ /* 0x000fe4000001144b */
[----:B------:R-:W-:-:S02]  /*3ea70*/  IADD3 R70, P6, PT, R75, R0, RZ ;  /* 0x000000004b467210 */ /* 0x000fc40007fde0ff */
[----:B------:R-:W-:Y:S01]  /*3ea80*/  SHF.R.S32.HI R79, RZ, 0x8, R79 ;  /* 0x00000008ff4f7819 */ /* 0x000fe2000001144f */
[----:B------:R-:W-:Y:S01]  /*3ea90*/  VIADD R77, R69, 0x4a ;  /* 0x0000004a454d7836 */ /* 0x000fe20000000000 */
[----:B------:R-:W-:Y:S01]  /*3eaa0*/  SHF.R.S32.HI R78, RZ, 0x8, R78 ;  /* 0x00000008ff4e7819 */ /* 0x000fe2000001144e */
[----:B------:R-:W-:Y:S01]  /*3eab0*/  IMAD.X R71, R73, 0x1, R68, P6 ;  /* 0x0000000149477824 */ /* 0x000fe200030e0644 */
[----:B------:R-:W-:Y:S01]  /*3eac0*/  ISETP.LT.AND P5, PT, R74, UR10, !P5 ;  /* 0x0000000a4a007c0c */ /* 0x000fe2000efa1270 */
[----:B------:R-:W1:Y:S03]  /*3ead0*/  LDCU UR10, c[0x0][0x398] ;  /* 0x00007300ff0a77ac */ /* 0x000e660008000800 */
[----:B------:R0:W-:Y:S01]  /*3eae0*/  @P1 STG.E.U8 desc[UR14][R70.64], R79 ;  /* 0x0000004f46001986 */ /* 0x0001e2000c10110e */
[----:B---3--:R-:W-:Y:S01]  /*3eaf0*/  ISETP.LT.AND P1, PT, R72, UR18, !P4 ;  /* 0x0000001248007c0c */ /* 0x008fe2000e721270 */
[----:B------:R-:W3:Y:S01]  /*3eb00*/  LDCU UR12, c[0x0][0x398] ;  /* 0x00007300ff0c77ac */ /* 0x000ee20008000800 */
[C---:B0-----:R-:W-:Y:S01]  /*3eb10*/  IADD3 R70, P6, PT, R75.reuse, R2, RZ ;  /* 0x000000024b467210 */ /* 0x041fe20007fde0ff */
[----:B------:R-:W-:Y:S01]  /*3eb20*/  VIADD R75, R75, UR17 ;  /* 0x000000114b4b7c36 */ /* 0x000fe20008000000 */
[----:B------:R-:W-:Y:S01]  /*3eb30*/  F2FP.SATFINITE.E5M2.F32.PACK_AB_MERGE_C R79, R17, R16, RZ ;  /* 0x00000010114f723e */ /* 0x000fe200048060ff */
        /* <DEDUP_REMOVED lines=9> */
[----:B------:R-:W1:Y:S01]  /*3ebd0*/  LDCU UR4, c[0x0][0x39c] ;  /* 0x00007380ff0477ac */ /* 0x000e620008000800 */
[----:B------:R-:W3:Y:S01]  /*3ebe0*/  LDL.LU R14, [R1+0x528] ;  /* 0x00052800010e7983 */ /* 0x000ee20000300800 */
[----:B------:R-:W1:Y:S01]  /*3ebf0*/  LDCU UR20, c[0x0][0x398] ;  /* 0x00007300ff1477ac */ /* 0x000e620008000800 */
[----:B0-----:R-:W-:-:S02]  /*3ec00*/  IADD3 R70, P6, PT, R75, R2, RZ ;  /* 0x000000024b467210 */ /* 0x001fc40007fde0ff */
[----:B------:R0:W-:Y:S03]  /*3ec10*/  @P1 STG.E.U8 desc[UR14][R76.64], R79 ;  /* 0x0000004f4c001986 */ /* 0x0001e6000c10110e */
[----:B------:R-:W-:Y:S01]  /*3ec20*/  IMAD.X R71, R73, 0x1, R3, P6 ;  /* 0x0000000149477824 */ /* 0x000fe200030e0603 */
[----:B------:R-:W3:Y:S04]  /*3ec30*/  LDL.LU R15, [R1+0x52c] ;  /* 0x00052c00010f7983 */ /* 0x000ee80000300800 */
[----:B------:R2:W-:Y:S01]  /*3ec40*/  @P4 STG.E.U8 desc[UR14][R70.64], R80 ;  /* 0x0000005046004986 */ /* 0x0005e2000c10110e */
[----:B0-----:R-:W-:Y:S02]  /*3ec50*/  PRMT R76, R79, 0x9910, RZ ;  /* 0x000099104f4c7816 */ /* 0x001fe400000000ff */
[----:B------:R-:W-:-:S02]  /*3ec60*/  PRMT R79, R80, 0x9910, RZ ;  /* 0x00009910504f7816 */ /* 0x000fc400000000ff */
[----:B--2---:R-:W-:Y:S02]  /*3ec70*/  F2FP.SATFINITE.E5M2.F32.PACK_AB_MERGE_C R80, R5, R4, RZ ;  /* 0x000000040550723e */ /* 0x004fe400048060ff */
[----:B------:R-:W2:Y:S04]  /*3ec80*/  LDL.LU R4, [R1+0x128] ;  /* 0x0001280001047983 */ /* 0x000ea80000300800 */
[----:B------:R-:W2:Y:S01]  /*3ec90*/  LDL.LU R5, [R1+0x12c] ;  /* 0x00012c0001057983 */ /* 0x000ea20000300800 */
[----:B------:R-:W-:Y:S02]  /*3eca0*/  VIADD R78, R69, 0x4b ;  /* 0x0000004b454e7836 */ /* 0x000fe40000000000 */
[----:B------:R-:W-:Y:S01]  /*3ecb0*/  VIADD R75, R75, UR17 ;  /* 0x000000114b4b7c36 */ /* 0x000fe20008000000 */
[----:B-----5:R-:W-:Y:S01]  /*3ecc0*/  ISETP.LT.AND P4, PT, R72, UR8, !P2 ;  /* 0x0000000848007c0c */ /* 0x020fe2000d781270 */
[----:B------:R-:W0:Y:S01]  /*3ecd0*/  LDCU UR8, c[0x0][0x398] ;  /* 0x00007300ff0877ac */ /* 0x000e220008000800 */
[----:B----4-:R-:W-:Y:S01]  /*3ece0*/  ISETP.GE.AND P1, PT, R78, UR6, PT ;  /* 0x000000064e007c0c */ /* 0x010fe2000bf26270 */
[----:B------:R-:W4:Y:S01]  /*3ecf0*/  LDCU UR6, c[0x0][0x398] ;  /* 0x00007300ff0677ac */ /* 0x000f220008000800 */
[----:B------:R-:W-:-:S02]  /*3ed00*/  SHF.R.S32.HI R73, RZ, 0x1f, R75 ;  /* 0x0000001fff497819 */ /* 0x000fc4000001144b */
[----:B------:R-:W-:Y:S02]  /*3ed10*/  IADD3 R70, P6, PT, R75, R0, RZ ;  /* 0x000000004b467210 */ /* 0x000fe40007fde0ff */
[----:B------:R-:W-:-:S03]  /*3ed20*/  SHF.R.S32.HI R76, RZ, 0x8, R76 ;  /* 0x00000008ff4c7819 */ /* 0x000fc6000001144c */
[----:B------:R-:W-:Y:S01]  /*3ed30*/  IMAD.X R71, R73, 0x1, R68, P6 ;  /* 0x0000000149477824 */ /* 0x000fe200030e0644 */
[----:B-1----:R-:W-:Y:S01]  /*3ed40*/  ISETP.LT.AND P2, PT, R74, UR10, !P2 ;  /* 0x0000000a4a007c0c */ /* 0x002fe2000d741270 */
[----:B------:R-:W1:Y:S03]  /*3ed50*/  LDCU UR10, c[0x0][0x398] ;  /* 0x00007300ff0a77ac */ /* 0x000e660008000800 */
[----:B------:R5:W-:Y:S01]  /*3ed60*/  @P4 STG.E.U8 desc[UR14][R70.64], R76 ;  /* 0x0000004c46004986 */ /* 0x000be2000c10110e */
[----:B------:R-:W-:Y:S02]  /*3ed70*/  SHF.R.S32.HI R79, RZ, 0x8, R79 ;  /* 0x00000008ff4f7819 */ /* 0x000fe4000001144f */
[----:B----4-:R-:W-:Y:S01]  /*3ed80*/  ISETP.LT.AND P4, PT, R72, UR6, !P3 ;  /* 0x0000000648007c0c */ /* 0x010fe2000df81270 */
[----:B------:R-:W4:Y:S01]  /*3ed90*/  LDCU UR6, c[0x0][0x39c] ;  /* 0x00007380ff0677ac */ /* 0x000f220008000800 */
[C---:B-----5:R-:W-:Y:S01]  /*3eda0*/  IADD3 R76, P6, PT, R75.reuse, R2, RZ ;  /* 0x000000024b4c7210 */ /* 0x060fe20007fde0ff */
        /* <DEDUP_REMOVED lines=9> */
[----:B0-----:R-:W-:Y:S01]  /*3ee40*/  ISETP.LT.AND P3, PT, R74, UR8, !P3 ;  /* 0x000000084a007c0c */ /* 0x001fe2000df61270 */
[----:B------:R-:W-:-:S02]  /*3ee50*/  VIADD R73, R75, UR17 ;  /* 0x000000114b497c36 */ /* 0x000fc40008000000 */
[----:B------:R0:W-:Y:S01]  /*3ee60*/  @P4 STG.E.U8 desc[UR14][R70.64], R81 ;  /* 0x0000005146004986 */ /* 0x0001e2000c10110e */
[----:B---3--:R-:W-:Y:S01]  /*3ee70*/  ISETP.LT.AND P6, PT, R72, UR12, !P0 ;  /* 0x0000000c48007c0c */ /* 0x008fe2000c7c1270 */
[----:B------:R-:W3:Y:S01]  /*3ee80*/  LDCU UR8, c[0x0][0x398] ;  /* 0x00007300ff0877ac */ /* 0x000ee20008000800 */
[----:B-----5:R-:W-:Y:S02]  /*3ee90*/  IADD3 R76, P4, PT, R75, R2, RZ ;  /* 0x000000024b4c7210 */ /* 0x020fe40007f9e0ff */
[----:B------:R-:W-:Y:S01]  /*3eea0*/  SHF.R.S32.HI R75, RZ, 0x1f, R73 ;  /* 0x0000001fff4b7819 */ /* 0x000fe20000011449 */
[----:B------:R-:W5:Y:S02]  /*3eeb0*/  LDCU UR12, c[0x0][0x398] ;  /* 0x00007300ff0c77ac */ /* 0x000f640008000800 */
[----:B------:R-:W-:Y:S02]  /*3eec0*/  IMAD.X R77, R78, 0x1, R3, P4 ;  /* 0x000000014e4d7824 */ /* 0x000fe400020e0603 */
[----:B------:R-:W-:Y:S01]  /*3eed0*/  VIADD R78, R69, 0x4d ;  /* 0x0000004d454e7836 */ /* 0x000fe20000000000 */
[----:B0-----:R-:W-:-:S02]  /*3eee0*/  IADD3 R70, P4, PT, R73, R0, RZ ;  /* 0x0000000049467210 */ /* 0x001fc40007f9e0ff */
[----:B------:R2:W-:Y:S03]  /*3eef0*/  @P3 STG.E.U8 desc[UR14][R76.64], R80 ;  /* 0x000000504c003986 */ /* 0x0005e6000c10110e */
[----:B------:R-:W-:Y:S01]  /*3ef00*/  IMAD.X R71, R75, 0x1, R68, P4 ;  /* 0x000000014b477824 */ /* 0x000fe200020e0644 */
[----:B-1----:R-:W-:Y:S01]  /*3ef10*/  ISETP.GE.AND P4, PT, R78, UR4, PT ;  /* 0x000000044e007c0c */ /* 0x002fe2000bf86270 */
[----:B------:R-:W0:Y:S01]  /*3ef20*/  LDCU UR4, c[0x0][0x39c] ;  /* 0x00007380ff0477ac */ /* 0x000e220008000800 */
[----:B------:R-:W-:Y:S02]  /*3ef30*/  PRMT R78, R80, 0x9910, RZ ;  /* 0x00009910504e7816 */ /* 0x000fe400000000ff */
[----:B--2---:R-:W-:Y:S02]  /*3ef40*/  F2FP.SATFINITE.E5M2.F32.PACK_AB_MERGE_C R80, R5, R4, RZ ;  /* 0x000000040550723e */ /* 0x004fe400048060ff */
        /* <DEDUP_REMOVED lines=9> */
[----:B------:R-:W0:Y:S01]  /*3efe0*/  LDCU UR10, c[0x0][0x398] ;  /* 0x00007300ff0a77ac */ /* 0x000e220008000800 */
[C---:B-1----:R-:W-:Y:S01]  /*3eff0*/  IADD3 R70, P6, PT, R73.reuse, R2, RZ ;  /* 0x0000000249467210 */ /* 0x042fe20007fde0ff */
[----:B------:R-:W-:Y:S01]  /*3f000*/  VIADD R73, R73, UR17 ;  /* 0x0000001149497c36 */ /* 0x000fe20008000000 */
[----:B------:R-:W-:Y:S01]  /*3f010*/  F2FP.SATFINITE.E5M2.F32.PACK_AB_MERGE_C R79, R15, R14, RZ ;  /* 0x0000000e0f4f723e */ /* 0x000fe200048060ff */
[----:B------:R-:W1:Y:S02]  /*3f020*/  LDCU UR18, c[0x0][0x398] ;  /* 0x00007300ff1277ac */ /* 0x000e640008000800 */
        /* <DEDUP_REMOVED lines=9> */
[----:B------:R-:W5:Y:S01]  /*3f0c0*/  LDL.LU R12, [R1+0x538] ;  /* 0x00053800010c7983 */ /* 0x000f620000300800 */
[----:B------:R-:W0:Y:S01]  /*3f0d0*/  LDCU UR20, c[0x0][0x398] ;  /* 0x00007300ff1477ac */ /* 0x000e220008000800 */
[----:B-1----:R-:W-:-:S02]  /*3f0e0*/  IADD3 R70, P6, PT, R73, R2, RZ ;  /* 0x0000000249467210 */ /* 0x002fc40007fde0ff */
[----:B------:R1:W-:Y:S03]  /*3f0f0*/  @P3 STG.E.U8 desc[UR14][R76.64], R79 ;  /* 0x0000004f4c003986 */ /* 0x0003e6000c10110e */
[----:B------:R-:W-:Y:S01]  /*3f100*/  IMAD.X R71, R75, 0x1, R3, P6 ;  /* 0x000000014b477824 */ /* 0x000fe200030e0603 */
[----:B------:R-:W5:Y:S04]  /*3f110*/  LDL.LU R13, [R1+0x53c] ;  /* 0x00053c00010d7983 */ /* 0x000f680000300800 */
[----:B------:R2:W-:Y:S01]  /*3f120*/  @P5 STG.E.U8 desc[UR14][R70.64], R80 ;  /* 0x0000005046005986 */ /* 0x0005e2000c10110e */
[----:B-1----:R-:W-:Y:S02]  /*3f130*/  PRMT R76, R79, 0x9910, RZ ;  /* 0x000099104f4c7816 */ /* 0x002fe400000000ff */
[----:B------:R-:W-:-:S02]  /*3f140*/  PRMT R79, R80, 0x9910, RZ ;  /* 0x00009910504f7816 */ /* 0x000fc400000000ff */
[----:B--2---:R-:W-:Y:S02]  /*3f150*/  F2FP.SATFINITE.E5M2.F32.PACK_AB_MERGE_C R80, R5, R4, RZ ;  /* 0x000000040550723e */ /* 0x004fe400048060ff */
[----:B------:R-:W2:Y:S04]  /*3f160*/  LDL.LU R4, [R1+0x138] ;  /* 0x0001380001047983 */ /* 0x000ea80000300800 */
[----:B------:R-:W2:Y:S01]  /*3f170*/  LDL.LU R5, [R1+0x13c] ;  /* 0x00013c0001057983 */ /* 0x000ea20000300800 */
[----:B------:R-:W-:Y:S02]  /*3f180*/  VIADD R78, R69, 0x4f ;  /* 0x0000004f454e7836 */ /* 0x000fe40000000000 */
[----:B------:R-:W-:Y:S01]  /*3f190*/  VIADD R73, R73, UR17 ;  /* 0x0000001149497c36 */ /* 0x000fe20008000000 */
[----:B---3--:R-:W-:Y:S01]  /*3f1a0*/  ISETP.LT.AND P5, PT, R72, UR8, !P1 ;  /* 0x0000000848007c0c */ /* 0x008fe2000cfa1270 */
[----:B------:R-:W1:Y:S01]  /*3f1b0*/  LDCU UR8, c[0x0][0x398] ;  /* 0x00007300ff0877ac */ /* 0x000e620008000800 */
[----:B----4-:R-:W-:Y:S01]  /*3f1c0*/  ISETP.GE.AND P3, PT, R78, UR6, PT ;  /* 0x000000064e007c0c */ /* 0x010fe2000bf66270 */
[----:B------:R-:W3:Y:S01]  /*3f1d0*/  LDCU UR6, c[0x0][0x398] ;  /* 0x00007300ff0677ac */ /* 0x000ee20008000800 */
[----:B------:R-:W-:-:S02]  /*3f1e0*/  SHF.R.S32.HI R75, RZ, 0x1f, R73 ;  /* 0x0000001fff4b7819 */ /* 0x000fc40000011449 */
[----:B------:R-:W-:Y:S02]  /*3f1f0*/  IADD3 R70, P6, PT, R73, R0, RZ ;  /* 0x0000000049467210 */ /* 0x000fe40007fde0ff */
[----:B------:R-:W-:-:S03]  /*3f200*/  SHF.R.S32.HI R76, RZ, 0x8, R76 ;  /* 0x00000008ff4c7819 */ /* 0x000fc6000001144c */
[----:B------:R-:W-:Y:S01]  /*3f210*/  IMAD.X R71, R75, 0x1, R68, P6 ;  /* 0x000000014b477824 */ /* 0x000fe200030e0644 */
[----:B------:R-:W-:Y:S01]  /*3f220*/  ISETP.LT.AND P1, PT, R74, UR10, !P1 ;  /* 0x0000000a4a007c0c */ /* 0x000fe2000cf21270 */
[----:B------:R-:W4:Y:S03]  /*3f230*/  LDCU UR10, c[0x0][0x398] ;  /* 0x00007300ff0a77ac */ /* 0x000f260008000800 */
[----:B------:R0:W-:Y:S01]  /*3f240*/  @P5 STG.E.U8 desc[UR14][R70.64], R76 ;  /* 0x0000004c46005986 */ /* 0x0001e2000c10110e */
[----:B------:R-:W-:Y:S02]  /*3f250*/  SHF.R.S32.HI R79, RZ, 0x8, R79 ;  /* 0x00000008ff4f7819 */ /* 0x000fe4000001144f */
[----:B---3--:R-:W-:Y:S01]  /*3f260*/  ISETP.LT.AND P5, PT, R72, UR6, !P2 ;  /* 0x0000000648007c0c */ /* 0x008fe2000d7a1270 */
[----:B------:R-:W3:Y:S01]  /*3f270*/  LDCU UR6, c[0x0][0x39c] ;  /* 0x00007380ff0677ac */ /* 0x000ee20008000800 */
        /* <DEDUP_REMOVED lines=9> */
[----:B------:R-:W3:Y:S01]  /*3f310*/  LDCU UR4, c[0x0][0x39c] ;  /* 0x00007380ff0477ac */ /* 0x000ee20008000800 */
[----:B-1----:R-:W-:Y:S01]  /*3f320*/  ISETP.LT.AND P2, PT, R74, UR8, !P2 ;  /* 0x000000084a007c0c */ /* 0x002fe2000d741270 */
[----:B------:R-:W-:-:S02]  /*3f330*/  VIADD R75, R73, UR17 ;  /* 0x00000011494b7c36 */ /* 0x000fc40008000000 */
[----:B------:R1:W-:Y:S01]  /*3f340*/  @P5 STG.E.U8 desc[UR14][R70.64], R81 ;  /* 0x0000005146005986 */ /* 0x0003e2000c10110e */
[----:B-----5:R-:W-:Y:S01]  /*3f350*/  ISETP.LT.AND P6, PT, R72, UR12, !P4 ;  /* 0x0000000c48007c0c */ /* 0x020fe2000e7c1270 */
[----:B------:R-:W5:Y:S01]  /*3f360*/  LDCU UR8, c[0x0][0x398] ;  /* 0x00007300ff0877ac */ /* 0x000f620008000800 */
[----:B0-----:R-:W-:Y:S02]  /*3f370*/  IADD3 R76, P5, PT, R73, R2, RZ ;  /* 0x00000002494c7210 */ /* 0x001fe40007fbe0ff */
[----:B------:R-:W-:Y:S01]  /*3f380*/  SHF.R.S32.HI R73, RZ, 0x1f, R75 ;  /* 0x0000001fff497819 */ /* 0x000fe2000001144b */
[----:B------:R-:W0:Y:S02]  /*3f390*/  LDCU UR12, c[0x0][0x398] ;  /* 0x00007300ff0c77ac */ /* 0x000e240008000800 */
[----:B------:R-:W-:Y:S02]  /*3f3a0*/  IMAD.X R77, R78, 0x1, R3, P5 ;  /* 0x000000014e4d7824 */ /* 0x000fe400028e0603 */
[----:B------:R-:W-:Y:S01]  /*3f3b0*/  VIADD R78, R69, 0x51 ;  /* 0x00000051454e7836 */ /* 0x000fe20000000000 */
[----:B-1----:R-:W-:-:S02]  /*3f3c0*/  IADD3 R70, P5, PT, R75, R0, RZ ;  /* 0x000000004b467210 */ /* 0x002fc40007fbe0ff */
[----:B------:R2:W-:Y:S03]  /*3f3d0*/  @P2 STG.E.U8 desc[UR14][R76.64], R80 ;  /* 0x000000504c002986 */ /* 0x0005e6000c10110e */
[----:B------:R-:W-:Y:S01]  /*3f3e0*/  IMAD.X R71, R73, 0x1, R68, P5 ;  /* 0x0000000149477824 */ /* 0x000fe200028e0644 */
[----:B---3--:R-:W-:Y:S01]  /*3f3f0*/  ISETP.GE.AND P5, PT, R78, UR4, PT ;  /* 0x000000044e007c0c */ /* 0x008fe2000bfa6270 */
[----:B------:R-:W1:Y:S01]  /*3f400*/  LDCU UR4, c[0x0][0x39c] ;  /* 0x00007380ff0477ac */ /* 0x000e620008000800 */
        /* <DEDUP_REMOVED lines=10> */
[----:B------:R-:W-:Y:S01]  /*3f4b0*/  ISETP.LT.AND P2, PT, R72, UR18, !P0 ;  /* 0x0000001248007c0c */ /* 0x000fe2000c741270 */
        /* <DEDUP_REMOVED lines=30> */
[----:B------:R-:W-:-:S02]  /*3f6a0*/  ISETP.GE.AND P2, PT, R78, UR6, PT ;  /* 0x000000064e007c0c */ /* 0x000fc4000bf46270 */
[----:B------:R-:W-:Y:S01]  /*3f6b0*/  SHF.R.S32.HI R73, RZ, 0x1f, R75 ;  /* 0x0000001fff497819 */ /* 0x000fe2000001144b */
[----:B------:R-:W5:Y:S01]  /*3f6c0*/  LDCU UR6, c[0x0][0x398] ;  /* 0x00007300ff0677ac */ /* 0x000f620008000800 */
[----:B------:R-:W-:Y:S02]  /*3f6d0*/  IADD3 R70, P6, PT, R75, R0, RZ ;  /* 0x000000004b467210 */ /* 0x000fe40007fde0ff */
[----:B------:R-:W-:-:S03]  /*3f6e0*/  SHF.R.S32.HI R76, RZ, 0x8, R76 ;  /* 0x00000008ff4c7819 */ /* 0x000fc6000001144c */
[----:B------:R-:W-:-:S05]  /*3f6f0*/  IMAD.X R71, R73, 0x1, R68, P6 ;  /* 0x0000000149477824 */ /* 0x000fca00030e0644 */
[----:B------:R0:W-:Y:S01]  /*3f700*/  @P0 STG.E.U8 desc[UR14][R70.64], R76 ;  /* 0x0000004c46000986 */ /* 0x0001e2000c10110e */
[----:B----4-:R-:W-:Y:S01]  /*3f710*/  ISETP.LT.AND P3, PT, R74, UR10, !P3 ;  /* 0x0000000a4a007c0c */ /* 0x010fe2000df61270 */
[----:B------:R-:W4:Y:S01]  /*3f720*/  LDCU UR10, c[0x0][0x398] ;  /* 0x00007300ff0a77ac */ /* 0x000f220008000800 */
[C---:B0-----:R-:W-:Y:S01]  /*3f730*/  IADD3 R76, P0, PT, R75.reuse, R2, RZ ;  /* 0x000000024b4c7210 */ /* 0x041fe20007f1e0ff */
[----:B------:R-:W-:Y:S01]  /*3f740*/  VIADD R75, R75, UR17 ;  /* 0x000000114b4b7c36 */ /* 0x000fe20008000000 */
[----:B-----5:R-:W-:Y:S01]  /*3f750*/  ISETP.LT.AND P6, PT, R72, UR6, !P1 ;  /* 0x0000000648007c0c */ /* 0x020fe2000cfc1270 */
[----:B------:R-:W0:Y:S02]  /*3f760*/  LDCU UR6, c[0x0][0x39c] ;  /* 0x00007380ff0677ac */ /* 0x000e240008000800 */
[----:B------:R-:W-:Y:S01]  /*3f770*/  IMAD.X R77, R73, 0x1, R3, P0 ;  /* 0x00000001494d7824 */ /* 0x000fe200000e0603 */
[----:B------:R-:W-:Y:S01]  /*3f780*/  SHF.R.S32.HI R78, RZ, 0x1f, R75 ;  /* 0x0000001fff4e7819 */ /* 0x000fe2000001144b */
[----:B------:R-:W-:Y:S01]  /*3f790*/  VIADD R73, R69, 0x54 ;  /* 0x0000005445497836 */ /* 0x000fe20000000000 */
[----:B------:R-:W-:-:S02]  /*3f7a0*/  IADD3 R70, P0, PT, R75, R0, RZ ;  /* 0x000000004b467210 */ /* 0x000fc40007f1e0ff */
[----:B------:R-:W-:-:S03]  /*3f7b0*/  SHF.R.S32.HI R79, RZ, 0x8, R79 ;  /* 0x00000008ff4f7819 */ /* 0x000fc6000001144f */
[----:B------:R-:W-:Y:S01]  /*3f7c0*/  IMAD.X R71, R78, 0x1, R68, P0 ;  /* 0x000000014e477824 */ /* 0x000fe200000e0644 */
[----:B-1----:R-:W-:Y:S01]  /*3f7d0*/  ISETP.GE.AND P0, PT, R73, UR4, PT ;  /* 0x0000000449007c0c */ /* 0x002fe2000bf06270 */
[----:B------:R-:W1:Y:S01]  /*3f7e0*/  LDCU UR4, c[0x0][0x39c] ;  /* 0x00007380ff0477ac */ /* 0x000e620008000800 */
[----:B------:R-:W-:Y:S01]  /*3f7f0*/  ISETP.LT.AND P1, PT, R74, UR8, !P1 ;  /* 0x000000084a007c0c */ /* 0x000fe2000cf21270 */
[----:B------:R5:W-:Y:S01]  /*3f800*/  @P3 STG.E.U8 desc[UR14][R76.64], R79 ;  /* 0x0000004f4c003986 */ /* 0x000be2000c10110e */
[C---:B------:R-:W-:Y:S01]  /*3f810*/  VIADD R73, R75.reuse, UR17 ;  /* 0x000000114b497c36 */ /* 0x040fe20008000000 */
[----:B------:R-:W0:Y:S02]  /*3f820*/  LDCU UR8, c[0x0][0x398] ;  /* 0x00007300ff0877ac */ /* 0x000e240008000800 */
[----:B------:R-:W-:Y:S01]  /*3f830*/  @P6 STG.E.U8 desc[UR14][R70.64], R81 ;  /* 0x0000005146006986 */ /* 0x000fe2000c10110e */
[----:B-----5:R-:W-:-:S05]  /*3f840*/  IADD3 R76, P6, PT, R75, R2, RZ ;  /* 0x000000024b4c7210 */ /* 0x020fca0007fde0ff */
[----:B------:R-:W-:Y:S02]  /*3f850*/  IMAD.X R77, R78, 0x1, R3, P6 ;  /* 0x000000014e4d7824 */ /* 0x000fe400030e0603 */
[----:B------:R-:W-:-:S03]  /*3f860*/  VIADD R78, R69, 0x55 ;  /* 0x00000055454e7836 */ /* 0x000fc60000000000 */
[----:B------:R2:W-:Y:S02]  /*3f870*/  @P1 STG.E.U8 desc[UR14][R76.64], R80 ;  /* 0x000000504c001986 */ /* 0x0005e4000c10110e */
[----:B-1----:R-:W-:Y:S01]  /*3f880*/  ISETP.GE.AND P1, PT, R78, UR4, PT ;  /* 0x000000044e007c0c */ /* 0x002fe2000bf26270 */
[----:B------:R-:W1:Y:S01]  /*3f890*/  LDCU UR4, c[0x0][0x39c] ;  /* 0x00007380ff0477ac */ /* 0x000e620008000800 */
[----:B------:R-:W-:Y:S02]  /*3f8a0*/  PRMT R78, R80, 0x9910, RZ ;  /* 0x00009910504e7816 */ /* 0x000fe400000000ff */
[----:B--2---:R-:W-:Y:S02]  /*3f8b0*/  F2FP.SATFINITE.E5M2.F32.PACK_AB_MERGE_C R80, R5, R4, RZ ;  /* 0x000000040550723e */ /* 0x004fe400048060ff */
[----:B------:R-:W2:Y:S04]  /*3f8c0*/  LDL.LU R4, [R1+0x150] ;  /* 0x0001500001047983 */ /* 0x000ea80000300800 */
[----:B------:R-:W2:Y:S01]  /*3f8d0*/  LDL.LU R5, [R1+0x154] ;  /* 0x0001540001057983 */ /* 0x000ea20000300800 */
[----:B------:R-:W-:-:S02]  /*3f8e0*/  ISETP.LT.AND P3, PT, R72, UR12, !P5 ;  /* 0x0000000c48007c0c */ /* 0x000fc4000ef61270 */
[----:B------:R-:W-:Y:S02]  /*3f8f0*/  SHF.R.S32.HI R75, RZ, 0x1f, R73 ;  /* 0x0000001fff4b7819 */ /* 0x000fe40000011449 */
[----:B------:R-:W-:Y:S02]  /*3f900*/  IADD3 R70, P6, PT, R73, R0, RZ ;  /* 0x0000000049467210 */ /* 0x000fe40007fde0ff */
[----:B------:R-:W-:Y:S01]  /*3f910*/  PRMT R79, R81, 0x9910, RZ ;  /* 0x00009910514f7816 */ /* 0x000fe200000000ff */
[----:B------:R-:W-:Y:S01]  /*3f920*/  VIADD R77, R69, 0x56 ;  /* 0x00000056454d7836 */ /* 0x000fe20000000000 */
[----:B------:R-:W-:Y:S01]  /*3f930*/  SHF.R.S32.HI R78, RZ, 0x8, R78 ;  /* 0x00000008ff4e7819 */ /* 0x000fe2000001144e */
[----:B------:R-:W-:Y:S01]  /*3f940*/  IMAD.X R71, R75, 0x1, R68, P6 ;  /* 0x000000014b477824 */ /* 0x000fe200030e0644 */
[----:B------:R-:W-:Y:S01]  /*3f950*/  SHF.R.S32.HI R79, RZ, 0x8, R79 ;  /* 0x00000008ff4f7819 */ /* 0x000fe2000001144f */
[----:B------:R-:W5:Y:S01]  /*3f960*/  LDCU UR12, c[0x0][0x398] ;  /* 0x00007300ff0c77ac */ /* 0x000f620008000800 */
[----:B----4-:R-:W-:-:S03]  /*3f970*/  ISETP.LT.AND P5, PT, R74, UR10, !P5 ;  /* 0x0000000a4a007c0c */ /* 0x010fc6000efa1270 */
        /* <DEDUP_REMOVED lines=8> */
[----:B------:R-:W-:Y:S02]  /*3fa00*/  SHF.R.S32.HI R75, RZ, 0x1f, R73 ;  /* 0x0000001fff4b7819 */ /* 0x000fe40000011449 */
[----:B------:R-:W-:-:S02]  /*3fa10*/  IADD3 R76, P6, PT, R73, R0, RZ ;  /* 0x00000000494c7210 */ /* 0x000fc40007fde0ff */
[----:B------:R-:W-:Y:S01]  /*3fa20*/  ISETP.LT.AND P4, PT, R74, UR20, !P4 ;  /* 0x000000144a007c0c */ /* 0x000fe2000e781270 */
[----:B------:R0:W-:Y:S01]  /*3fa30*/  @P5 STG.E.U8 desc[UR14][R70.64], R78 ;  /* 0x0000004e46005986 */ /* 0x0001e2000c10110e */
[----:B-1----:R-:W-:Y:S01]  /*3fa40*/  ISETP.GE.AND P5, PT, R77, UR4, PT ;  /* 0x000000044d007c0c */ /* 0x002fe2000bfa6270 */
[----:B------:R-:W-:Y:S01]  /*3fa50*/  IMAD.X R77, R75, 0x1, R68, P6 ;  /* 0x000000014b4d7824 */ /* 0x000fe200030e0644 */
[----:B------:R-:W-:Y:S01]  /*3fa60*/  F2FP.SATFINITE.E5M2.F32.PACK_AB_MERGE_C R81, R9, R8, RZ ;  /* 0x000000080951723e */ /* 0x000fe200048060ff */
[----:B------:R-:W1:Y:S01]  /*3fa70*/  LDCU UR4, c[0x0][0x39c] ;  /* 0x00007380ff0477ac */ /* 0x000e620008000800 */
[----:B------:R-:W4:Y:S01]  /*3fa80*/  LDL.LU R8, [R1+0x558] ;  /* 0x0005580001087983 */ /* 0x000f220000300800 */
[----:B------:R-:W1:Y:S01]  /*3fa90*/  LDCU UR20, c[0x0][0x398] ;  /* 0x00007300ff1477ac */ /* 0x000e620008000800 */
[----:B0-----:R-:W-:Y:S02]  /*3faa0*/  IADD3 R70, P6, PT, R73, R2, RZ ;  /* 0x0000000249467210 */ /* 0x001fe40007fde0ff */
[----:B------:R0:W-:Y:S03]  /*3fab0*/  @P3 STG.E.U8 desc[UR14][R76.64], R79 ;  /* 0x0000004f4c003986 */ /* 0x0001e6000c10110e */
[----:B------:R-:W-:Y:S01]  /*3fac0*/  IMAD.X R71, R75, 0x1, R3, P6 ;  /* 0x000000014b477824 */ /* 0x000fe200030e0603 */
[----:B------:R-:W4:Y:S04]  /*3fad0*/  LDL.LU R9, [R1+0x55c] ;  /* 0x00055c0001097983 */ /* 0x000f280000300800 */
[----:B------:R2:W-:Y:S01]  /*3fae0*/  @P4 STG.E.U8 desc[UR14][R70.64], R80 ;  /* 0x0000005046004986 */ /* 0x0005e2000c10110e */
[----:B0-----:R-:W-:-:S02]  /*3faf0*/  PRMT R76, R79, 0x9910, RZ ;  /* 0x000099104f4c7816 */ /* 0x001fc400000000ff */
[----:B------:R-:W-:Y:S02]  /*3fb00*/  PRMT R79, R80, 0x9910, RZ ;  /* 0x00009910504f7816 */ /* 0x000fe400000000ff */
[----:B--2---:R-:W-:Y:S02]  /*3fb10*/  F2FP.SATFINITE.E5M2.F32.PACK_AB_MERGE_C R80, R5, R4, RZ ;  /* 0x000000040550723e */ /* 0x004fe400048060ff */
[----:B------:R-:W2:Y:S04]  /*3fb20*/  LDL.LU R4, [R1+0x158] ;  /* 0x0001580001047983 */ /* 0x000ea80000300800 */
[----:B------:R-:W2:Y:S01]  /*3fb30*/  LDL.LU R5, [R1+0x15c] ;  /* 0x00015c0001057983 */ /* 0x000ea20000300800 */
[----:B------:R-:W-:Y:S02]  /*3fb40*/  VIADD R78, R69, 0x57 ;  /* 0x00000057454e7836 */ /* 0x000fe40000000000 */
[----:B------:R-:W-:Y:S01]  /*3fb50*/  VIADD R73, R73, UR17 ;  /* 0x0000001149497c36 */ /* 0x000fe20008000000 */
[----:B------:R-:W-:Y:S01]  /*3fb60*/  ISETP.LT.AND P4, PT, R72, UR8, !P2 ;  /* 0x0000000848007c0c */ /* 0x000fe2000d781270 */
[----:B------:R-:W0:Y:S01]  /*3fb70*/  LDCU UR8, c[0x0][0x398] ;  /* 0x00007300ff0877ac */ /* 0x000e220008000800 */
        /* <DEDUP_REMOVED lines=25> */
[----:B-----5:R-:W-:Y:S01]  /*3fd10*/  ISETP.LT.AND P6, PT, R72, UR12, !P1 ;  /* 0x0000000c48007c0c */ /* 0x020fe2000cfc1270 */
[----:B------:R-:W5:Y:S01]  /*3fd20*/  LDCU UR8, c[0x0][0x398] ;  /* 0x00007300ff0877ac */ /* 0x000f620008000800 */
[----:B-1----:R-:W-:Y:S02]  /*3fd30*/  IADD3 R76, P4, PT, R73, R2, RZ ;  /* 0x00000002494c7210 */ /* 0x002fe40007f9e0ff */
[----:B------:R-:W-:Y:S01]  /*3fd40*/  SHF.R.S32.HI R73, RZ, 0x1f, R75 ;  /* 0x0000001fff497819 */ /* 0x000fe2000001144b */
[----:B------:R-:W1:Y:S02]  /*3fd50*/  LDCU UR12, c[0x0][0x398] ;  /* 0x00007300ff0c77ac */ /* 0x000e640008000800 */
[----:B------:R-:W-:Y:S02]  /*3fd60*/  IMAD.X R77, R78, 0x1, R3, P4 ;  /* 0x000000014e4d7824 */ /* 0x000fe400020e0603 */
[----:B------:R-:W-:Y:S01]  /*3fd70*/  VIADD R78, R69, 0x59 ;  /* 0x00000059454e7836 */ /* 0x000fe20000000000 */
[----:B---3--:R-:W-:-:S02]  /*3fd80*/  IADD3 R70, P4, PT, R75, R0, RZ ;  /* 0x000000004b467210 */ /* 0x008fc40007f9e0ff */
        /* <DEDUP_REMOVED lines=31> */
[----:B-1----:R-:W-:-:S02]  /*3ff80*/  IADD3 R70, P6, PT, R75, R2, RZ ;  /* 0x000000024b467210 */ /* 0x002fc40007fde0ff */
[----:B------:R1:W-:Y:S03]  /*3ff90*/  @P0 STG.E.U8 desc[UR14][R76.64], R79 ;  /* 0x0000004f4c000986 */ /* 0x0003e6000c10110e */
[----:B------:R-:W-:Y:S01]  /*3ffa0*/  IMAD.X R71, R73, 0x1, R3, P6 ;  /* 0x0000000149477824 */ /* 0x000fe200030e0603 */
[----:B------:R-:W3:Y:S04]  /*3ffb0*/  LDL.LU R7, [R1+0x56c] ;  /* 0x00056c0001077983 */ /* 0x000ee80000300800 */
[----:B------:R2:W-:Y:S01]  /*3ffc0*/  @P5 STG.E.U8 desc[UR14][R70.64], R80 ;  /* 0x0000005046005986 */ /* 0x0005e2000c10110e */
[----:B-1----:R-:W-:Y:S02]  /*3ffd0*/  PRMT R76, R79, 0x9910, RZ ;  /* 0x000099104f4c7816 */ /* 0x002fe400000000ff */
[----:B------:R-:W-:Y:S01]  /*3ffe0*/  PRMT R79, R80, 0x9910, RZ ;  /* 0x00009910504f7816 */ /* 0x000fe200000000ff */
[----:B------:R-:W-:Y:S01]  /*3fff0*/  VIADD R75, R75, UR17 ;  /* 0x000000114b4b7c36 */ /* 0x000fe20008000000 */
[----:B-----5:R-:W-:Y:S01]  /*40000*/  ISETP.LT.AND P5, PT, R72, UR8, !P3 ;  /* 0x0000000848007c0c */ /* 0x020fe2000dfa1270 */
[----:B------:R-:W-:Y:S01]  /*40010*/  VIADD R78, R69, 0x5b ;  /* 0x0000005b454e7836 */ /* 0x000fe20000000000 */
[----:B------:R-:W-:Y:S01]  /*40020*/  SHF.R.S32.HI R76, RZ, 0x8, R76 ;  /* 0x00000008ff4c7819 */ /* 0x000fe2000001144c */
[----:B------:R-:W1:Y:S01]  /*40030*/  LDCU UR8, c[0x0][0x398] ;  /* 0x00007300ff0877ac */ /* 0x000e620008000800 */
[----:B--2---:R-:W-:-:S02]  /*40040*/  F2FP.SATFINITE.E5M2.F32.PACK_AB_MERGE_C R80, R5, R4, RZ ;  /* 0x000000040550723e */ /* 0x004fc400048060ff */
[----:B------:R-:W2:Y:S04]  /*40050*/  LDL.LU R4, [R1+0x168] ;  /* 0x0001680001047983 */ /* 0x000ea80000300800 */
[----:B------:R-:W2:Y:S01]  /*40060*/  LDL.LU R5, [R1+0x16c] ;  /* 0x00016c0001057983 */ /* 0x000ea20000300800 */
[----:B------:R-:W-:Y:S02]  /*40070*/  SHF.R.S32.HI R73, RZ, 0x1f, R75 ;  /* 0x0000001fff497819 */ /* 0x000fe4000001144b */
[----:B------:R-:W-:Y:S02]  /*40080*/  IADD3 R70, P6, PT, R75, R0, RZ ;  /* 0x000000004b467210 */ /* 0x000fe40007fde0ff */
[----:B------:R-:W-:Y:S01]  /*40090*/  ISETP.GE.AND P0, PT, R78, UR6, PT ;  /* 0x000000064e007c0c */ /* 0x000fe2000bf06270 */
[----:B------:R-:W5:Y:S02]  /*400a0*/  LDCU UR6, c[0x0][0x398] ;  /* 0x00007300ff0677ac */ /* 0x000f640008000800 */
[----:B------:R-:W-:Y:S01]  /*400b0*/  IMAD.X R71, R73, 0x1, R68, P6 ;  /* 0x0000000149477824 */ /* 0x000fe200030e0644 */
[----:B----4-:R-:W-:Y:S01]  /*400c0*/  ISETP.LT.AND P3, PT, R74, UR10, !P3 ;  /* 0x0000000a4a007c0c */ /* 0x010fe2000df61270 */
[----:B------:R-:W4:Y:S03]  /*400d0*/  LDCU UR10, c[0x0][0x398] ;  /* 0x00007300ff0a77ac */ /* 0x000f260008000800 */
[----:B------:R0:W-:Y:S01]  /*400e0*/  @P5 STG.E.U8 desc[UR14][R70.64], R76 ;  /* 0x0000004c46005986 */ /* 0x0001e2000c10110e */
[----:B------:R-:W-:-:S02]  /*400f0*/  SHF.R.S32.HI R79, RZ, 0x8, R79 ;  /* 0x00000008ff4f7819 */ /* 0x000fc4000001144f */
[C---:B0-----:R-:W-:Y:S01]  /*40100*/  IADD3 R76, P6, PT, R75.reuse, R2, RZ ;  /* 0x000000024b4c7210 */ /* 0x041fe20007fde0ff */
[----:B------:R-:W-:-:S04]  /*40110*/  VIADD R75, R75, UR17 ;  /* 0x000000114b4b7c36 */ /* 0x000fc80008000000 */
[----:B------:R-:W-:Y:S02]  /*40120*/  IMAD.X R77, R73, 0x1, R3, P6 ;  /* 0x00000001494d7824 */ /* 0x000fe400030e0603 */
[----:B------:R-:W-:Y:S01]  /*40130*/  VIADD R73, R69, 0x5c ;  /* 0x0000005c45497836 */ /* 0x000fe20000000000 */
[----:B-----5:R-:W-:Y:S01]  /*40140*/  ISETP.LT.AND P5, PT, R72, UR6, !P2 ;  /* 0x0000000648007c0c */ /* 0x020fe2000d7a1270 */
[----:B------:R-:W0:Y:S01]  /*40150*/  LDCU UR6, c[0x0][0x398] ;  /* 0x00007300ff0677ac */ /* 0x000e220008000800 */
[----:B------:R5:W-:Y:S01]  /*40160*/  @P3 STG.E.U8 desc[UR14][R76.64], R79 ;  /* 0x0000004f4c003986 */ /* 0x000be2000c10110e */
[----:B------:R-:W-:Y:S02]  /*40170*/  SHF.R.S32.HI R78, RZ, 0x1f, R75 ;  /* 0x0000001fff4e7819 */ /* 0x000fe4000001144b */
[----:B------:R-:W-:Y:S01]  /*40180*/  ISETP.GE.AND P3, PT, R73, UR4, PT ;  /* 0x0000000449007c0c */ /* 0x000fe2000bf66270 */
[----:B------:R-:W0:Y:S01]  /*40190*/  LDCU UR4, c[0x0][0x39c] ;  /* 0x00007380ff0477ac */ /* 0x000e220008000800 */
[C---:B------:R-:W-:Y:S01]  /*401a0*/  IADD3 R70, P6, PT, R75.reuse, R0, RZ ;  /* 0x000000004b467210 */ /* 0x040fe20007fde0ff */
[----:B------:R-:W-:-:S04]  /*401b0*/  VIADD R73, R75, UR17 ;  /* 0x000000114b497c36 */ /* 0x000fc80008000000 */
[----:B------:R-:W-:Y:S01]  /*401c0*/  IMAD.X R71, R78, 0x1, R68, P6 ;  /* 0x000000014e477824 */ /* 0x000fe200030e0644 */
[----:B-----5:R-:W-:Y:S02]  /*401d0*/  IADD3 R76, P6, PT, R75, R2, RZ ;  /* 0x000000024b4c7210 */ /* 0x020fe40007fde0ff */
[----:B-1----:R-:W-:Y:S02]  /*401e0*/  ISETP.LT.AND P2, PT, R74, UR8, !P2 ;  /* 0x000000084a007c0c */ /* 0x002fe4000d741270 */
[----:B------:R1:W-:Y:S01]  /*401f0*/  @P5 STG.E.U8 desc[UR14][R70.64], R81 ;  /* 0x0000005146005986 */ /* 0x0003e2000c10110e */
[----:B------:R-:W-:Y:S01]  /*40200*/  ISETP.LT.AND P5, PT, R72, UR12, !P4 ;  /* 0x0000000c48007c0c */ /* 0x000fe2000e7a1270 */
[----:B------:R-:W-:Y:S01]  /*40210*/  IMAD.X R77, R78, 0x1, R3, P6 ;  /* 0x000000014e4d7824 */ /* 0x000fe200030e0603 */
[----:B------:R-:W-:Y:S01]  /*40220*/  SHF.R.S32.HI R75, RZ, 0x1f, R73 ;  /* 0x0000001fff4b7819 */ /* 0x000fe20000011449 */
[----:B------:R-:W-:Y:S01]  /*40230*/  VIADD R78, R69, 0x5d ;  /* 0x0000005d454e7836 */ /* 0x000fe20000000000 */
[----:B------:R-:W-:Y:S01]  /*40240*/  PRMT R79, R81, 0x9910, RZ ;  /* 0x00009910514f7816 */ /* 0x000fe200000000ff */
[----:B------:R-:W5:Y:S01]  /*40250*/  LDCU UR8, c[0x0][0x398] ;  /* 0x00007300ff0877ac */ /* 0x000f620008000800 */
[----:B------:R-:W2:Y:S01]  /*40260*/  LDCU UR12, c[0x0][0x398] ;  /* 0x00007300ff0c77ac */ /* 0x000ea20008000800 */
[----:B-1----:R-:W-:-:S02]  /*40270*/  IADD3 R70, P6, PT, R73, R0, RZ ;  /* 0x0000000049467210 */ /* 0x002fc40007fde0ff */
[----:B------:R-:W-:-:S03]  /*40280*/  SHF.R.S32.HI R79, RZ, 0x8, R79 ;  /* 0x00000008ff4f7819 */ /* 0x000fc6000001144f */
[----:B------:R-:W-:Y:S01]  /*40290*/  IMAD.X R71, R75, 0x1, R68, P6 ;  /* 0x000000014b477824 */ /* 0x000fe200030e0644 */
[----:B0-----:R-:W-:Y:S01]  /*402a0*/  ISETP.GE.AND P6, PT, R78, UR4, PT ;  /* 0x000000044e007c0c */ /* 0x001fe2000bfc6270 */
[----:B------:R-:W0:Y:S01]  /*402b0*/  LDCU UR4, c[0x0][0x39c] ;  /* 0x00007380ff0477ac */ /* 0x000e220008000800 */
[----:B----4-:R-:W-:Y:S01]  /*402c0*/  ISETP.LT.AND P4, PT, R74, UR10, !P4 ;  /* 0x0000000a4a007c0c */ /* 0x010fe2000e781270 */
[----:B------:R1:W-:Y:S01]  /*402d0*/  @P2 STG.E.U8 desc[UR14][R76.64], R80 ;  /* 0x000000504c002986 */ /* 0x0003e2000c10110e */
[----:B------:R-:W-:Y:S01]  /*402e0*/  VIADD R78, R69, 0x5e ;  /* 0x0000005e454e7836 */ /* 0x000fe20000000000 */
[----:B------:R-:W4:Y:S02]  /*402f0*/  LDCU UR10, c[0x0][0x398] ;  /* 0x00007300ff0a77ac */ /* 0x000f240008000800 */
[----:B------:R0:W-:Y:S01]  /*40300*/  @P5 STG.E.U8 desc[UR14][R70.64], R79 ;  /* 0x0000004f46005986 */ /* 0x0001e2000c10110e */
[----:B-1----:R-:W-:Y:S02]  /*40310*/  PRMT R77, R80, 0x9910, RZ ;  /* 0x00009910504d7816 */ /* 0x002fe400000000ff */
[C---:B0-----:R-:W-:Y:S01]  /*40320*/  IADD3 R70, P5, PT, R73.reuse, R2, RZ ;  /* 0x0000000249467210 */ /* 0x041fe20007fbe0ff */
[----:B------:R-:W-:Y:S01]  /*40330*/  VIADD R73, R73, UR17 ;  /* 0x0000001149497c36 */ /* 0x000fe20008000000 */
[----:B------:R-:W-:-:S03]  /*40340*/  SHF.R.S32.HI R77, RZ, 0x8, R77 ;  /* 0x00000008ff4d7819 */ /* 0x000fc6000001144d */
[----:B------:R-:W-:Y:S01]  /*40350*/  IMAD.X R71, R75, 0x1, R3, P5 ;  /* 0x000000014b477824 */ /* 0x000fe200028e0603 */
[----:B------:R-:W-:Y:S02]  /*40360*/  SHF.R.S32.HI R75, RZ, 0x1f, R73 ;  /* 0x0000001fff4b7819 */ /* 0x000fe40000011449 */
[----:B------:R-:W-:Y:S02]  /*40370*/  IADD3 R76, P5, PT, R73, R0, RZ ;  /* 0x00000000494c7210 */ /* 0x000fe40007fbe0ff */
[----:B------:R0:W-:Y:S01]  /*40380*/  @P4 STG.E.U8 desc[UR14][R70.64], R77 ;  /* 0x0000004d46004986 */ /* 0x0001e2000c10110e */
[----:B---3--:R-:W-:-:S03]  /*40390*/  F2FP.SATFINITE.E5M2.F32.PACK_AB_MERGE_C R79, R7, R6, RZ ;  /* 0x00000006074f723e */ /* 0x008fc600048060ff */
[----:B------:R-:W3:Y:S04]  /*403a0*/  LDL.LU R6, [R1+0x570] ;  /* 0x0005700001067983 */ /* 0x000ee80000300800 */
[----:B------:R-:W3:Y:S01]  /*403b0*/  LDL.LU R7, [R1+0x574] ;  /* 0x0005740001077983 */ /* 0x000ee20000300800 */
[----:B0-----:R-:W-:Y:S01]  /*403c0*/  IMAD.X R77, R75, 0x1, R68, P5 ;  /* 0x000000014b4d7824 */ /* 0x001fe200028e0644 */
[----:B------:R-:W-:Y:S01]  /*403d0*/  ISETP.GE.AND P5, PT, R78, UR4, PT ;  /* 0x000000044e007c0c */ /* 0x000fe2000bfa6270 */
[----:B------:R-:W0:Y:S01]  /*403e0*/  LDCU UR4, c[0x0][0x39c] ;  /* 0x00007380ff0477ac */ /* 0x000e220008000800 */
[----:B--2---:R-:W-:Y:S02]  /*403f0*/  F2FP.SATFINITE.E5M2.F32.PACK_AB_MERGE_C R78, R5, R4, RZ ;  /* 0x00000004054e723e */ /* 0x004fe400048060ff */
[----:B------:R-:W2:Y:S04]  /*40400*/  LDL.LU R4, [R1+0x170] ;  /* 0x0001700001047983 */ /* 0x000ea80000300800 */
[----:B------:R-:W2:Y:S01]  /*40410*/  LDL.LU R5, [R1+0x174] ;  /* 0x0001740001057983 */ /* 0x000ea20000300800 */
[----:B------:R-:W-:Y:S01]  /*40420*/  ISETP.LT.AND P2, PT, R72, UR6, !P1 ;  /* 0x0000000648007c0c */ /* 0x000fe2000cf41270 */
[----:B------:R-:W1:Y:S01]  /*40430*/  LDCU UR6, c[0x0][0x398] ;  /* 0x00007300ff0677ac */ /* 0x000e620008000800 */
[----:B------:R-:W-:-:S02]  /*40440*/  ISETP.LT.AND P1, PT, R74, UR18, !P1 ;  /* 0x000000124a007c0c */ /* 0x000fc4000cf21270 */
[----:B------:R-:W-:Y:S01]  /*40450*/  IADD3 R70, P4, PT, R73, R2, RZ ;  /* 0x0000000249467210 */ /* 0x000fe20007f9e0ff */
[----:B------:R-:W0:Y:S04]  /*40460*/  LDCU UR18, c[0x0][0x398] ;  /* 0x00007300ff1277ac */ /* 0x000e280008000800 */
[----:B------:R-:W-:Y:S02]  /*40470*/  IMAD.X R71, R75, 0x1, R3, P4 ;  /* 0x000000014b477824 */ /* 0x000fe400020e0603 */
[----:B------:R-:W-:Y:S02]  /*40480*/  VIADD R73, R73, UR17 ;  /* 0x0000001149497c36 */ /* 0x000fe40008000000 */
[----:B------:R-:W-:Y:S04]  /*40490*/  @P2 STG.E.U8 desc[UR14][R76.64], R79 ;  /* 0x0000004f4c002986 */ /* 0x000fe8000c10110e */
[----:B------:R0:W-:Y:S01]  /*404a0*/  @P1 STG.E.U8 desc[UR14][R70.64], R78 ;  /* 0x0000004e46001986 */ /* 0x0001e2000c10110e */
[----:B-----5:R-:W-:Y:S01]  /*404b0*/  ISETP.LT.AND P1, PT, R72, UR8, !P0 ;  /* 0x0000000848007c0c */ /* 0x020fe2000c721270 */
[----:B------:R-:W-:Y:S01]  /*404c0*/  VIADD R75, R69, 0xff ;  /* 0x000000ff454b7836 */ /* 0x000fe20000000000 */
[----:B0-----:R-:W-:Y:S01]  /*404d0*/  PRMT R70, R79, 0x9910, RZ ;  /* 0x000099104f467816 */ /* 0x001fe200000000ff */
[----:B------:R-:W0:Y:S01]  /*404e0*/  LDCU UR8, c[0x0][0x398] ;  /* 0x00007300ff0877ac */ /* 0x000e220008000800 */
[----:B------:R-:W-:-:S02]  /*404f0*/  PRMT R79, R78, 0x9910, RZ ;  /* 0x000099104e4f7816 */ /* 0x000fc400000000ff */
[----:B------:R-:W-:Y:S01]  /*40500*/  SHF.R.S32.HI R71, RZ, 0x1f, R73 ;  /* 0x0000001fff477819 */ /* 0x000fe20000011449 */
[----:B------:R-:W-:Y:S01]  /*40510*/  IMAD.MOV.U32 R78, RZ, RZ, R70 ;  /* 0x000000ffff4e7224 */ /* 0x000fe200078e0046 */
[----:B------:R-:W-:-:S04]  /*40520*/  IADD3 R76, P2, PT, R73, R0, RZ ;  /* 0x00000000494c7210 */ /* 0x000fc80007f5e0ff */
[----:B------:R-:W-:Y:S01]  /*40530*/  SHF.R.S32.HI R78, RZ, 0x8, R78 ;  /* 0x00000008ff4e7819 */ /* 0x000fe2000001144e */
[----:B------:R-:W-:Y:S01]  /*40540*/  IMAD.X R77, R71, 0x1, R68, P2 ;  /* 0x00000001474d7824 */ /* 0x000fe200010e0644 */
[----:B------:R-:W-:Y:S02]  /*40550*/  ISETP.GE.AND P2, PT, R75, UR27, PT ;  /* 0x0000001b4b007c0c */ /* 0x000fe4000bf46270 */
[----:B------:R-:W-:Y:S02]  /*40560*/  SHF.R.S32.HI R75, RZ, 0x8, R79 ;  /* 0x00000008ff4b7819 */ /* 0x000fe4000001144f */
[----:B------:R3:W-:Y:S02]  /*40570*/  @P1 STG.E.U8 desc[UR14][R76.64], R78 ;  /* 0x0000004e4c001986 */ /* 0x0007e4000c10110e */
[----:B---3--:R-:W-:Y:S02]  /*40580*/  F2FP.SATFINITE.E5M2.F32.PACK_AB_MERGE_C R78, R7, R6, RZ ;  /* 0x00000006074e723e */ /* 0x008fe400048060ff */
[----:B------:R-:W3:Y:S04]  /*40590*/  LDL.LU R6, [R1+0x578] ;  /* 0x0005780001067983 */ /* 0x000ee80000300800 */
[----:B------:R-:W3:Y:S01]  /*405a0*/  LDL.LU R7, [R1+0x57c] ;  /* 0x00057c0001077983 */ /* 0x000ee20000300800 */
[----:B--2---:R-:W-:-:S03]  /*405b0*/  F2FP.SATFINITE.E5M2.F32.PACK_AB_MERGE_C R79, R5, R4, RZ ;  /* 0x00000004054f723e */ /* 0x004fc600048060ff */
[----:B------:R-:W2:Y:S04]  /*405c0*/  LDL.LU R4, [R1+0x178] ;  /* 0x0001780001047983 */ /* 0x000ea80000300800 */
[----:B------:R-:W2:Y:S04]  /*405d0*/  LDL.LU R5, [R1+0x17c] ;  /* 0x00017c0001057983 */ /* 0x000ea80000300800 */
[----:B------:R-:W5:Y:S04]  /*405e0*/  LDL.LU R10, [R1+0x580] ;  /* 0x00058000010a7983 */ /* 0x000f680000300800 */
[----:B------:R-:W5:Y:S01]  /*405f0*/  LDL.LU R11, [R1+0x584] ;  /* 0x00058400010b7983 */ /* 0x000f620000300800 */
[----:B----4-:R-:W-:Y:S01]  /*40600*/  ISETP.LT.AND P0, PT, R74, UR10, !P0 ;  /* 0x0000000a4a007c0c */ /* 0x010fe2000c701270 */
[----:B------:R-:W4:Y:S01]  /*40610*/  LDCU UR10, c[0x0][0x398] ;  /* 0x00007300ff0a77ac */ /* 0x000f220008000800 */
[C---:B------:R-:W-:Y:S01]  /*40620*/  IADD3 R70, P4, PT, R73.reuse, R2, RZ ;  /* 0x0000000249467210 */ /* 0x040fe20007f9e0ff */
[----:B------:R-:W-:Y:S01]  /*40630*/  VIADD R73, R73, UR17 ;  /* 0x0000001149497c36 */ /* 0x000fe20008000000 */
[----:B------:R-:W5:Y:S03]  /*40640*/  LDL.LU R12, [R1+0x180] ;  /* 0x00018000010c7983 */ /* 0x000f660000300800 */
[----:B------:R-:W-:Y:S01]  /*40650*/  IMAD.X R71, R71, 0x1, R3, P4 ;  /* 0x0000000147477824 */ /* 0x000fe200020e0603 */
[----:B------:R-:W-:Y:S01]  /*40660*/  IADD3 R76, P4, PT, R73, R0, RZ ;  /* 0x00000000494c7210 */ /* 0x000fe20007f9e0ff */
[----:B------:R-:W5:Y:S04]  /*40670*/  LDL.LU R13, [R1+0x184] ;  /* 0x00018400010d7983 */ /* 0x000f680000300800 */
[----:B------:R0:W-:Y:S01]  /*40680*/  @P0 STG.E.U8 desc[UR14][R70.64], R75 ;  /* 0x0000004b46000986 */ /* 0x0001e2000c10110e */
[----:B-1----:R-:W-:Y:S01]  /*40690*/  ISETP.LT.AND P0, PT, R72, UR6, !P3 ;  /* 0x0000000648007c0c */ /* 0x002fe2000df01270 */
[----:B------:R-:W1:Y:S01]  /*406a0*/  LDCU UR6, c[0x0][0x39c] ;  /* 0x00007380ff0677ac */ /* 0x000e620008000800 */
[----:B------:R-:W-:Y:S01]  /*406b0*/  ISETP.LT.AND P3, PT, R74, UR12, !P3 ;  /* 0x0000000c4a007c0c */ /* 0x000fe2000df61270 */
[----:B------:R-:W5:Y:S01]  /*406c0*/  LDL.LU R8, [R1+0x188] ;  /* 0x0001880001087983 */ /* 0x000f620000300800 */
[----:B------:R-:W1:Y:S03]  /*406d0*/  LDCU UR12, c[0x0][0x398] ;  /* 0x00007300ff0c77ac */ /* 0x000e660008000800 */
[----:B------:R-:W5:Y:S01]  /*406e0*/  LDL.LU R9, [R1+0x18c] ;  /* 0x00018c0001097983 */ /* 0x000f620000300800 */
[----:B0-----:R-:W-:Y:S01]  /*406f0*/  VIADD R70, R69, 0xfe ;  /* 0x000000fe45467836 */ /* 0x001fe20000000000 */
[----:B------:R-:W-:-:S04]  /*40700*/  SHF.R.S32.HI R71, RZ, 0x1f, R73 ;  /* 0x0000001fff477819 */ /* 0x000fc80000011449 */
[----:B------:R-:W-:Y:S01]  /*40710*/  ISETP.GE.AND P1, PT, R70, UR25, PT ;  /* 0x0000001946007c0c */ /* 0x000fe2000bf26270 */
[----:B------:R-:W-:Y:S01]  /*40720*/  IMAD.X R77, R71, 0x1, R68, P4 ;  /* 0x00000001474d7824 */ /* 0x000fe200020e0644 */
[C---:B------:R-:W-:Y:S01]  /*40730*/  IADD3 R70, P4, PT, R73.reuse, R2, RZ ;  /* 0x0000000249467210 */ /* 0x040fe20007f9e0ff */
[----:B------:R-:W-:-:S04]  /*40740*/  VIADD R73, R73, UR17 ;  /* 0x0000001149497c36 */ /* 0x000fc80008000000 */
[----:B------:R-:W-:Y:S01]  /*40750*/  IMAD.X R71, R71, 0x1, R3, P4 ;  /* 0x0000000147477824 */ /* 0x000fe200020e0603 */
[----:B------:R-:W-:Y:S01]  /*40760*/  ISETP.LT.AND P4, PT, R72, UR8, !P6 ;  /* 0x0000000848007c0c */ /* 0x000fe2000f781270 */
[----:B------:R0:W-:Y:S01]  /*40770*/  @P0 STG.E.U8 desc[UR14][R76.64], R78 ;  /* 0x0000004e4c000986 */ /* 0x0001e2000c10110e */
[----:B------:R-:W-:Y:S01]  /*40780*/  VIADD R75, R69, 0x5f ;  /* 0x0000005f454b7836 */ /* 0x000fe20000000000 */
[----:B------:R-:W1:Y:S02]  /*40790*/  LDCU UR8, c[0x0][0x398] ;  /* 0x00007300ff0877ac */ /* 0x000e640008000800 */
[----:B------:R0:W-:Y:S01]  /*407a0*/  @P3 STG.E.U8 desc[UR14][R70.64], R79 ;  /* 0x0000004f46003986 */ /* 0x0001e2000c10110e */
[----:B----4-:R-:W-:Y:S01]  /*407b0*/  ISETP.LT.AND P6, PT, R74, UR10, !P6 ;  /* 0x0000000a4a007c0c */ /* 0x010fe2000f7c1270 */
[----:B------:R-:W4:Y:S01]  /*407c0*/  LDCU UR10, c[0x0][0x398] ;  /* 0x00007300ff0a77ac */ /* 0x000f220008000800 */
[----:B------:R-:W-:Y:S02]  /*407d0*/  ISETP.GE.AND P0, PT, R75, UR4, PT ;  /* 0x000000044b007c0c */ /* 0x000fe4000bf06270 */
[----:B0-----:R-:W-:-:S02]  /*407e0*/  IADD3 R76, P3, PT, R73, R0, RZ ;  /* 0x00000000494c7210 */ /* 0x001fc40007f7e0ff */
[----:B------:R-:W-:Y:S02]  /*407f0*/  PRMT R78, R78, 0x9910, RZ ;  /* 0x000099104e4e7816 */ /* 0x000fe400000000ff */
[----:B------:R-:W-:Y:S01]  /*40800*/  SHF.R.S32.HI R71, RZ, 0x1f, R73 ;  /* 0x0000001fff477819 */ /* 0x000fe20000011449 */
[----:B------:R-:W-:Y:S01]  /*40810*/  VIADD R75, R69, 0x60 ;  /* 0x00000060454b7836 */ /* 0x000fe20000000000 */
[----:B------:R-:W-:Y:S01]  /*40820*/  SHF.R.S32.HI R78, RZ, 0x8, R78 ;  /* 0x00000008ff4e7819 */ /* 0x000fe2000001144e */
[----:B------:R-:W0:Y:S02]  /*40830*/  LDCU UR4, c[0x0][0x39c] ;  /* 0x00007380ff0477ac */ /* 0x000e240008000800 */
[----:B------:R-:W-:Y:S01]  /*40840*/  IMAD.X R77, R71, 0x1, R68, P3 ;  /* 0x00000001474d7824 */ /* 0x000fe200018e0644 */
[----:B------:R-:W-:Y:S02]  /*40850*/  IADD3 R70, P3, PT, R73, R2, RZ ;  /* 0x0000000249467210 */ /* 0x000fe40007f7e0ff */
[----:B------:R-:W-:-:S02]  /*40860*/  PRMT R79, R79, 0x9910, RZ ;  /* 0x000099104f4f7816 */ /* 0x000fc400000000ff */
[----:B------:R0:W-:Y:S01]  /*40870*/  @P4 STG.E.U8 desc[UR14][R76.64], R78 ;  /* 0x0000004e4c004986 */ /* 0x0001e2000c10110e */
[----:B-1----:R-:W-:Y:S01]  /*40880*/  ISETP.GE.AND P4, PT, R75, UR6, PT ;  /* 0x000000064b007c0c */ /* 0x002fe2000bf86270 */
[----:B------:R-:W-:Y:S01]  /*40890*/  IMAD.X R71, R71, 0x1, R3, P3 ;  /* 0x0000000147477824 */ /* 0x000fe200018e0603 */
[----:B------:R-:W-:Y:S01]  /*408a0*/  SHF.R.S32.HI R75, RZ, 0x8, R79 ;  /* 0x00000008ff4b7819 */ /* 0x000fe2000001144f */
[----:B------:R-:W-:Y:S01]  /*408b0*/  VIADD R73, R73, UR17 ;  /* 0x0000001149497c36 */ /* 0x000fe20008000000 */
[----:B------:R-:W-:Y:S01]  /*408c0*/  ISETP.LT.AND P3, PT, R72, UR12, !P5 ;  /* 0x0000000c48007c0c */ /* 0x000fe2000ef61270 */
[----:B------:R-:W1:Y:S02]  /*408d0*/  LDCU UR6, c[0x0][0x39c] ;  /* 0x00007380ff0677ac */ /* 0x000e640008000800 */
[----:B------:R4:W-:Y:S01]  /*408e0*/  @P6 STG.E.U8 desc[UR14][R70.64], R75 ;  /* 0x0000004b46006986 */ /* 0x0009e2000c10110e */
[----:B------:R-:W-:Y:S01]  /*408f0*/  ISETP.LT.AND P5, PT, R74, UR8, !P5 ;  /* 0x000000084a007c0c */ /* 0x000fe2000efa1270 */
[C---:B------:R-:W-:Y:S01]  /*40900*/  VIADD R88, R73.reuse, UR17 ;  /* 0x0000001149587c36 */ /* 0x040fe20008000000 */
[----:B------:R-:W1:Y:S01]  /*40910*/  LDCU UR12, c[0x0][0x398] ;  /* 0x00007300ff0c77ac */ /* 0x000e620008000800 */
[----:B0-----:R-:W-:-:S02]  /*40920*/  IADD3 R76, P6, PT, R73, R0, RZ ;  /* 0x00000000494c7210 */ /* 0x001fc40007fde0ff */
[----:B----4-:R-:W-:Y:S01]  /*40930*/  SHF.R.S32.HI R71, RZ, 0x1f, R73 ;  /* 0x0000001fff477819 */ /* 0x010fe20000011449 */
[----:B------:R-:W-:Y:S01]  /*40940*/  VIADD R75, R69, 0x61 ;  /* 0x00000061454b7836 */ /* 0x000fe20000000000 */
[----:B------:R-:W0:Y:S03]  /*40950*/  LDCU UR8, c[0x0][0x39c] ;  /* 0x00007380ff0877ac */ /* 0x000e260008000800 */
[----:B------:R-:W-:Y:S01]  /*40960*/  IMAD.X R77, R71, 0x1, R68, P6 ;  /* 0x00000001474d7824 */ /* 0x000fe200030e0644 */
[----:B------:R-:W-:Y:S02]  /*40970*/  IADD3 R70, P6, PT, R73, R2, RZ ;  /* 0x0000000249467210 */ /* 0x000fe40007fde0ff */
[----:B---3--:R-:W-:Y:S01]  /*40980*/  F2FP.SATFINITE.E5M2.F32.PACK_AB_MERGE_C R78, R7, R6, RZ ;  /* 0x00000006074e723e */ /* 0x008fe200048060ff */
[----:B------:R-:W-:Y:S01]  /*40990*/  VIADD R84, R88, UR17 ;  /* 0x0000001158547c36 */ /* 0x000fe20008000000 */
[----:B------:R-:W-:Y:S01]  /*409a0*/  SHF.R.S32.HI R73, RZ, 0x1f, R88 ;  /* 0x0000001fff497819 */ /* 0x000fe20000011458 */
[----:B------:R-:W-:Y:S01]  /*409b0*/  IMAD.X R71, R71, 0x1, R3, P6 ;  /* 0x0000000147477824 */ /* 0x000fe200030e0603 */
[----:B------:R-:W3:Y:S04]  /*409c0*/  LDL.LU R6, [R1+0x590] ;  /* 0x0005900001067983 */ /* 0x000ee80000300800 */
[----:B------:R4:W-:Y:S01]  /*409d0*/  @P3 STG.E.U8 desc[UR14][R76.64], R78 ;  /* 0x0000004e4c003986 */ /* 0x0009e2000c10110e */
[----:B------:R-:W-:Y:S01]  /*409e0*/  ISETP.GE.AND P3, PT, R75, UR4, PT ;  /* 0x000000044b007c0c */ /* 0x000fe2000bf66270 */
[----:B------:R-:W0:Y:S01]  /*409f0*/  LDCU UR4, c[0x0][0x398] ;  /* 0x00007300ff0477ac */ /* 0x000e220008000800 */
[----:B------:R-:W-:Y:S01]  /*40a00*/  SHF.R.S32.HI R75, RZ, 0x1f, R84 ;  /* 0x0000001fff4b7819 */ /* 0x000fe20000011454 */
[----:B------:R-:W-:Y:S01]  /*40a10*/  VIADD R80, R84, UR17 ;  /* 0x0000001154507c36 */ /* 0x000fe20008000000 */
[----:B------:R-:W3:Y:S03]  /*40a20*/  LDL.LU R7, [R1+0x594] ;  /* 0x0005940001077983 */ /* 0x000ee60000300800 */
[----:B------:R-:W-:Y:S01]  /*40a30*/  VIADD R92, R80, UR17 ;  /* 0x00000011505c7c36 */ /* 0x000fe20008000000 */
[----:B----4-:R-:W-:-:S04]  /*40a40*/  PRMT R76, R78, 0x9910, RZ ;  /* 0x000099104e4c7816 */ /* 0x010fc800000000ff */
[----:B------:R-:W-:Y:S02]  /*40a50*/  SHF.R.S32.HI R76, RZ, 0x8, R76 ;  /* 0x00000008ff4c7819 */ /* 0x000fe4000001144c */
[----:B--2---:R-:W-:-:S05]  /*40a60*/  F2FP.SATFINITE.E5M2.F32.PACK_AB_MERGE_C R4, R5, R4, RZ ;  /* 0x000000040504723e */ /* 0x004fca00048060ff */
[----:B------:R2:W-:Y:S02]  /*40a70*/  @P5 STG.E.U8 desc[UR14][R70.64], R4 ;  /* 0x0000000446005986 */ /* 0x0005e4000c10110e */
[C---:B--2---:R-:W-:Y:S02]  /*40a80*/  IADD3 R70, P6, PT, R88.reuse, R0, RZ ;  /* 0x0000000058467210 */ /* 0x044fe40007fde0ff */
[----:B------:R-:W-:-:S03]  /*40a90*/  IADD3 R88, P5, PT, R88, R2, RZ ;  /* 0x0000000258587210 */ /* 0x000fc60007fbe0ff */
[C---:B------:R-:W-:Y:S01]  /*40aa0*/  IMAD.X R71, R73.reuse, 0x1, R68, P6 ;  /* 0x0000000149477824 */ /* 0x040fe200030e0644 */
[C---:B------:R-:W-:Y:S01]  /*40ab0*/  IADD3 R86, P6, PT, R84.reuse, R0, RZ ;  /* 0x0000000054567210 */ /* 0x040fe20007fde0ff */
[--C-:B------:R-:W-:Y:S01]  /*40ac0*/  IMAD.X R89, R73, 0x1, R3.reuse, P5 ;  /* 0x0000000149597824 */ /* 0x100fe200028e0603 */
[----:B------:R-:W-:Y:S02]  /*40ad0*/  IADD3 R84, P5, PT, R84, R2, RZ ;  /* 0x0000000254547210 */ /* 0x000fe40007fbe0ff */
[----:B------:R-:W-:Y:S01]  /*40ae0*/  SHF.R.S32.HI R73, RZ, 0x1f, R80 ;  /* 0x0000001fff497819 */ /* 0x000fe20000011450 */
[C---:B------:R-:W-:Y:S01]  /*40af0*/  IMAD.X R87, R75.reuse, 0x1, R68, P6 ;  /* 0x000000014b577824 */ /* 0x040fe200030e0644 */
[C---:B------:R-:W-:Y:S01]  /*40b00*/  IADD3 R82, P6, PT, R80.reuse, R0, RZ ;  /* 0x0000000050527210 */ /* 0x040fe20007fde0ff */
[----:B------:R-:W-:Y:S01]  /*40b10*/  IMAD.X R85, R75, 0x1, R3, P5 ;  /* 0x000000014b557824 */ /* 0x000fe200028e0603 */
[----:B------:R-:W-:-:S03]  /*40b20*/  IADD3 R80, P5, PT, R80, R2, RZ ;  /* 0x0000000250507210 */ /* 0x000fc60007fbe0ff */
[C---:B------:R-:W-:Y:S01]  /*40b30*/  IMAD.X R83, R73.reuse, 0x1, R68, P6 ;  /* 0x0000000149537824 */ /* 0x040fe200030e0644 */
[----:B0-----:R-:W-:Y:S01]  /*40b40*/  ISETP.LT.AND P6, PT, R72, UR4, !P0 ;  /* 0x0000000448007c0c */ /* 0x001fe2000c7c1270 */
[----:B------:R-:W-:Y:S01]  /*40b50*/  IMAD.X R81, R73, 0x1, R3, P5 ;  /* 0x0000000149517824 */ /* 0x000fe200028e0603 */
[----:B------:R-:W-:Y:S01]  /*40b60*/  SHF.R.S32.HI R75, RZ, 0x1f, R92 ;  /* 0x0000001fff4b7819 */ /* 0x000fe2000001145c */
[----:B------:R-:W0:Y:S01]  /*40b70*/  LDCU UR4, c[0x0][0x398] ;  /* 0x00007300ff0477ac */ /* 0x000e220008000800 */
[C---:B------:R-:W-:Y:S01]  /*40b80*/  IADD3 R78, P5, PT, R92.reuse, R0, RZ ;  /* 0x000000005c4e7210 */ /* 0x040fe20007fbe0ff */
[----:B------:R-:W-:-:S04]  /*40b90*/  VIADD R73, R92, UR17 ;  /* 0x000000115c497c36 */ /* 0x000fc80008000000 */
[----:B------:R-:W-:Y:S01]  /*40ba0*/  IMAD.X R79, R75, 0x1, R68, P5 ;  /* 0x000000014b4f7824 */ /* 0x000fe200028e0644 */
[----:B------:R-:W-:-:S03]  /*40bb0*/  IADD3 R92, P5, PT, R92, R2, RZ ;  /* 0x000000025c5c7210 */ /* 0x000fc60007fbe0ff */
[----:B------:R2:W-:Y:S02]  /*40bc0*/  @P6 STG.E.U8 desc[UR14][R70.64], R76 ;  /* 0x0000004c46006986 */ /* 0x0005e4000c10110e */
[----:B------:R-:W-:Y:S01]  /*40bd0*/  IMAD.X R93, R75, 0x1, R3, P5 ;  /* 0x000000014b5d7824 */ /* 0x000fe200028e0603 */
[----:B-----5:R-:W-:Y:S02]  /*40be0*/  F2FP.SATFINITE.E5M2.F32.PACK_AB_MERGE_C R75, R11, R10, RZ ;  /* 0x0000000a0b4b723e */ /* 0x020fe400048060ff */
[----:B--2---:R-:W-:Y:S02]  /*40bf0*/  PRMT R71, R4, 0x9910, RZ ;  /* 0x0000991004477816 */ /* 0x004fe400000000ff */
[----:B------:R-:W2:Y:S04]  /*40c00*/  LDL.LU R4, [R1+0x190] ;  /* 0x0001900001047983 */ /* 0x000ea80000300800 */
[----:B------:R-:W2:Y:S04]  /*40c10*/  LDL.LU R5, [R1+0x194] ;  /* 0x0001940001057983 */ /* 0x000ea80000300800 */
[----:B------:R-:W4:Y:S04]  /*40c20*/  LDL.LU R10, [R1+0x588] ;  /* 0x00058800010a7983 */ /* 0x000f280000300800 */
[----:B------:R-:W4:Y:S01]  /*40c30*/  LDL.LU R11, [R1+0x58c] ;  /* 0x00058c00010b7983 */ /* 0x000f220000300800 */
[----:B------:R-:W-:-:S02]  /*40c40*/  SHF.R.S32.HI R77, RZ, 0x1f, R73 ;  /* 0x0000001fff4d7819 */ /* 0x000fc40000011449 */
[----:B------:R-:W-:Y:S02]  /*40c50*/  IADD3 R90, P5, PT, R73, R0, RZ ;  /* 0x00000000495a7210 */ /* 0x000fe40007fbe0ff */
[----:B------:R-:W-:Y:S01]  /*40c60*/  ISETP.LT.AND P0, PT, R74, UR10, !P0 ;  /* 0x0000000a4a007c0c */ /* 0x000fe2000c701270 */
[----:B------:R-:W-:Y:S01]  /*40c70*/  VIADD R70, R69, 0x62 ;  /* 0x0000006245467836 */ /* 0x000fe20000000000 */
[----:B0-----:R-:W-:Y:S01]  /*40c80*/  ISETP.LT.AND P6, PT, R72, UR4, !P4 ;  /* 0x0000000448007c0c */ /* 0x001fe2000e7c1270 */
[----:B------:R-:W-:Y:S01]  /*40c90*/  IMAD.X R91, R77, 0x1, R68, P5 ;  /* 0x000000014d5b7824 */ /* 0x000fe200028e0644 */
[----:B------:R-:W-:Y:S01]  /*40ca0*/  IADD3 R76, P5, PT, R73, R2, RZ ;  /* 0x00000002494c7210 */ /* 0x000fe20007fbe0ff */
[----:B------:R-:W0:Y:S01]  /*40cb0*/  LDCU UR10, c[0x0][0x398] ;  /* 0x00007300ff0a77ac */ /* 0x000e220008000800 */
[----:B------:R-:W-:-:S03]  /*40cc0*/  SHF.R.S32.HI R71, RZ, 0x8, R71 ;  /* 0x00000008ff477819 */ /* 0x000fc60000011447 */
[----:B------:R-:W-:Y:S01]  /*40cd0*/  IMAD.X R77, R77, 0x1, R3, P5 ;  /* 0x000000014d4d7824 */ /* 0x000fe200028e0603 */
[----:B-1----:R-:W-:Y:S01]  /*40ce0*/  ISETP.GE.AND P5, PT, R70, UR6, PT ;  /* 0x0000000646007c0c */ /* 0x002fe2000bfa6270 */
[----:B------:R-:W-:Y:S01]  /*40cf0*/  VIADD R70, R69, 0x63 ;  /* 0x0000006345467836 */ /* 0x000fe20000000000 */
[----:B------:R-:W-:Y:S01]  /*40d00*/  ISETP.LT.AND P4, PT, R74, UR12, !P4 ;  /* 0x0000000c4a007c0c */ /* 0x000fe2000e781270 */
[----:B------:R-:W1:Y:S01]  /*40d10*/  LDCU UR4, c[0x0][0x39c] ;  /* 0x00007380ff0477ac */ /* 0x000e620008000800 */
[----:B------:R5:W-:Y:S02]  /*40d20*/  @P0 STG.E.U8 desc[UR14][R88.64], R71 ;  /* 0x0000004758000986 */ /* 0x000be4000c10110e */
[----:B------:R-:W-:Y:S01]  /*40d30*/  ISETP.GE.AND P0, PT, R70, UR8, PT ;  /* 0x0000000846007c0c */ /* 0x000fe2000bf06270 */
[----:B------:R-:W3:Y:S01]  /*40d40*/  LDCU UR8, c[0x0][0x398] ;  /* 0x00007300ff0877ac */ /* 0x000ee20008000800 */
[----:B------:R0:W-:Y:S01]  /*40d50*/  @P6 STG.E.U8 desc[UR14][R86.64], R75 ;  /* 0x0000004b56006986 */ /* 0x0001e2000c10110e */
[----:B------:R-:W3:Y:S01]  /*40d60*/  LDCU UR12, c[0x0][0x398] ;  /* 0x00007300ff0c77ac */ /* 0x000ee20008000800 */
[----:B------:R-:W-:Y:S01]  /*40d70*/  ISETP.LT.AND P6, PT, R72, UR18, !P3 ;  /* 0x0000001248007c0c */ /* 0x000fe2000dfc1270 */
[----:B------:R-:W3:Y:S01]  /*40d80*/  LDCU UR6, c[0x0][0x39c] ;  /* 0x00007380ff0677ac */ /* 0x000ee20008000800 */
[----:B-----5:R-:W-:Y:S01]  /*40d90*/  F2FP.SATFINITE.E5M2.F32.PACK_AB_MERGE_C R71, R13, R12, RZ ;  /* 0x0000000c0d47723e */ /* 0x020fe200048060ff */
[----:B------:R-:W-:Y:S01]  /*40da0*/  VIADD R70, R69, 0x64 ;  /* 0x0000006445467836 */ /* 0x000fe20000000000 */
[----:B0-----:R-:W-:-:S03]  /*40db0*/  PRMT R75, R75, 0x9910, RZ ;  /* 0x000099104b4b7816 */ /* 0x001fc600000000ff */
[----:B------:R0:W-:Y:S01]  /*40dc0*/  @P4 STG.E.U8 desc[UR14][R84.64], R71 ;  /* 0x0000004754004986 */ /* 0x0001e2000c10110e */
[----:B------:R-:W-:Y:S01]  /*40dd0*/  ISETP.LT.AND P3, PT, R74, UR10, !P3 ;  /* 0x0000000a4a007c0c */ /* 0x000fe2000df61270 */
[----:B------:R-:W5:Y:S01]  /*40de0*/  LDCU UR10, c[0x0][0x398] ;  /* 0x00007300ff0a77ac */ /* 0x000f620008000800 */
[----:B-1----:R-:W-:Y:S01]  /*40df0*/  ISETP.GE.AND P4, PT, R70, UR4, PT ;  /* 0x0000000446007c0c */ /* 0x002fe2000bf86270 */
[----:B------:R-:W1:Y:S01]  /*40e00*/  LDCU UR18, c[0x0][0x398] ;  /* 0x00007300ff1277ac */ /* 0x000e620008000800 */
[----:B------:R-:W-:Y:S01]  /*40e10*/  VIADD R73, R73, UR17 ;  /* 0x0000001149497c36 */ /* 0x000fe20008000000 */
[----:B---3--:R-:W-:Y:S01]  /*40e20*/  F2FP.SATFINITE.E5M2.F32.PACK_AB_MERGE_C R58, R7, R6, RZ ;  /* 0x00000006073a723e */ /* 0x008fe200048060ff */
[----:B------:R-:W3:Y:S01]  /*40e30*/  LDCU UR4, c[0x0][0x39c] ;  /* 0x00007380ff0477ac */ /* 0x000ee20008000800 */
[----:B0-----:R-:W-:Y:S02]  /*40e40*/  PRMT R84, R71, 0x9910, RZ ;  /* 0x0000991047547816 */ /* 0x001fe400000000ff */
[----:B------:R-:W-:-:S03]  /*40e50*/  SHF.R.S32.HI R71, RZ, 0x8, R75 ;  /* 0x00000008ff477819 */ /* 0x000fc6000001144b */
[----:B------:R-:W-:Y:S02]  /*40e60*/  IMAD.MOV.U32 R70, RZ, RZ, R84 ;  /* 0x000000ffff467224 */ /* 0x000fe400078e0054 */
[----:B------:R0:W-:Y:S01]  /*40e70*/  @P6 STG.E.U8 desc[UR14][R82.64], R71 ;  /* 0x0000004752006986 */ /* 0x0001e2000c10110e */
[----:B------:R-:W-:Y:S01]  /*40e80*/  ISETP.LT.AND P6, PT, R72, UR8, !P5 ;  /* 0x0000000848007c0c */ /* 0x000fe2000efc1270 */
[----:B------:R-:W1:Y:S01]  /*40e90*/  LDCU UR8, c[0x0][0x39c] ;  /* 0x00007380ff0877ac */ /* 0x000e620008000800 */
[----:B------:R-:W-:Y:S01]  /*40ea0*/  ISETP.LT.AND P5, PT, R74, UR12, !P5 ;  /* 0x0000000c4a007c0c */ /* 0x000fe2000efa1270 */
[----:B------:R-:W1:Y:S01]  /*40eb0*/  LDCU UR12, c[0x0][0x398] ;  /* 0x00007300ff0c77ac */ /* 0x000e620008000800 */
[----:B0-----:R-:W-:Y:S01]  /*40ec0*/  SHF.R.S32.HI R71, RZ, 0x8, R70 ;  /* 0x00000008ff477819 */ /* 0x001fe20000011446 */
[----:B------:R-:W-:-:S04]  /*40ed0*/  VIADD R70, R69, 0x65 ;  /* 0x0000006545467836 */ /* 0x000fc80000000000 */
[----:B------:R0:W-:Y:S01]  /*40ee0*/  @P3 STG.E.U8 desc[UR14][R80.64], R71 ;  /* 0x0000004750003986 */ /* 0x0001e2000c10110e */
[----:B------:R-:W-:Y:S01]  /*40ef0*/  ISETP.GE.AND P3, PT, R70, UR6, PT ;  /* 0x0000000646007c0c */ /* 0x000fe2000bf66270 */
[----:B------:R-:W1:Y:S01]  /*40f00*/  LDCU UR6, c[0x0][0x39c] ;  /* 0x00007380ff0677ac */ /* 0x000e620008000800 */
[----:B------:R-:W-:Y:S02]  /*40f10*/  SHF.R.S32.HI R75, RZ, 0x1f, R73 ;  /* 0x0000001fff4b7819 */ /* 0x000fe40000011449 */
[----:B0-----:R-:W-:Y:S02]  /*40f20*/  F2FP.SATFINITE.E5M2.F32.PACK_AB_MERGE_C R80, R9, R8, RZ ;  /* 0x000000080950723e */ /* 0x001fe400048060ff */
[----:B----4-:R-:W-:-:S05]  /*40f30*/  F2FP.SATFINITE.E5M2.F32.PACK_AB_MERGE_C R81, R11, R10, RZ ;  /* 0x0000000a0b51723e */ /* 0x010fca00048060ff */
[----:B------:R0:W-:Y:S01]  /*40f40*/  @P6 STG.E.U8 desc[UR14][R78.64], R81 ;  /* 0x000000514e006986 */ /* 0x0001e2000c10110e */
[----:B------:R-:W-:-:S03]  /*40f50*/  IADD3 R70, P6, PT, R73, R0, RZ ;  /* 0x0000000049467210 */ /* 0x000fc60007fde0ff */
[----:B------:R-:W-:Y:S01]  /*40f60*/  @P5 STG.E.U8 desc[UR14][R92.64], R80 ;  /* 0x000000505c005986 */ /* 0x000fe2000c10110e */
[----:B-----5:R-:W-:Y:S01]  /*40f70*/  ISETP.LT.AND P5, PT, R72, UR10, !P0 ;  /* 0x0000000a48007c0c */ /* 0x020fe2000c7a1270 */
[----:B------:R-:W-:Y:S01]  /*40f80*/  IMAD.X R71, R75, 0x1, R68, P6 ;  /* 0x000000014b477824 */ /* 0x000fe200030e0644 */
[----:B-1----:R-:W-:Y:S01]  /*40f90*/  ISETP.LT.AND P0, PT, R74, UR18, !P0 ;  /* 0x000000124a007c0c */ /* 0x002fe2000c701270 */
[----:B------:R-:W1:Y:S01]  /*40fa0*/  LDCU UR10, c[0x0][0x398] ;  /* 0x00007300ff0a77ac */ /* 0x000e620008000800 */
[----:B------:R-:W-:Y:S02]  /*40fb0*/  ISETP.LT.AND P6, PT, R72, UR12, !P4 ;  /* 0x0000000c48007c0c */ /* 0x000fe4000e7c1270 */
[----:B0-----:R-:W-:Y:S01]  /*40fc0*/  PRMT R79, R81, 0x9910, RZ ;  /* 0x00009910514f7816 */ /* 0x001fe200000000ff */
[----:B------:R-:W0:Y:S01]  /*40fd0*/  LDCU UR12, c[0x0][0x398] ;  /* 0x00007300ff0c77ac */ /* 0x000e220008000800 */
[----:B------:R-:W-:Y:S02]  /*40fe0*/  PRMT R78, R80, 0x9910, RZ ;  /* 0x00009910504e7816 */ /* 0x000fe400000000ff */
[----:B------:R-:W-:Y:S01]  /*40ff0*/  SHF.R.S32.HI R79, RZ, 0x8, R79 ;  /* 0x00000008ff4f7819 */ /* 0x000fe2000001144f */
[----:B------:R-:W4:Y:S01]  /*41000*/  LDCU UR18, c[0x0][0x398] ;  /* 0x00007300ff1277ac */ /* 0x000f220008000800 */
[----:B------:R-:W-:-:S03]  /*41010*/  SHF.R.S32.HI R78, RZ, 0x8, R78 ;  /* 0x00000008ff4e7819 */ /* 0x000fc6000001144e */
[----:B------:R-:W-:Y:S04]  /*41020*/  @P5 STG.E.U8 desc[UR14][R90.64], R79 ;  /* 0x0000004f5a005986 */ /* 0x000fe8000c10110e */
[----:B------:R-:W-:Y:S01]  /*41030*/  @P0 STG.E.U8 desc[UR14][R76.64], R78 ;  /* 0x0000004e4c000986 */ /* 0x000fe2000c10110e */
[----:B------:R-:W-:-:S03]  /*41040*/  IADD3 R60, P0, PT, R73, R2, RZ ;  /* 0x00000002493c7210 */ /* 0x000fc60007f1e0ff */
[----:B------:R5:W-:Y:S02]  /*41050*/  @P6 STG.E.U8 desc[UR14][R70.64], R58 ;  /* 0x0000003a46006986 */ /* 0x000be4000c10110e */
[----:B------:R-:W-:Y:S02]  /*41060*/  IMAD.X R61, R75, 0x1, R3, P0 ;  /* 0x000000014b3d7824 */ /* 0x000fe400000e0603 */
[----:B-----5:R-:W-:-:S04]  /*41070*/  VIADD R70, R73, UR17 ;  /* 0x0000001149467c36 */ /* 0x020fc80008000000 */
[C---:B------:R-:W-:Y:S01]  /*41080*/  VIADD R71, R70.reuse, UR17 ;  /* 0x0000001146477c36 */ /* 0x040fe20008000000 */
[----:B------:R-:W-:Y:S02]  /*41090*/  SHF.R.S32.HI R73, RZ, 0x1f, R70 ;  /* 0x0000001fff497819 */ /* 0x000fe40000011446 */
[C---:B------:R-:W-:Y:S02]  /*410a0*/  IADD3 R66, P0, PT, R70.reuse, R0, RZ ;  /* 0x0000000046427210 */ /* 0x040fe40007f1e0ff */
[----:B------:R-:W-:Y:S01]  /*410b0*/  IADD3 R48, P5, PT, R70, R2, RZ ;  /* 0x0000000246307210 */ /* 0x000fe20007fbe0ff */
[----:B------:R-:W-:Y:S01]  /*410c0*/  VIADD R70, R71, UR17 ;  /* 0x0000001147467c36 */ /* 0x000fe20008000000 */
[----:B------:R-:W-:Y:S01]  /*410d0*/  SHF.R.S32.HI R75, RZ, 0x1f, R71 ;  /* 0x0000001fff4b7819 */ /* 0x000fe20000011447 */
[----:B------:R-:W-:Y:S01]  /*410e0*/  IMAD.X R67, R73, 0x1, R68, P0 ;  /* 0x0000000149437824 */ /* 0x000fe200000e0644 */
[----:B------:R-:W-:Y:S01]  /*410f0*/  IADD3 R56, P0, PT, R71, R0, RZ ;  /* 0x0000000047387210 */ /* 0x000fe20007f1e0ff */
[----:B------:R-:W-:Y:S01]  /*41100*/  IMAD.X R49, R73, 0x1, R3, P5 ;  /* 0x0000000149317824 */ /* 0x000fe200028e0603 */
[----:B------:R-:W-:-:S02]  /*41110*/  IADD3 R62, P5, PT, R71, R2, RZ ;  /* 0x00000002473e7210 */ /* 0x000fc40007fbe0ff */
[----:B--2---:R-:W-:Y:S01]  /*41120*/  F2FP.SATFINITE.E5M2.F32.PACK_AB_MERGE_C R54, R5, R4, RZ ;  /* 0x000000040536723e */ /* 0x004fe200048060ff */
[C---:B------:R-:W-:Y:S01]  /*41130*/  IMAD.X R57, R75.reuse, 0x1, R68, P0 ;  /* 0x000000014b397824 */ /* 0x040fe200000e0644 */
[----:B------:R-:W-:Y:S01]  /*41140*/  SHF.R.S32.HI R73, RZ, 0x1f, R70 ;  /* 0x0000001fff497819 */ /* 0x000fe20000011446 */
[----:B------:R-:W-:Y:S01]  /*41150*/  IMAD.X R63, R75, 0x1, R3, P5 ;  /* 0x000000014b3f7824 */ /* 0x000fe200028e0603 */
[C---:B------:R-:W-:Y:S01]  /*41160*/  IADD3 R4, P0, PT, R70.reuse, R0, RZ ;  /* 0x0000000046047210 */ /* 0x040fe20007f1e0ff */
[C---:B------:R-:W-:Y:S01]  /*41170*/  VIADD R71, R70.reuse, UR17 ;  /* 0x0000001146477c36 */ /* 0x040fe20008000000 */
[----:B------:R-:W-:-:S03]  /*41180*/  IADD3 R64, P5, PT, R70, R2, RZ ;  /* 0x0000000246407210 */ /* 0x000fc60007fbe0ff */
[C-C-:B------:R-:W-:Y:S01]  /*41190*/  IMAD.X R5, R73.reuse, 0x1, R68.reuse, P0 ;  /* 0x0000000149057824 */ /* 0x140fe200000e0644 */
[----:B------:R-:W-:Y:S01]  /*411a0*/  SHF.R.S32.HI R75, RZ, 0x1f, R71 ;  /* 0x0000001fff4b7819 */ /* 0x000fe20000011447 */
[--C-:B------:R-:W-:Y:S01]  /*411b0*/  IMAD.X R65, R73, 0x1, R3.reuse, P5 ;  /* 0x0000000149417824 */ /* 0x100fe200028e0603 */
[C---:B------:R-:W-:Y:S01]  /*411c0*/  IADD3 R88, P0, PT, R71.reuse, R0, RZ ;  /* 0x0000000047587210 */ /* 0x040fe20007f1e0ff */
[C---:B------:R-:W-:Y:S01]  /*411d0*/  VIADD R70, R71.reuse, UR17 ;  /* 0x0000001147467c36 */ /* 0x040fe20008000000 */
[----:B------:R-:W-:Y:S01]  /*411e0*/  IADD3 R86, P5, PT, R71, R2, RZ ;  /* 0x0000000247567210 */ /* 0x000fe20007fbe0ff */
[----:B------:R2:W-:Y:S02]  /*411f0*/  STL.64 [R1+0x108], R4 ;  /* 0x0001080401007387 */ /* 0x0005e40000100a00 */
[C---:B------:R-:W-:Y:S01]  /*41200*/  IMAD.X R89, R75.reuse, 0x1, R68, P0 ;  /* 0x000000014b597824 */ /* 0x040fe200000e0644 */
[----:B------:R-:W-:Y:S01]  /*41210*/  SHF.R.S32.HI R73, RZ, 0x1f, R70 ;  /* 0x0000001fff497819 */ /* 0x000fe20000011446 */
[----:B------:R-:W-:Y:S01]  /*41220*/  IMAD.X R87, R75, 0x1, R3, P5 ;  /* 0x000000014b577824 */ /* 0x000fe200028e0603 */
[C---:B------:R-:W-:Y:S01]  /*41230*/  IADD3 R92, P0, PT, R70.reuse, R0, RZ ;  /* 0x00000000465c7210 */ /* 0x040fe20007f1e0ff */
[C---:B------:R-:W-:Y:S01]  /*41240*/  VIADD R71, R70.reuse, UR17 ;  /* 0x0000001146477c36 */ /* 0x040fe20008000000 */
[----:B--2---:R-:W-:-:S03]  /*41250*/  IADD3 R4, P5, PT, R70, R2, RZ ;  /* 0x0000000246047210 */ /* 0x004fc60007fbe0ff */
[----:B------:R-:W-:Y:S01]  /*41260*/  IMAD.X R93, R73, 0x1, R68, P0 ;  /* 0x00000001495d7824 */ /* 0x000fe200000e0644 */
[----:B------:R-:W-:Y:S01]  /*41270*/  SHF.R.S32.HI R75, RZ, 0x1f, R71 ;  /* 0x0000001fff4b7819 */ /* 0x000fe20000011447 */
[C---:B------:R-:W-:Y:S01]  /*41280*/  VIADD R70, R71.reuse, UR17 ;  /* 0x0000001147467c36 */ /* 0x040fe20008000000 */
[----:B------:R-:W-:Y:S01]  /*41290*/  IADD3 R90, P0, PT, R71, R0, RZ ;  /* 0x00000000475a7210 */ /* 0x000fe20007f1e0ff */
[--C-:B------:R-:W-:Y:S01]  /*412a0*/  IMAD.X R5, R73, 0x1, R3.reuse, P5 ;  /* 0x0000000149057824 */ /* 0x100fe200028e0603 */
[----:B------:R-:W-:Y:S02]  /*412b0*/  IADD3 R84, P5, PT, R71, R2, RZ ;  /* 0x0000000247547210 */ /* 0x000fe40007fbe0ff */
[----:B------:R-:W-:Y:S01]  /*412c0*/  SHF.R.S32.HI R73, RZ, 0x1f, R70 ;  /* 0x0000001fff497819 */ /* 0x000fe20000011446 */
[C---:B------:R-:W-:Y:S01]  /*412d0*/  IMAD.X R91, R75.reuse, 0x1, R68, P0 ;  /* 0x000000014b5b7824 */ /* 0x040fe200000e0644 */
[----:B------:R2:W-:Y:S01]  /*412e0*/  STL.64 [R1+0xca8], R4 ;  /* 0x000ca80401007387 */ /* 0x0005e20000100a00 */
[----:B------:R-:W-:Y:S01]  /*412f0*/  IMAD.X R85, R75, 0x1, R3, P5 ;  /* 0x000000014b557824 */ /* 0x000fe200028e0603 */
[C---:B------:R-:W-:Y:S01]  /*41300*/  IADD3 R6, P0, PT, R70.reuse, R0, RZ ;  /* 0x0000000046067210 */ /* 0x040fe20007f1e0ff */
[----:B------:R-:W-:-:S04]  /*41310*/  VIADD R71, R70, UR17 ;  /* 0x0000001146477c36 */ /* 0x000fc80008000000 */
[----:B------:R-:W-:Y:S01]  /*41320*/  IMAD.X R7, R73, 0x1, R68, P0 ;  /* 0x0000000149077824 */ /* 0x000fe200000e0644 */
[----:B--2---:R-:W-:-:S04]  /*41330*/  IADD3 R4, P5, PT, R70, R2, RZ ;  /* 0x0000000246047210 */ /* 0x004fc80007fbe0ff */
[----:B------:R2:W-:Y:S01]  /*41340*/  STL.64 [R1+0xc98], R6 ;  /* 0x000c980601007387 */ /* 0x0005e20000100a00 */
[----:B------:R-:W-:Y:S01]  /*41350*/  IMAD.X R5, R73, 0x1, R3, P5 ;  /* 0x0000000149057824 */ /* 0x000fe200028e0603 */
[----:B------:R-:W-:-:S04]  /*41360*/  SHF.R.S32.HI R75, RZ, 0x1f, R71 ;  /* 0x0000001fff4b7819 */ /* 0x000fc80000011447 */
[----:B------:R5:W-:Y:S01]  /*41370*/  STL.64 [R1+0xcb0], R4 ;  /* 0x000cb00401007387 */ /* 0x000be20000100a00 */
[C---:B--2---:R-:W-:Y:S01]  /*41380*/  IADD3 R6, P0, PT, R71.reuse, R0, RZ ;  /* 0x0000000047067210 */ /* 0x044fe20007f1e0ff */
[----:B------:R-:W-:-:S04]  /*41390*/  VIADD R70, R71, UR17 ;  /* 0x0000001147467c36 */ /* 0x000fc80008000000 */
[----:B------:R-:W-:Y:S01]  /*413a0*/  IMAD.X R7, R75, 0x1, R68, P0 ;  /* 0x000000014b077824 */ /* 0x000fe200000e0644 */
[----:B-----5:R-:W-:-:S04]  /*413b0*/  IADD3 R4, P5, PT, R71, R2, RZ ;  /* 0x0000000247047210 */ /* 0x020fc80007fbe0ff */
        /* <DEDUP_REMOVED lines=20> */
[C---:B------:R-:W-:Y:S01]  /*41500*/  VIADD R71, R70.reuse, UR17 ;  /* 0x0000001146477c36 */ /* 0x040fe20008000000 */
[C---:B--2---:R-:W-:Y:S02]  /*41510*/  IADD3 R6, P0, PT, R70.reuse, R0, RZ ;  /* 0x0000000046067210 */ /* 0x044fe40007f1e0ff */
[----:B-----5:R-:W-:-:S05]  /*41520*/  IADD3 R4, P5, PT, R70, R2, RZ ;  /* 0x0000000246047210 */ /* 0x020fca0007fbe0ff */
[C---:B------:R-:W-:Y:S01]  /*41530*/  IMAD.X R5, R73.reuse, 0x1, R3, P5 ;  /* 0x0000000149057824 */ /* 0x040fe200028e0603 */
[----:B------:R-:W-:Y:S01]  /*41540*/  SHF.R.S32.HI R75, RZ, 0x1f, R71 ;  /* 0x0000001fff4b7819 */ /* 0x000fe20000011447 */
[----:B------:R-:W-:-:S03]  /*41550*/  IMAD.X R7, R73, 0x1, R68, P0 ;  /* 0x0000000149077824 */ /* 0x000fc600000e0644 */
[----:B------:R2:W-:Y:S01]  /*41560*/  STL.64 [R1+0xc58], R4 ;  /* 0x000c580401007387 */ /* 0x0005e20000100a00 */
[C---:B------:R-:W-:Y:S01]  /*41570*/  IADD3 R80, P5, PT, R71.reuse, R2, RZ ;  /* 0x0000000247507210 */ /* 0x040fe20007fbe0ff */
[C---:B------:R-:W-:Y:S01]  /*41580*/  VIADD R70, R71.reuse, UR17 ;  /* 0x0000001147467c36 */ /* 0x040fe20008000000 */
[----:B--2---:R-:W-:Y:S01]  /*41590*/  IADD3 R4, P0, PT, R71, R0, RZ ;  /* 0x0000000047047210 */ /* 0x004fe20007f1e0ff */
[----:B------:R-:W-:Y:S04]  /*415a0*/  STL.64 [R1+0xc68], R6 ;  /* 0x000c680601007387 */ /* 0x000fe80000100a00 */
[C---:B------:R-:W-:Y:S01]  /*415b0*/  IMAD.X R5, R75.reuse, 0x1, R68, P0 ;  /* 0x000000014b057824 */ /* 0x040fe200000e0644 */
[----:B------:R-:W-:Y:S01]  /*415c0*/  SHF.R.S32.HI R73, RZ, 0x1f, R70 ;  /* 0x0000001fff497819 */ /* 0x000fe20000011446 */
[----:B------:R-:W-:-:S03]  /*415d0*/  IMAD.X R81, R75, 0x1, R3, P5 ;  /* 0x000000014b517824 */ /* 0x000fc600028e0603 */
[----:B------:R2:W-:Y:S01]  /*415e0*/  STL.64 [R1+0xc40], R4 ;  /* 0x000c400401007387 */ /* 0x0005e20000100a00 */
[C---:B------:R-:W-:Y:S01]  /*415f0*/  IADD3 R82, P0, PT, R70.reuse, R0, RZ ;  /* 0x0000000046527210 */ /* 0x040fe20007f1e0ff */
[C---:B------:R-:W-:Y:S01]  /*41600*/  VIADD R71, R70.reuse, UR17 ;  /* 0x0000001146477c36 */ /* 0x040fe20008000000 */
[----:B--2---:R-:W-:-:S05]  /*41610*/  IADD3 R4, P5, PT, R70, R2, RZ ;  /* 0x0000000246047210 */ /* 0x004fca0007fbe0ff */
[C---:B------:R-:W-:Y:S01]  /*41620*/  IMAD.X R5, R73.reuse, 0x1, R3, P5 ;  /* 0x0000000149057824 */ /* 0x040fe200028e0603 */
[----:B------:R-:W-:Y:S01]  /*41630*/  SHF.R.S32.HI R75, RZ, 0x1f, R71 ;  /* 0x0000001fff4b7819 */ /* 0x000fe20000011447 */
[----:B------:R-:W-:-:S03]  /*41640*/  IMAD.X R83, R73, 0x1, R68, P0 ;  /* 0x0000000149537824 */ /* 0x000fc600000e0644 */
[----:B------:R2:W-:Y:S01]  /*41650*/  STL.64 [R1+0xc50], R4 ;  /* 0x000c500401007387 */ /* 0x0005e20000100a00 */
[C---:B------:R-:W-:Y:S01]  /*41660*/  VIADD R70, R71.reuse, UR17 ;  /* 0x0000001147467c36 */ /* 0x040fe20008000000 */
[C---:B------:R-:W-:Y:S02]  /*41670*/  IADD3 R78, P5, PT, R71.reuse, R2, RZ ;  /* 0x00000002474e7210 */ /* 0x040fe40007fbe0ff */
[----:B--2---:R-:W-:-:S05]  /*41680*/  IADD3 R4, P0, PT, R71, R0, RZ ;  /* 0x0000000047047210 */ /* 0x004fca0007f1e0ff */
[C---:B------:R-:W-:Y:S01]  /*41690*/  IMAD.X R5, R75.reuse, 0x1, R68, P0 ;  /* 0x000000014b057824 */ /* 0x040fe200000e0644 */
[----:B------:R-:W-:Y:S01]  /*416a0*/  SHF.R.S32.HI R73, RZ, 0x1f, R70 ;  /* 0x0000001fff497819 */ /* 0x000fe20000011446 */
[----:B------:R-:W-:Y:S01]  /*416b0*/  IMAD.X R79, R75, 0x1, R3, P5 ;  /* 0x000000014b4f7824 */ /* 0x000fe200028e0603 */
[C---:B------:R-:W-:Y:S02]  /*416c0*/  IADD3 R6, P0, PT, R70.reuse, R0, RZ ;  /* 0x0000000046067210 */ /* 0x040fe40007f1e0ff */
[----:B------:R2:W-:Y:S01]  /*416d0*/  STL.64 [R1+0xc38], R4 ;  /* 0x000c380401007387 */ /* 0x0005e20000100a00 */
[C---:B------:R-:W-:Y:S02]  /*416e0*/  VIADD R71, R70.reuse, UR17 ;  /* 0x0000001146477c36 */ /* 0x040fe40008000000 */
        /* <DEDUP_REMOVED lines=607> */
[C---:B------:R-:W-:Y:S01]  /*43ce0*/  VIADD R71, R70.reuse, UR17 ;  /* 0x0000001146477c36 */ /* 0x040fe20008000000 */
[----:B-----5:R-:W-:-:S03]  /*43cf0*/  IADD3 R4, P5, PT, R70, R2, RZ ;  /* 0x0000000246047210 */ /* 0x020fc60007fbe0ff */
[C---:B------:R-:W-:Y:S02]  /*43d00*/  IMAD.X R7, R75.reuse, 0x1, R68, P0 ;  /* 0x000000014b077824 */ /* 0x040fe400000e0644 */
[----:B------:R-:W-:Y:S01]  /*43d10*/  IMAD.X R5, R75, 0x1, R3, P5 ;  /* 0x000000014b057824 */ /* 0x000fe200028e0603 */
[----:B------:R-:W-:-:S04]  /*43d20*/  SHF.R.S32.HI R73, RZ, 0x1f, R71 ;  /* 0x0000001fff497819 */ /* 0x000fc80000011447 */
[----:B------:R-:W-:Y:S04]  /*43d30*/  STL.64 [R1+0x1080], R4 ;  /* 0x0010800401007387 */ /* 0x000fe80000100a00 */
[----:B------:R2:W-:Y:S01]  /*43d40*/  STL.64 [R1+0x568], R6 ;  /* 0x0005680601007387 */ /* 0x0005e20000100a00 */
[C---:B------:R-:W-:Y:S01]  /*43d50*/  VIADD R70, R71.reuse, UR17 ;  /* 0x0000001147467c36 */ /* 0x040fe20008000000 */
[C---:B------:R-:W-:Y:S02]  /*43d60*/  IADD3 R8, P0, PT, R71.reuse, R0, RZ ;  /* 0x0000000047087210 */ /* 0x040fe40007f1e0ff */
[----:B--2---:R-:W-:-:S05]  /*43d70*/  IADD3 R6, P5, PT, R71, R2, RZ ;  /* 0x0000000247067210 */ /* 0x004fca0007fbe0ff */
[C-C-:B------:R-:W-:Y:S01]  /*43d80*/  IMAD.X R7, R73.reuse, 0x1, R3.reuse, P5 ;  /* 0x0000000149077824 */ /* 0x140fe200028e0603 */
[----:B------:R-:W-:Y:S01]  /*43d90*/  SHF.R.S32.HI R75, RZ, 0x1f, R70 ;  /* 0x0000001fff4b7819 */ /* 0x000fe20000011446 */
[--C-:B------:R-:W-:Y:S01]  /*43da0*/  IMAD.X R9, R73, 0x1, R68.reuse, P0 ;  /* 0x0000000149097824 */ /* 0x100fe200000e0644 */
[C---:B------:R-:W-:Y:S02]  /*43db0*/  IADD3 R4, P0, PT, R70.reuse, R0, RZ ;  /* 0x0000000046047210 */ /* 0x040fe40007f1e0ff */
[----:B------:R2:W-:Y:S01]  /*43dc0*/  STL.64 [R1+0x538], R6 ;  /* 0x0005380601007387 */ /* 0x0005e20000100a00 */
[C---:B------:R-:W-:Y:S02]  /*43dd0*/  VIADD R71, R70.reuse, UR17 ;  /* 0x0000001146477c36 */ /* 0x040fe40008000000 */
[C---:B------:R-:W-:Y:S01]  /*43de0*/  IMAD.X R5, R75.reuse, 0x1, R68, P0 ;  /* 0x000000014b057824 */ /* 0x040fe200000e0644 */
[----:B--2---:R-:W-:Y:S01]  /*43df0*/  IADD3 R6, P5, PT, R70, R2, RZ ;  /* 0x0000000246067210 */ /* 0x004fe20007fbe0ff */
[----:B------:R2:W-:Y:S04]  /*43e00*/  STL.64 [R1+0x558], R8 ;  /* 0x0005580801007387 */ /* 0x0005e80000100a00 */
[----:B------:R-:W-:Y:S01]  /*43e10*/  IMAD.X R7, R75, 0x1, R3, P5 ;  /* 0x000000014b077824 */ /* 0x000fe200028e0603 */
[----:B------:R-:W-:-:S04]  /*43e20*/  SHF.R.S32.HI R73, RZ, 0x1f, R71 ;  /* 0x0000001fff497819 */ /* 0x000fc80000011447 */
[----:B------:R-:W-:Y:S04]  /*43e30*/  STL.64 [R1+0x1070], R6 ;  /* 0x0010700601007387 */ /* 0x000fe80000100a00 */
[----:B------:R5:W-:Y:S01]  /*43e40*/  STL.64 [R1+0x530], R4 ;  /* 0x0005300401007387 */ /* 0x000be20000100a00 */
[C---:B--2---:R-:W-:Y:S01]  /*43e50*/  IADD3 R8, P0, PT, R71.reuse, R0, RZ ;  /* 0x0000000047087210 */ /* 0x044fe20007f1e0ff */
[----:B------:R-:W-:-:S04]  /*43e60*/  VIADD R70, R71, UR17 ;  /* 0x0000001147467c36 */ /* 0x000fc80008000000 */
[----:B------:R-:W-:Y:S01]  /*43e70*/  IMAD.X R9, R73, 0x1, R68, P0 ;  /* 0x0000000149097824 */ /* 0x000fe200000e0644 */
[----:B-----5:R-:W-:-:S05]  /*43e80*/  IADD3 R4, P5, PT, R71, R2, RZ ;  /* 0x0000000247047210 */ /* 0x020fca0007fbe0ff */
[----:B------:R-:W-:Y:S01]  /*43e90*/  IMAD.X R5, R73, 0x1, R3, P5 ;  /* 0x0000000149057824 */ /* 0x000fe200028e0603 */
[----:B------:R-:W-:-:S04]  /*43ea0*/  SHF.R.S32.HI R75, RZ, 0x1f, R70 ;  /* 0x0000001fff4b7819 */ /* 0x000fc80000011446 */
[----:B------:R2:W-:Y:S04]  /*43eb0*/  STL.64 [R1+0x518], R4 ;  /* 0x0005180401007387 */ /* 0x0005e80000100a00 */
[----:B------:R5:W-:Y:S01]  /*43ec0*/  STL.64 [R1+0x520], R8 ;  /* 0x0005200801007387 */ /* 0x000be20000100a00 */
[C---:B------:R-:W-:Y:S01]  /*43ed0*/  VIADD R71, R70.reuse, UR17 ;  /* 0x0000001146477c36 */ /* 0x040fe20008000000 */
[C---:B--2---:R-:W-:Y:S02]  /*43ee0*/  IADD3 R4, P0, PT, R70.reuse, R0, RZ ;  /* 0x0000000046047210 */ /* 0x044fe40007f1e0ff */
        /* <DEDUP_REMOVED lines=11> */
[----:B------:R-:W-:Y:S01]  /*43fa0*/  IMAD.X R7, R73, 0x1, R68, P0 ;  /* 0x0000000149077824 */ /* 0x000fe200000e0644 */
[C---:B------:R-:W-:Y:S02]  /*43fb0*/  IADD3 R10, P5, PT, R70.reuse, R2, RZ ;  /* 0x00000002460a7210 */ /* 0x040fe40007fbe0ff */
[----:B------:R2:W-:Y:S01]  /*43fc0*/  STL.64 [R1+0x2e8], R4 ;  /* 0x0002e80401007387 */ /* 0x0005e20000100a00 */
[C---:B------:R-:W-:Y:S02]  /*43fd0*/  VIADD R71, R70.reuse, UR17 ;  /* 0x0000001146477c36 */ /* 0x040fe40008000000 */
[----:B------:R-:W-:Y:S01]  /*43fe0*/  IMAD.X R11, R75, 0x1, R3, P5 ;  /* 0x000000014b0b7824 */ /* 0x000fe200028e0603 */
[----:B------:R5:W-:Y:S01]  /*43ff0*/  STL.64 [R1+0x500], R6 ;  /* 0x0005000601007387 */ /* 0x000be20000100a00 */
[----:B--2---:R-:W-:-:S03]  /*44000*/  IADD3 R4, P0, PT, R70, R0, RZ ;  /* 0x0000000046047210 */ /* 0x004fc60007f1e0ff */
[----:B------:R-:W-:Y:S02]  /*44010*/  STL.64 [R1+0x1060], R10 ;  /* 0x0010600a01007387 */ /* 0x000fe40000100a00 */
[----:B------:R-:W-:Y:S01]  /*44020*/  IMAD.X R5, R75, 0x1, R68, P0 ;  /* 0x000000014b057824 */ /* 0x000fe200000e0644 */
[----:B------:R-:W-:-:S04]  /*44030*/  SHF.R.S32.HI R73, RZ, 0x1f, R71 ;  /* 0x0000001fff497819 */ /* 0x000fc80000011447 */
[----:B------:R2:W-:Y:S01]  /*44040*/  STL.64 [R1+0x2e0], R4 ;  /* 0x0002e00401007387 */ /* 0x0005e20000100a00 */
[C---:B------:R-:W-:Y:S01]  /*44050*/  VIADD R70, R71.reuse, UR17 ;  /* 0x0000001147467c36 */ /* 0x040fe20008000000 */
[C---:B-----5:R-:W-:Y:S02]  /*44060*/  IADD3 R6, P0, PT, R71.reuse, R0, RZ ;  /* 0x0000000047067210 */ /* 0x060fe40007f1e0ff */
        /* <DEDUP_REMOVED lines=49> */
[----:B------:R-:W-:Y:S01]  /*44380*/  IMAD.X R5, R73, 0x1, R3, P5 ;  /* 0x0000000149057824 */ /* 0x000fe200028e0603 */
[----:B------:R-:W-:-:S04]  /*44390*/  SHF.R.S32.HI R75, RZ, 0x1f, R70 ;  /* 0x0000001fff4b7819 */ /* 0x000fc80000011446 */
[----:B------:R2:W-:Y:S01]  /*443a0*/  STL.64 [R1+0x240], R4 ;  /* 0x0002400401007387 */ /* 0x0005e20000100a00 */
[----:B------:R-:W-:Y:S02]  /*443b0*/  IMAD.X R7, R73, 0x1, R68, P0 ;  /* 0x0000000149077824 */ /* 0x000fe400000e0644 */
[C---:B------:R-:W-:Y:S01]  /*443c0*/  VIADD R71, R70.reuse, UR17 ;  /* 0x0000001146477c36 */ /* 0x040fe20008000000 */
[----:B--2---:R-:W-:Y:S02]  /*443d0*/  IADD3 R4, P5, PT, R70, R2, RZ ;  /* 0x0000000246047210 */ /* 0x004fe40007fbe0ff */
[----:B------:R-:W-:Y:S03]  /*443e0*/  STL.64 [R1+0x248], R6 ;  /* 0x0002480601007387 */ /* 0x000fe60000100a00 */
[----:B------:R-:W-:Y:S01]  /*443f0*/  IMAD.X R5, R75, 0x1, R3, P5 ;  /* 0x000000014b057824 */ /* 0x000fe200028e0603 */
[----:B------:R-:W-:-:S04]  /*44400*/  SHF.R.S32.HI R73, RZ, 0x1f, R71 ;  /* 0x0000001fff497819 */ /* 0x000fc80000011447 */
[----:B------:R2:W-:Y:S01]  /*44410*/  STL.64 [R1+0x230], R4 ;  /* 0x0002300401007387 */ /* 0x0005e20000100a00 */
[----:B------:R-:W-:Y:S01]  /*44420*/  IADD3 R18, P0, PT, R70, R0, RZ ;  /* 0x0000000046127210 */ /* 0x000fe20007f1e0ff */
[C---:B------:R-:W-:Y:S01]  /*44430*/  VIADD R70, R71.reuse, UR17 ;  /* 0x0000001147467c36 */ /* 0x040fe20008000000 */
[----:B--2---:R-:W-:-:S03]  /*44440*/  IADD3 R4, P5, PT, R71, R2, RZ ;  /* 0x0000000247047210 */ /* 0x004fc60007fbe0ff */
[----:B------:R-:W-:Y:S02]  /*44450*/  IMAD.X R19, R75, 0x1, R68, P0 ;  /* 0x000000014b137824 */ /* 0x000fe400000e0644 */
[----:B------:R-:W-:Y:S01]  /*44460*/  IMAD.X R5, R73, 0x1, R3, P5 ;  /* 0x0000000149057824 */ /* 0x000fe200028e0603 */
[----:B------:R-:W-:Y:S02]  /*44470*/  IADD3 R6, P0, PT, R71, R0, RZ ;  /* 0x0000000047067210 */ /* 0x000fe40007f1e0ff */
[----:B------:R-:W-:Y:S02]  /*44480*/  SHF.R.S32.HI R75, RZ, 0x1f, R70 ;  /* 0x0000001fff4b7819 */ /* 0x000fe40000011446 */
[----:B------:R2:W-:Y:S01]  /*44490*/  STL.64 [R1+0x220], R4 ;  /* 0x0002200401007387 */ /* 0x0005e20000100a00 */
[----:B------:R-:W-:Y:S02]  /*444a0*/  IMAD.X R7, R73, 0x1, R68, P0 ;  /* 0x0000000149077824 */ /* 0x000fe400000e0644 */
[C---:B------:R-:W-:Y:S01]  /*444b0*/  VIADD R71, R70.reuse, UR17 ;  /* 0x0000001146477c36 */ /* 0x040fe20008000000 */
[----:B--2---:R-:W-:-:S02]  /*444c0*/  IADD3 R4, P5, PT, R70, R2, RZ ;  /* 0x0000000246047210 */ /* 0x004fc40007fbe0ff */
        /* <DEDUP_REMOVED lines=30> */
[----:B------:R2:W-:Y:S03]  /*446b0*/  STL.64 [R1+0x190], R6 ;  /* 0x0001900601007387 */ /* 0x0005e60000100a00 */
[C---:B------:R-:W-:Y:S01]  /*446c0*/  IMAD.X R5, R75.reuse, 0x1, R3, P5 ;  /* 0x000000014b057824 */ /* 0x040fe200028e0603 */
[-C--:B------:R-:W-:Y:S02]  /*446d0*/  IADD3 R24, P0, PT, R70, R0.reuse, RZ ;  /* 0x0000000046187210 */ /* 0x080fe40007f1e0ff */
[----:B------:R-:W-:Y:S02]  /*446e0*/  SHF.R.S32.HI R73, RZ, 0x1f, R71 ;  /* 0x0000001fff497819 */ /* 0x000fe40000011447 */
[----:B------:R5:W-:Y:S01]  /*446f0*/  STL.64 [R1+0x188], R4 ;  /* 0x0001880401007387 */ /* 0x000be20000100a00 */
[----:B------:R-:W-:Y:S01]  /*44700*/  IMAD.X R25, R75, 0x1, R68, P0 ;  /* 0x000000014b197824 */ /* 0x000fe200000e0644 */
[C---:B--2---:R-:W-:Y:S01]  /*44710*/  IADD3 R6, P0, PT, R71.reuse, R0, RZ ;  /* 0x0000000047067210 */ /* 0x044fe20007f1e0ff */
[C---:B------:R-:W-:Y:S01]  /*44720*/  VIADD R70, R71.reuse, UR17 ;  /* 0x0000001147467c36 */ /* 0x040fe20008000000 */
        /* <DEDUP_REMOVED lines=13> */
[C---:B------:R-:W-:Y:S01]  /*44800*/  VIADD R70, R71.reuse, UR17 ;  /* 0x0000001147467c36 */ /* 0x040fe20008000000 */
[----:B--2---:R-:W-:-:S05]  /*44810*/  IADD3 R4, P5, PT, R71, R2, RZ ;  /* 0x0000000247047210 */ /* 0x004fca0007fbe0ff */
[--C-:B------:R-:W-:Y:S01]  /*44820*/  IMAD.X R5, R73, 0x1, R3.reuse, P5 ;  /* 0x0000000149057824 */ /* 0x100fe200028e0603 */
[----:B------:R-:W-:Y:S02]  /*44830*/  IADD3 R6, P0, PT, R71, R0, RZ ;  /* 0x0000000047067210 */ /* 0x000fe40007f1e0ff */
[----:B------:R-:W-:Y:S02]  /*44840*/  SHF.R.S32.HI R75, RZ, 0x1f, R70 ;  /* 0x0000001fff4b7819 */ /* 0x000fe40000011446 */
        /* <DEDUP_REMOVED lines=140> */
[----:B------:R2:W-:Y:S04]  /*45110*/  STL.64 [R1+0x838], R6 ;  /* 0x0008380601007387 */ /* 0x0005e80000100a00 */
[C---:B------:R-:W-:Y:S01]  /*45120*/  IMAD.X R5, R75.reuse, 0x1, R68, P0 ;  /* 0x000000014b057824 */ /* 0x040fe200000e0644 */
[----:B------:R-:W-:Y:S01]  /*45130*/  SHF.R.S32.HI R73, RZ, 0x1f, R71 ;  /* 0x0000001fff497819 */ /* 0x000fe20000011447 */
[----:B------:R-:W-:-:S03]  /*45140*/  IMAD.X R47, R75, 0x1, R3, P5 ;  /* 0x000000014b2f7824 */ /* 0x000fc600028e0603 */
        /* <DEDUP_REMOVED lines=10> */
[----:B--2---:R-:W-:-:S05]  /*451f0*/  IADD3 R6, P5, PT, R70, R2, RZ ;  /* 0x0000000246067210 */ /* 0x004fca0007fbe0ff */
[----:B------:R-:W-:Y:S01]  /*45200*/  IMAD.X R7, R75, 0x1, R3, P5 ;  /* 0x000000014b077824 */ /* 0x000fe200028e0603 */
[----:B------:R-:W-:-:S04]  /*45210*/  SHF.R.S32.HI R73, RZ, 0x1f, R71 ;  /* 0x0000001fff497819 */ /* 0x000fc80000011447 */
[----:B------:R2:W-:Y:S01]  /*45220*/  STL.64 [R1+0x8e8], R6 ;  /* 0x0008e80601007387 */ /* 0x0005e20000100a00 */
[----:B------:R-:W-:Y:S01]  /*45230*/  IMAD.MOV.U32 R4, RZ, RZ, R48 ;  /* 0x000000ffff047224 */ /* 0x000fe200078e0030 */
[----:B------:R-:W-:Y:S01]  /*45240*/  IADD3 R48, P0, PT, R70, R0, RZ ;  /* 0x0000000046307210 */ /* 0x000fe20007f1e0ff */
[C---:B------:R-:W-:Y:S01]  /*45250*/  VIADD R70, R71.reuse, UR17 ;  /* 0x0000001147467c36 */ /* 0x040fe20008000000 */
[----:B--2---:R-:W-:Y:S01]  /*45260*/  IADD3 R6, P5, PT, R71, R2, RZ ;  /* 0x0000000247067210 */ /* 0x004fe20007fbe0ff */
[----:B------:R-:W-:-:S04]  /*45270*/  IMAD.MOV.U32 R5, RZ, RZ, R49 ;  /* 0x000000ffff057224 */ /* 0x000fc800078e0031 */
[----:B------:R-:W-:Y:S02]  /*45280*/  IMAD.X R7, R73, 0x1, R3, P5 ;  /* 0x0000000149077824 */ /* 0x000fe400028e0603 */
[----:B------:R-:W-:Y:S01]  /*45290*/  IMAD.X R49, R75, 0x1, R68, P0 ;  /* 0x000000014b317824 */ /* 0x000fe200000e0644 */
[----:B------:R-:W-:Y:S02]  /*452a0*/  IADD3 R8, P0, PT, R71, R0, RZ ;  /* 0x0000000047087210 */ /* 0x000fe40007f1e0ff */
[----:B------:R2:W-:Y:S01]  /*452b0*/  STL.64 [R1+0x920], R6 ;  /* 0x0009200601007387 */ /* 0x0005e20000100a00 */
[----:B------:R-:W-:Y:S02]  /*452c0*/  SHF.R.S32.HI R75, RZ, 0x1f, R70 ;  /* 0x0000001fff4b7819 */ /* 0x000fe40000011446 */
        /* <DEDUP_REMOVED lines=11> */
[----:B-----5:R-:W-:-:S03]  /*45380*/  IADD3 R6, P5, PT, R71, R2, RZ ;  /* 0x0000000247067210 */ /* 0x020fc60007fbe0ff */
[C---:B------:R-:W-:Y:S02]  /*45390*/  IMAD.X R9, R73.reuse, 0x1, R68, P0 ;  /* 0x0000000149097824 */ /* 0x040fe400000e0644 */
[----:B------:R-:W-:Y:S01]  /*453a0*/  IMAD.X R7, R73, 0x1, R3, P5 ;  /* 0x0000000149077824 */ /* 0x000fe200028e0603 */
[----:B------:R-:W-:Y:S01]  /*453b0*/  SHF.R.S32.HI R75, RZ, 0x1f, R70 ;  /* 0x0000001fff4b7819 */ /* 0x000fe20000011446 */
[C---:B------:R-:W-:Y:S01]  /*453c0*/  VIADD R71, R70.reuse, UR17 ;  /* 0x0000001146477c36 */ /* 0x040fe20008000000 */
[-C--:B------:R-:W-:Y:S02]  /*453d0*/  IADD3 R52, P0, PT, R70, R0.reuse, RZ ;  /* 0x0000000046347210 */ /* 0x080fe40007f1e0ff */
[----:B------:R2:W-:Y:S02]  /*453e0*/  STL.64 [R1+0x9a0], R6 ;  /* 0x0009a00601007387 */ /* 0x0005e40000100a00 */
[----:B------:R-:W-:Y:S01]  /*453f0*/  SHF.R.S32.HI R73, RZ, 0x1f, R71 ;  /* 0x0000001fff497819 */ /* 0x000fe20000011447 */
[----:B------:R-:W-:Y:S01]  /*45400*/  IMAD.X R53, R75, 0x1, R68, P0 ;  /* 0x000000014b357824 */ /* 0x000fe200000e0644 */
[----:B------:R5:W-:Y:S01]  /*45410*/  STL.64 [R1+0x9c0], R8 ;  /* 0x0009c00801007387 */ /* 0x000be20000100a00 */
[----:B------:R-:W-:-:S02]  /*45420*/  IADD3 R10, P0, PT, R71, R0, RZ ;  /* 0x00000000470a7210 */ /* 0x000fc40007f1e0ff */
[----:B--2---:R-:W-:-:S05]  /*45430*/  IADD3 R6, P5, PT, R70, R2, RZ ;  /* 0x0000000246067210 */ /* 0x004fca0007fbe0ff */
[--C-:B------:R-:W-:Y:S01]  /*45440*/  IMAD.X R7, R75, 0x1, R3.reuse, P5 ;  /* 0x000000014b077824 */ /* 0x100fe200028e0603 */
[----:B-----5:R-:W-:Y:S01]  /*45450*/  IADD3 R8, P5, PT, R71, R2, RZ ;  /* 0x0000000247087210 */ /* 0x020fe20007fbe0ff */
[----:B------:R-:W-:Y:S02]  /*45460*/  IMAD.X R11, R73, 0x1, R68, P0 ;  /* 0x00000001490b7824 */ /* 0x000fe400000e0644 */
[----:B------:R-:W-:Y:S02]  /*45470*/  VIADD R70, R71, UR17 ;  /* 0x0000001147467c36 */ /* 0x000fe40008000000 */
[----:B------:R-:W-:Y:S01]  /*45480*/  IMAD.X R9, R73, 0x1, R3, P5 ;  /* 0x0000000149097824 */ /* 0x000fe200028e0603 */
[----:B------:R-:W-:Y:S02]  /*45490*/  STL.64 [R1+0xa10], R6 ;  /* 0x000a100601007387 */ /* 0x000fe40000100a00 */
[----:B------:R-:W-:Y:S02]  /*454a0*/  SHF.R.S32.HI R75, RZ, 0x1f, R70 ;  /* 0x0000001fff4b7819 */ /* 0x000fe40000011446 */
[----:B------:R-:W-:Y:S04]  /*454b0*/  STL.64 [R1+0xa50], R10 ;  /* 0x000a500a01007387 */ /* 0x000fe80000100a00 */
[----:B------:R2:W-:Y:S01]  /*454c0*/  STL.64 [R1+0xa48], R8 ;  /* 0x000a480801007387 */ /* 0x0005e20000100a00 */
[----:B------:R-:W-:-:S02]  /*454d0*/  VIADD R71, R70, UR17 ;  /* 0x0000001146477c36 */ /* 0x000fc40008000000 */
[----:B------:R-:W-:Y:S01]  /*454e0*/  IMAD.MOV.U32 R76, RZ, RZ, R54 ;  /* 0x000000ffff4c7224 */ /* 0x000fe200078e0036 */
[----:B--2---:R-:W-:-:S05]  /*454f0*/  IADD3 R8, P5, PT, R70, R2, RZ ;  /* 0x0000000246087210 */ /* 0x004fca0007fbe0ff */
[C---:B------:R-:W-:Y:S01]  /*45500*/  IMAD.X R9, R75.reuse, 0x1, R3, P5 ;  /* 0x000000014b097824 */ /* 0x040fe200028e0603 */
[-C--:B------:R-:W-:Y:S02]  /*45510*/  IADD3 R54, P0, PT, R70, R0.reuse, RZ ;  /* 0x0000000046367210 */ /* 0x080fe40007f1e0ff */
[----:B------:R-:W-:Y:S02]  /*45520*/  SHF.R.S32.HI R73, RZ, 0x1f, R71 ;  /* 0x0000001fff497819 */ /* 0x000fe40000011447 */
[----:B------:R2:W-:Y:S01]  /*45530*/  STL.64 [R1+0x9e8], R8 ;  /* 0x0009e80801007387 */ /* 0x0005e20000100a00 */
[----:B------:R-:W-:Y:S01]  /*45540*/  IMAD.X R55, R75, 0x1, R68, P0 ;  /* 0x000000014b377824 */ /* 0x000fe200000e0644 */
[C---:B------:R-:W-:Y:S01]  /*45550*/  IADD3 R10, P0, PT, R71.reuse, R0, RZ ;  /* 0x00000000470a7210 */ /* 0x040fe20007f1e0ff */
[C---:B------:R-:W-:Y:S01]  /*45560*/  VIADD R70, R71.reuse, UR17 ;  /* 0x0000001147467c36 */ /* 0x040fe20008000000 */
[----:B--2---:R-:W-:-:S05]  /*45570*/  IADD3 R8, P5, PT, R71, R2, RZ ;  /* 0x0000000247087210 */ /* 0x004fca0007fbe0ff */
[C---:B------:R-:W-:Y:S01]  /*45580*/  IMAD.X R9, R73.reuse, 0x1, R3, P5 ;  /* 0x0000000149097824 */ /* 0x040fe200028e0603 */
[----:B------:R-:W-:Y:S01]  /*45590*/  SHF.R.S32.HI R75, RZ, 0x1f, R70 ;  /* 0x0000001fff4b7819 */ /* 0x000fe20000011446 */
[----:B------:R-:W-:-:S03]  /*455a0*/  IMAD.X R11, R73, 0x1, R68, P0 ;  /* 0x00000001490b7824 */ /* 0x000fc600000e0644 */
[----:B------:R2:W-:Y:S01]  /*455b0*/  STL.64 [R1+0x910], R8 ;  /* 0x0009100801007387 */ /* 0x0005e20000100a00 */
[----:B------:R-:W-:Y:S01]  /*455c0*/  IMAD.MOV.U32 R6, RZ, RZ, R56 ;  /* 0x000000ffff067224 */ /* 0x000fe200078e0038 */
[C---:B------:R-:W-:Y:S01]  /*455d0*/  IADD3 R56, P5, PT, R70.reuse, R2, RZ ;  /* 0x0000000246387210 */ /* 0x040fe20007fbe0ff */
[C---:B------:R-:W-:Y:S01]  /*455e0*/  VIADD R71, R70.reuse, UR17 ;  /* 0x0000001146477c36 */ /* 0x040fe20008000000 */
[----:B--2---:R-:W-:Y:S01]  /*455f0*/  IADD3 R8, P0, PT, R70, R0, RZ ;  /* 0x0000000046087210 */ /* 0x004fe20007f1e0ff */
[----:B------:R-:W-:-:S04]  /*45600*/  IMAD.MOV.U32 R7, RZ, RZ, R57 ;  /* 0x000000ffff077224 */ /* 0x000fc800078e0039 */
[C---:B------:R-:W-:Y:S01]  /*45610*/  IMAD.X R9, R75.reuse, 0x1, R68, P0 ;  /* 0x000000014b097824 */ /* 0x040fe200000e0644 */
[----:B------:R2:W-:Y:S01]  /*45620*/  STL.64 [R1+0x9d0], R10 ;  /* 0x0009d00a01007387 */ /* 0x0005e20000100a00 */
[----:B------:R-:W-:Y:S01]  /*45630*/  SHF.R.S32.HI R73, RZ, 0x1f, R71 ;  /* 0x0000001fff497819 */ /* 0x000fe20000011447 */
[----:B------:R-:W-:Y:S02]  /*45640*/  IMAD.X R57, R75, 0x1, R3, P5 ;  /* 0x000000014b397824 */ /* 0x000fe400028e0603 */
[----:B------:R5:W-:Y:S01]  /*45650*/  STL.64 [R1+0x8b8], R8 ;  /* 0x0008b80801007387 */ /* 0x000be20000100a00 */
[C---:B--2---:R-:W-:Y:S02]  /*45660*/  IADD3 R10, P0, PT, R71.reuse, R0, RZ ;  /* 0x00000000470a7210 */ /* 0x044fe40007f1e0ff */
[----:B-----5:R-:W-:-:S03]  /*45670*/  IADD3 R8, P5, PT, R71, R2, RZ ;  /* 0x0000000247087210 */ /* 0x020fc60007fbe0ff */
[----:B------:R-:W-:Y:S02]  /*45680*/  IMAD.X R11, R73, 0x1, R68, P0 ;  /* 0x00000001490b7824 */ /* 0x000fe400000e0644 */
[----:B------:R-:W-:Y:S02]  /*45690*/  VIADD R70, R71, UR17 ;  /* 0x0000001147467c36 */ /* 0x000fe40008000000 */
[----:B------:R-:W-:Y:S01]  /*456a0*/  IMAD.X R9, R73, 0x1, R3, P5 ;  /* 0x0000000149097824 */ /* 0x000fe200028e0603 */
[----:B------:R-:W-:Y:S01]  /*456b0*/  STL.64 [R1+0x850], R10 ;  /* 0x0008500a01007387 */ /* 0x000fe20000100a00 */
[C---:B------:R-:W-:Y:S01]  /*456c0*/  VIADD R71, R70.reuse, UR17 ;  /* 0x0000001146477c36 */ /* 0x040fe20008000000 */
[----:B------:R-:W-:Y:S02]  /*456d0*/  SHF.R.S32.HI R75, RZ, 0x1f, R70 ;  /* 0x0000001fff4b7819 */ /* 0x000fe40000011446 */
[----:B------:R2:W-:Y:S01]  /*456e0*/  STL.64 [R1+0x7d0], R8 ;  /* 0x0007d00801007387 */ /* 0x0005e20000100a00 */
[----:B------:R-:W-:Y:S01]  /*456f0*/  IMAD.MOV.U32 R14, RZ, RZ, R4 ;  /* 0x000000ffff0e7224 */ /* 0x000fe200078e0004 */
[C---:B------:R-:W-:Y:S01]  /*45700*/  IADD3 R4, P5, PT, R70.reuse, R2, RZ ;  /* 0x0000000246047210 */ /* 0x040fe20007fbe0ff */
[----:B------:R-:W-:Y:S01]  /*45710*/  IMAD.MOV.U32 R15, RZ, RZ, R5 ;  /* 0x000000ffff0f7224 */ /* 0x000fe200078e0005 */
[----:B------:R-:W-:Y:S01]  /*45720*/  SHF.R.S32.HI R73, RZ, 0x1f, R71 ;  /* 0x0000001fff497819 */ /* 0x000fe20000011447 */
[----:B--2---:R-:W-:Y:S01]  /*45730*/  IMAD.MOV.U32 R9, RZ, RZ, R58 ;  /* 0x000000ffff097224 */ /* 0x004fe200078e003a */
[----:B------:R-:W-:Y:S01]  /*45740*/  IADD3 R58, P0, PT, R70, R0, RZ ;  /* 0x00000000463a7210 */ /* 0x000fe20007f1e0ff */
[----:B------:R-:W-:-:S04]  /*45750*/  IMAD.X R5, R75, 0x1, R3, P5 ;  /* 0x000000014b057824 */ /* 0x000fc800028e0603 */
[----:B------:R-:W-:Y:S01]  /*45760*/  IMAD.X R59, R75, 0x1, R68, P0 ;  /* 0x000000014b3b7824 */ /* 0x000fe200000e0644 */
[C---:B------:R-:W-:Y:S01]  /*45770*/  IADD3 R16, P0, PT, R71.reuse, R0, RZ ;  /* 0x0000000047107210 */ /* 0x040fe20007f1e0ff */
[C---:B------:R-:W-:Y:S01]  /*45780*/  VIADD R70, R71.reuse, UR17 ;  /* 0x0000001147467c36 */ /* 0x040fe20008000000 */
[----:B------:R-:W-:Y:S01]  /*45790*/  IADD3 R12, P5, PT, R71, R2, RZ ;  /* 0x00000002470c7210 */ /* 0x000fe20007fbe0ff */
[----:B------:R-:W-:Y:S02]  /*457a0*/  IMAD.MOV.U32 R10, RZ, RZ, R6 ;  /* 0x000000ffff0a7224 */ /* 0x000fe400078e0006 */
[C---:B------:R-:W-:Y:S01]  /*457b0*/  IMAD.X R17, R73.reuse, 0x1, R68, P0 ;  /* 0x0000000149117824 */ /* 0x040fe200000e0644 */
[----:B------:R-:W-:Y:S01]  /*457c0*/  SHF.R.S32.HI R75, RZ, 0x1f, R70 ;  /* 0x0000001fff4b7819 */ /* 0x000fe20000011446 */
[----:B------:R-:W-:Y:S01]  /*457d0*/  IMAD.MOV.U32 R6, RZ, RZ, R60 ;  /* 0x000000ffff067224 */ /* 0x000fe200078e003c */
[C---:B------:R-:W-:Y:S01]  /*457e0*/  IADD3 R60, P0, PT, R70.reuse, R0, RZ ;  /* 0x00000000463c7210 */ /* 0x040fe20007f1e0ff */
[----:B------:R-:W-:Y:S01]  /*457f0*/  IMAD.X R13, R73, 0x1, R3, P5 ;  /* 0x00000001490d7824 */ /* 0x000fe200028e0603 */
[----:B------:R-:W-:Y:S01]  /*45800*/  STL.64 [R1+0x778], R4 ;  /* 0x0007780401007387 */ /* 0x000fe20000100a00 */
[----:B------:R-:W-:-:S02]  /*45810*/  VIADD R71, R70, UR17 ;  /* 0x0000001146477c36 */ /* 0x000fc40008000000 */
[----:B------:R-:W-:Y:S01]  /*45820*/  IMAD.MOV.U32 R11, RZ, RZ, R7 ;  /* 0x000000ffff0b7224 */ /* 0x000fe200078e0007 */
[----:B------:R2:W-:Y:S01]  /*45830*/  STL.64 [R1+0x710], R16 ;  /* 0x0007101001007387 */ /* 0x0005e20000100a00 */
[----:B------:R-:W-:Y:S01]  /*45840*/  IMAD.MOV.U32 R7, RZ, RZ, R61 ;  /* 0x000000ffff077224 */ /* 0x000fe200078e003d */
[----:B------:R-:W-:Y:S01]  /*45850*/  SHF.R.S32.HI R73, RZ, 0x1f, R71 ;  /* 0x0000001fff497819 */ /* 0x000fe20000011447 */
[----:B------:R-:W-:Y:S01]  /*45860*/  IMAD.X R61, R75, 0x1, R68, P0 ;  /* 0x000000014b3d7824 */ /* 0x000fe200000e0644 */
[----:B------:R5:W-:Y:S01]  /*45870*/  STL.64 [R1+0x6d0], R12 ;  /* 0x0006d00c01007387 */ /* 0x000be20000100a00 */
[----:B--2---:R-:W-:Y:S02]  /*45880*/  IADD3 R16, P5, PT, R70, R2, RZ ;  /* 0x0000000246107210 */ /* 0x004fe40007fbe0ff */
[----:B-----5:R-:W-:-:S03]  /*45890*/  IADD3 R12, P0, PT, R71, R0, RZ ;  /* 0x00000000470c7210 */ /* 0x020fc60007f1e0ff */
[----:B------:R-:W-:Y:S02]  /*458a0*/  IMAD.X R17, R75, 0x1, R3, P5 ;  /* 0x000000014b117824 */ /* 0x000fe400028e0603 */
[----:B------:R-:W-:Y:S02]  /*458b0*/  VIADD R70, R71, UR17 ;  /* 0x0000001147467c36 */ /* 0x000fe40008000000 */
[----:B------:R-:W-:Y:S01]  /*458c0*/  IMAD.X R13, R73, 0x1, R68, P0 ;  /* 0x00000001490d7824 */ /* 0x000fe200000e0644 */
[----:B------:R2:W-:Y:S01]  /*458d0*/  STL.64 [R1+0x668], R16 ;  /* 0x0006681001007387 */ /* 0x0005e20000100a00 */
[----:B------:R-:W-:Y:S01]  /*458e0*/  IMAD.MOV.U32 R4, RZ, RZ, R62 ;  /* 0x000000ffff047224 */ /* 0x000fe200078e003e */
[----:B------:R-:W-:Y:S02]  /*458f0*/  IADD3 R62, P5, PT, R71, R2, RZ ;  /* 0x00000002473e7210 */ /* 0x000fe40007fbe0ff */
[----:B------:R-:W-:Y:S01]  /*45900*/  SHF.R.S32.HI R71, RZ, 0x1f, R70 ;  /* 0x0000001fff477819 */ /* 0x000fe20000011446 */
[----:B--2---:R-:W2:Y:S04]  /*45910*/  LDL.LU R16, [R1+0x598] ;  /* 0x0005980001107983 */ /* 0x004ea80000300800 */
[----:B------:R-:W2:Y:S04]  /*45920*/  LDL.LU R17, [R1+0x59c] ;  /* 0x00059c0001117983 */ /* 0x000ea80000300800 */
[----:B------:R5:W-:Y:S01]  /*45930*/  STL.64 [R1+0x600], R12 ;  /* 0x0006000c01007387 */ /* 0x000be20000100a00 */
[----:B-1----:R-:W-:-:S02]  /*45940*/  ISETP.LT.AND P4, PT, R74, UR10, !P4 ;  /* 0x0000000a4a007c0c */ /* 0x002fc4000e781270 */
[----:B------:R-:W-:Y:S02]  /*45950*/  PRMT R75, R9, 0x9910, RZ ;  /* 0x00009910094b7816 */ /* 0x000fe400000000ff */
[----:B-----5:R-:W-:Y:S01]  /*45960*/  IADD3 R12, P0, PT, R70, R0, RZ ;  /* 0x00000000460c7210 */ /* 0x020fe20007f1e0ff */
[----:B------:R-:W-:Y:S01]  /*45970*/  IMAD.MOV.U32 R5, RZ, RZ, R63 ;  /* 0x000000ffff057224 */ /* 0x000fe200078e003f */
[----:B0-----:R-:W-:Y:S01]  /*45980*/  ISETP.LT.AND P6, PT, R72, UR12, !P3 ;  /* 0x0000000c48007c0c */ /* 0x001fe2000dfc1270 */
[----:B------:R-:W-:Y:S01]  /*45990*/  IMAD.MOV.U32 R8, RZ, RZ, R4 ;  /* 0x000000ffff087224 */ /* 0x000fe200078e0004 */
[----:B------:R-:W0:Y:S01]  /*459a0*/  LDCU UR10, c[0x0][0x398] ;  /* 0x00007300ff0a77ac */ /* 0x000e220008000800 */
[----:B------:R-:W-:Y:S02]  /*459b0*/  IMAD.X R13, R71, 0x1, R68, P0 ;  /* 0x00000001470d7824 */ /* 0x000fe400000e0644 */
[C---:B------:R-:W-:Y:S02]  /*459c0*/  VIADD R9, R69.reuse, 0xfc ;  /* 0x000000fc45097836 */ /* 0x040fe40000000000 */
[----:B------:R-:W-:Y:S01]  /*459d0*/  @P4 STG.E.U8 desc[UR14][R6.64], R76 ;  /* 0x0000004c06004986 */ /* 0x000fe2000c10110e */
[----:B------:R-:W-:Y:S01]  /*459e0*/  SHF.R.S32.HI R75, RZ, 0x8, R75 ;  /* 0x00000008ff4b7819 */ /* 0x000fe2000001144b */
[----:B------:R-:W-:Y:S01]  /*459f0*/  VIADD R77, R69, 0x66 ;  /* 0x00000066454d7836 */ /* 0x000fe20000000000 */
[----:B------:R-:W1:Y:S01]  /*45a00*/  LDCU UR12, c[0x0][0x398] ;  /* 0x00007300ff0c77ac */ /* 0x000e620008000800 */
[----:B------:R5:W-:Y:S02]  /*45a10*/  STL.64 [R1+0x2c0], R12 ;  /* 0x0002c00c01007387 */ /* 0x000be40000100a00 */
[----:B-----5:R-:W-:-:S02]  /*45a20*/  IMAD.MOV.U32 R12, RZ, RZ, R10 ;  /* 0x000000ffff0c7224 */ /* 0x020fc400078e000a */
[----:B------:R-:W-:Y:S01]  /*45a30*/  IMAD.MOV.U32 R13, RZ, RZ, R11 ;  /* 0x000000ffff0d7224 */ /* 0x000fe200078e000b */
[----:B------:R-:W5:Y:S04]  /*45a40*/  LDL.LU R10, [R1+0x198] ;  /* 0x00019800010a7983 */ /* 0x000f680000300800 */
[----:B------:R-:W5:Y:S01]  /*45a50*/  LDL.LU R11, [R1+0x19c] ;  /* 0x00019c00010b7983 */ /* 0x000f620000300800 */
[----:B------:R-:W-:Y:S01]  /*45a60*/  ISETP.GE.AND P0, PT, R9, UR21, PT ;  /* 0x0000001509007c0c */ /* 0x000fe2000bf06270 */
[----:B------:R-:W-:Y:S02]  /*45a70*/  IMAD.MOV.U32 R9, RZ, RZ, R5 ;  /* 0x000000ffff097224 */ /* 0x000fe400078e0005 */
[----:B------:R-:W5:Y:S04]  /*45a80*/  LDL.LU.64 R6, [R1+0x108] ;  /* 0x0001080001067983 */ /* 0x000f680000300a00 */
[----:B------:R-:W5:Y:S04]  /*45a90*/  LDL.LU R4, [R1+0x5a0] ;  /* 0x0005a00001047983 */ /* 0x000f680000300800 */
[----:B------:R-:W5:Y:S01]  /*45aa0*/  LDL.LU R5, [R1+0x5a4] ;  /* 0x0005a40001057983 */ /* 0x000f620000300800 */
[----:B------:R-:W-:Y:S01]  /*45ab0*/  IMAD.X R63, R73, 0x1, R3, P5 ;  /* 0x00000001493f7824 */ /* 0x000fe200028e0603 */
[----:B---3--:R-:W-:Y:S01]  /*45ac0*/  ISETP.GE.AND P5, PT, R77, UR4, PT ;  /* 0x000000044d007c0c */ /* 0x008fe2000bfa6270 */
[----:B------:R-:W3:Y:S01]  /*45ad0*/  LDCU UR4, c[0x0][0x39c] ;  /* 0x00007380ff0477ac */ /* 0x000ee20008000800 */
[----:B------:R0:W-:Y:S01]  /*45ae0*/  @P6 STG.E.U8 desc[UR14][R66.64], R75 ;  /* 0x0000004b42006986 */ /* 0x0001e2000c10110e */
[----:B----4-:R-:W-:-:S02]  /*45af0*/  ISETP.LT.AND P3, PT, R74, UR18, !P3 ;  /* 0x000000124a007c0c */ /* 0x010fc4000df61270 */
[----:B------:R-:W-:Y:S01]  /*45b00*/  ISETP.LT.AND P4, PT, R72, UR20, !P5 ;  /* 0x0000001448007c0c */ /* 0x000fe2000ef81270 */
[----:B------:R-:W-:Y:S01]  /*45b10*/  VIADD R73, R69, 0x67 ;  /* 0x0000006745497836 */ /* 0x000fe20000000000 */
[----:B0-----:R-:W4:Y:S01]  /*45b20*/  LDL.LU R66, [R1+0x1a0] ;  /* 0x0001a00001427983 */ /* 0x001f220000300800 */
[----:B------:R-:W-:Y:S01]  /*45b30*/  PRMT R76, R76, 0x9910, RZ ;  /* 0x000099104c4c7816 */ /* 0x000fe200000000ff */
[----:B------:R-:W0:Y:S02]  /*45b40*/  LDCU UR18, c[0x0][0x398] ;  /* 0x00007300ff1277ac */ /* 0x000e240008000800 */
[----:B------:R-:W4:Y:S01]  /*45b50*/  LDL.LU R67, [R1+0x1a4] ;  /* 0x0001a40001437983 */ /* 0x000f220000300800 */
[----:B------:R-:W-:Y:S01]  /*45b60*/  SHF.R.S32.HI R76, RZ, 0x8, R76 ;  /* 0x00000008ff4c7819 */ /* 0x000fe2000001144c */
[----:B------:R-:W0:Y:S01]  /*45b70*/  LDCU UR20, c[0x0][0x398] ;  /* 0x00007300ff1477ac */ /* 0x000e220008000800 */
[----:B------:R-:W-:Y:S02]  /*45b80*/  ISETP.LT.AND P5, PT, R74, UR10, !P5 ;  /* 0x0000000a4a007c0c */ /* 0x000fe4000efa1270 */
[----:B------:R-:W-:Y:S01]  /*45b90*/  ISETP.GE.AND P6, PT, R73, UR6, PT ;  /* 0x0000000649007c0c */ /* 0x000fe2000bfc6270 */
[----:B------:R-:W-:Y:S01]  /*45ba0*/  VIADD R73, R69, 0x68 ;  /* 0x0000006845497836 */ /* 0x000fe20000000000 */
[----:B------:R0:W-:Y:S01]  /*45bb0*/  @P3 STG.E.U8 desc[UR14][R14.64], R76 ;  /* 0x0000004c0e003986 */ /* 0x0001e2000c10110e */
[----:B------:R-:W0:Y:S03]  /*45bc0*/  LDCU UR6, c[0x0][0x398] ;  /* 0x00007300ff0677ac */ /* 0x000e260008000800 */
[----:B------:R-:W-:Y:S01]  /*45bd0*/  ISETP.GE.AND P3, PT, R73, UR8, PT ;  /* 0x0000000849007c0c */ /* 0x000fe2000bf66270 */
[----:B------:R-:W-:Y:S01]  /*45be0*/  VIADD R73, R69, 0x69 ;  /* 0x0000006945497836 */ /* 0x000fe20000000000 */
[----:B------:R-:W0:Y:S01]  /*45bf0*/  LDCU UR8, c[0x0][0x398] ;  /* 0x00007300ff0877ac */ /* 0x000e220008000800 */
[----:B------:R-:W0:Y:S01]  /*45c00*/  LDCU UR10, c[0x0][0x398] ;  /* 0x00007300ff0a77ac */ /* 0x000e220008000800 */
[----:B--2---:R-:W-:-:S04]  /*45c10*/  F2FP.SATFINITE.E5M2.F32.PACK_AB_MERGE_C R75, R17, R16, RZ ;  /* 0x00000010114b723e */ /* 0x004fc800048060ff */
[----:B0-----:R-:W-:Y:S01]  /*45c20*/  PRMT R76, R75, 0x9910, RZ ;  /* 0x000099104b4c7816 */ /* 0x001fe200000000ff */
[----:B------:R5:W-:Y:S01]  /*45c30*/  @P4 STG.E.U8 desc[UR14][R12.64], R75 ;  /* 0x0000004b0c004986 */ /* 0x000be2000c10110e */
[----:B-1----:R-:W-:Y:S01]  /*45c40*/  ISETP.LT.AND P4, PT, R72, UR12, !P6 ;  /* 0x0000000c48007c0c */ /* 0x002fe2000f781270 */
[----:B------:R-:W0:Y:S01]  /*45c50*/  LDCU UR12, c[0x0][0x398] ;  /* 0x00007300ff0c77ac */ /* 0x000e220008000800 */
[----:B-----5:R-:W-:Y:S02]  /*45c60*/  F2FP.SATFINITE.E5M2.F32.PACK_AB_MERGE_C R75, R11, R10, RZ ;  /* 0x0000000a0b4b723e */ /* 0x020fe400048060ff */
[----:B------:R-:W2:Y:S04]  /*45c70*/  LDL.LU R10, [R1+0x5a8] ;  /* 0x0005a800010a7983 */ /* 0x000ea80000300800 */
[----:B------:R1:W-:Y:S01]  /*45c80*/  @P5 STG.E.U8 desc[UR14][R8.64], R75 ;  /* 0x0000004b08005986 */ /* 0x0003e2000c10110e */
[----:B---3--:R-:W-:Y:S01]  /*45c90*/  ISETP.GE.AND P5, PT, R73, UR4, PT ;  /* 0x0000000449007c0c */ /* 0x008fe2000bfa6270 */
[----:B------:R-:W3:Y:S01]  /*45ca0*/  LDCU UR4, c[0x0][0x39c] ;  /* 0x00007380ff0477ac */ /* 0x000ee20008000800 */
[----:B------:R-:W-:Y:S01]  /*45cb0*/  SHF.R.S32.HI R73, RZ, 0x8, R76 ;  /* 0x00000008ff497819 */ /* 0x000fe2000001144c */
[----:B------:R-:W2:Y:S04]  /*45cc0*/  LDL.LU R11, [R1+0x5ac] ;  /* 0x0005ac00010b7983 */ /* 0x000ea80000300800 */
[----:B------:R5:W-:Y:S01]  /*45cd0*/  @P4 STG.E.U8 desc[UR14][R6.64], R73 ;  /* 0x0000004906004986 */ /* 0x000be2000c10110e */
[----:B-1----:R-:W-:-:S03]  /*45ce0*/  PRMT R75, R75, 0x9910, RZ ;  /* 0x000099104b4b7816 */ /* 0x002fc600000000ff */
[----:B------:R-:W2:Y:S04]  /*45cf0*/  LDL.LU R8, [R1+0x1a8] ;  /* 0x0001a80001087983 */ /* 0x000ea80000300800 */
[----:B------:R-:W2:Y:S01]  /*45d00*/  LDL.LU R9, [R1+0x1ac] ;  /* 0x0001ac0001097983 */ /* 0x000ea20000300800 */
[----:B-----5:R-:W-:Y:S01]  /*45d10*/  IMAD.MOV.U32 R73, RZ, RZ, R75 ;  /* 0x000000ffff497224 */ /* 0x020fe200078e004b */
[----:B------:R-:W-:Y:S02]  /*45d20*/  F2FP.SATFINITE.E5M2.F32.PACK_AB_MERGE_C R75, R5, R4, RZ ;  /* 0x00000004054b723e */ /* 0x000fe400048060ff */
[----:B------:R-:W5:Y:S04]  /*45d30*/  LDL.LU.64 R4, [R1+0xca8] ;  /* 0x000ca80001047983 */ /* 0x000f680000300a00 */
[----:B------:R-:W5:Y:S01]  /*45d40*/  LDL.LU.64 R6, [R1+0xc98] ;  /* 0x000c980001067983 */ /* 0x000f620000300a00 */
[----:B------:R-:W-:Y:S01]  /*45d50*/  ISETP.LT.AND P6, PT, R74, UR6, !P6 ;  /* 0x000000064a007c0c */ /* 0x000fe2000f7c1270 */
[----:B------:R-:W1:Y:S01]  /*45d60*/  LDCU UR6, c[0x0][0x39c] ;  /* 0x00007380ff0677ac */ /* 0x000e620008000800 */
[----:B------:R-:W-:Y:S01]  /*45d70*/  ISETP.LT.AND P4, PT, R72, UR8, !P3 ;  /* 0x0000000848007c0c */ /* 0x000fe2000df81270 */
[----:B------:R-:W5:Y:S01]  /*45d80*/  LDL.LU R14, [R1+0x5b0] ;  /* 0x0005b000010e7983 */ /* 0x000f620000300800 */
[----:B------:R-:W-:Y:S01]  /*45d90*/  ISETP.LT.AND P3, PT, R74, UR10, !P3 ;  /* 0x0000000a4a007c0c */ /* 0x000fe2000df61270 */
[----:B------:R-:W1:Y:S01]  /*45da0*/  LDCU UR10, c[0x0][0x398] ;  /* 0x00007300ff0a77ac */ /* 0x000e620008000800 */
[----:B------:R-:W-:Y:S01]  /*45db0*/  SHF.R.S32.HI R73, RZ, 0x8, R73 ;  /* 0x00000008ff497819 */ /* 0x000fe20000011449 */
[----:B------:R-:W5:Y:S01]  /*45dc0*/  LDL.LU R15, [R1+0x5b4] ;  /* 0x0005b400010f7983 */ /* 0x000f620000300800 */
[----:B----4-:R-:W-:Y:S01]  /*45dd0*/  F2FP.SATFINITE.E5M2.F32.PACK_AB_MERGE_C R76, R67, R66, RZ ;  /* 0x00000042434c723e */ /* 0x010fe200048060ff */
[----:B------:R-:W4:Y:S01]  /*45de0*/  LDCU UR8, c[0x0][0x39c] ;  /* 0x00007380ff0877ac */ /* 0x000f220008000800 */
[----:B------:R-:W-:Y:S01]  /*45df0*/  PRMT R77, R75, 0x9910, RZ ;  /* 0x000099104b4d7816 */ /* 0x000fe200000000ff */
[----:B------:R-:W4:Y:S04]  /*45e00*/  LDL.LU R12, [R1+0x1b0] ;  /* 0x0001b000010c7983 */ /* 0x000f280000300800 */
[----:B------:R1:W-:Y:S01]  /*45e10*/  @P6 STG.E.U8 desc[UR14][R64.64], R73 ;  /* 0x0000004940006986 */ /* 0x0003e2000c10110e */
[----:B0-----:R-:W-:Y:S01]  /*45e20*/  ISETP.LT.AND P6, PT, R72, UR12, !P5 ;  /* 0x0000000c48007c0c */ /* 0x001fe2000efc1270 */
[----:B------:R-:W0:Y:S02]  /*45e30*/  LDCU UR12, c[0x0][0x398] ;  /* 0x00007300ff0c77ac */ /* 0x000e240008000800 */
[----:B------:R3:W-:Y:S04]  /*45e40*/  @P4 STG.E.U8 desc[UR14][R88.64], R75 ;  /* 0x0000004b58004986 */ /* 0x0007e8000c10110e */
[----:B------:R-:W-:Y:S01]  /*45e50*/  @P3 STG.E.U8 desc[UR14][R86.64], R76 ;  /* 0x0000004c56003986 */ /* 0x000fe2000c10110e */
[----:B-1----:R-:W-:Y:S01]  /*45e60*/  VIADD R73, R69, 0x6a ;  /* 0x0000006a45497836 */ /* 0x002fe20000000000 */
[----:B------:R-:W-:-:S02]  /*45e70*/  IADD3 R64, P3, PT, R70, R2, RZ ;  /* 0x0000000246407210 */ /* 0x000fc40007f7e0ff */
[----:B------:R-:W4:Y:S01]  /*45e80*/  LDL.LU R13, [R1+0x1b4] ;  /* 0x0001b400010d7983 */ /* 0x000f220000300800 */
[----:B---3--:R-:W-:Y:S01]  /*45e90*/  VIADD R88, R70, UR17 ;  /* 0x0000001146587c36 */ /* 0x008fe20008000000 */
[----:B------:R-:W-:Y:S01]  /*45ea0*/  ISETP.GE.AND P4, PT, R73, UR4, PT ;  /* 0x0000000449007c0c */ /* 0x000fe2000bf86270 */
[----:B------:R-:W-:Y:S01]  /*45eb0*/  IMAD.MOV.U32 R73, RZ, RZ, R77 ;  /* 0x000000ffff497224 */ /* 0x000fe200078e004d */
[----:B------:R-:W-:Y:S01]  /*45ec0*/  ISETP.LT.AND P5, PT, R74, UR10, !P5 ;  /* 0x0000000a4a007c0c */ /* 0x000fe2000efa1270 */
[----:B------:R-:W-:Y:S01]  /*45ed0*/  IMAD.X R65, R71, 0x1, R3, P3 ;  /* 0x0000000147417824 */ /* 0x000fe200018e0603 */
[----:B------:R-:W-:Y:S01]  /*45ee0*/  SHF.R.S32.HI R70, RZ, 0x1f, R88 ;  /* 0x0000001fff467819 */ /* 0x000fe20000011458 */
[----:B------:R-:W1:Y:S01]  /*45ef0*/  LDCU UR4, c[0x0][0x39c] ;  /* 0x00007380ff0477ac */ /* 0x000e620008000800 */
[----:B------:R-:W-:Y:S02]  /*45f00*/  SHF.R.S32.HI R73, RZ, 0x8, R73 ;  /* 0x00000008ff497819 */ /* 0x000fe40000011449 */
[----:B------:R-:W-:Y:S01]  /*45f10*/  IADD3 R66, P3, PT, R88, R0, RZ ;  /* 0x0000000058427210 */ /* 0x000fe20007f7e0ff */
[----:B------:R-:W3:Y:S02]  /*45f20*/  LDCU UR10, c[0x0][0x39c] ;  /* 0x00007380ff0a77ac */ /* 0x000ee40008000800 */
[----:B------:R0:W-:Y:S02]  /*45f30*/  @P6 STG.E.U8 desc[UR14][R92.64], R73 ;  /* 0x000000495c006986 */ /* 0x0001e4000c10110e */
[----:B------:R-:W-:-:S02]  /*45f40*/  IMAD.X R67, R70, 0x1, R68, P3 ;  /* 0x0000000146437824 */ /* 0x000fc400018e0644 */
[----:B------:R-:W-:Y:S01]  /*45f50*/  VIADD R71, R69, 0x6b ;  /* 0x0000006b45477836 */ /* 0x000fe20000000000 */
[----:B0-----:R-:W-:Y:S02]  /*45f60*/  IADD3 R92, P3, PT, R88, R2, RZ ;  /* 0x00000002585c7210 */ /* 0x001fe40007f7e0ff */
[----:B------:R-:W-:-:S03]  /*45f70*/  PRMT R73, R76, 0x9910, RZ ;  /* 0x000099104c497816 */ /* 0x000fc600000000ff */
[----:B------:R-:W-:Y:S01]  /*45f80*/  IMAD.X R93, R70, 0x1, R3, P3 ;  /* 0x00000001465d7824 */ /* 0x000fe200018e0603 */
[----:B------:R-:W-:Y:S02]  /*45f90*/  ISETP.LT.AND P3, PT, R72, UR12, !P4 ;  /* 0x0000000c48007c0c */ /* 0x000fe4000e761270 */
[----:B------:R-:W-:Y:S01]  /*45fa0*/  ISETP.GE.AND P6, PT, R71, UR6, PT ;  /* 0x0000000647007c0c */ /* 0x000fe2000bfc6270 */
[----:B------:R-:W-:Y:S01]  /*45fb0*/  VIADD R88, R88, UR17 ;  /* 0x0000001158587c36 */ /* 0x000fe20008000000 */
[----:B------:R-:W-:Y:S01]  /*45fc0*/  SHF.R.S32.HI R70, RZ, 0x8, R73 ;  /* 0x00000008ff467819 */ /* 0x000fe20000011449 */
[----:B------:R-:W0:Y:S01]  /*45fd0*/  LDCU UR12, c[0x0][0x398] ;  /* 0x00007300ff0c77ac */ /* 0x000e220008000800 */
[----:B------:R-:W-:Y:S01]  /*45fe0*/  ISETP.LT.AND P4, PT, R74, UR18, !P4 ;  /* 0x000000124a007c0c */ /* 0x000fe2000e781270 */
[----:B------:R-:W0:Y:S01]  /*45ff0*/  LDCU UR18, c[0x0][0x398] ;  /* 0x00007300ff1277ac */ /* 0x000e220008000800 */
[----:B------:R-:W0:Y:S01]  /*46000*/  LDCU UR6, c[0x0][0x39c] ;  /* 0x00007380ff0677ac */ /* 0x000e220008000800 */
[----:B--2---:R-:W-:-:S02]  /*46010*/  F2FP.SATFINITE.E5M2.F32.PACK_AB_MERGE_C R71, R11, R10, RZ ;  /* 0x0000000a0b47723e */ /* 0x004fc400048060ff */
[----:B------:R-:W2:Y:S02]  /*46020*/  LDL.LU.64 R10, [R1+0xcb0] ;  /* 0x000cb000010a7983 */ /* 0x000ea40000300a00 */
[----:B------:R-:W-:Y:S02]  /*46030*/  PRMT R75, R71, 0x9910, RZ ;  /* 0x00009910474b7816 */ /* 0x000fe400000000ff */
[----:B-----5:R5:W-:Y:S01]  /*46040*/  @P5 STG.E.U8 desc[UR14][R4.64], R70 ;  /* 0x0000004604005986 */ /* 0x020be2000c10110e */
[----:B------:R-:W-:Y:S01]  /*46050*/  ISETP.LT.AND P5, PT, R72, UR20, !P6 ;  /* 0x0000001448007c0c */ /* 0x000fe2000f7a1270 */
[----:B------:R-:W0:Y:S02]  /*46060*/  LDCU UR20, c[0x0][0x398] ;  /* 0x00007300ff1477ac */ /* 0x000e240008000800 */
[----:B------:R1:W-:Y:S01]  /*46070*/  @P3 STG.E.U8 desc[UR14][R90.64], R71 ;  /* 0x000000475a003986 */ /* 0x0003e2000c10110e */
[----:B------:R-:W-:-:S03]  /*46080*/  F2FP.SATFINITE.E5M2.F32.PACK_AB_MERGE_C R73, R9, R8, RZ ;  /* 0x000000080949723e */ /* 0x000fc600048060ff */
[----:B-----5:R-:W5:Y:S01]  /*46090*/  LDL.LU.64 R4, [R1+0xca0] ;  /* 0x000ca00001047983 */ /* 0x020f620000300a00 */
[----:B-1----:R-:W-:-:S03]  /*460a0*/  IMAD.MOV.U32 R71, RZ, RZ, R75 ;  /* 0x000000ffff477224 */ /* 0x002fc600078e004b */
[----:B------:R-:W-:Y:S02]  /*460b0*/  @P4 STG.E.U8 desc[UR14][R84.64], R73 ;  /* 0x0000004954004986 */ /* 0x000fe4000c10110e */
[----:B------:R-:W-:Y:S02]  /*460c0*/  SHF.R.S32.HI R71, RZ, 0x8, R71 ;  /* 0x00000008ff477819 */ /* 0x000fe40000011447 */
[----:B------:R-:W3:Y:S04]  /*460d0*/  LDL.LU.64 R8, [R1+0xc90] ;  /* 0x000c900001087983 */ /* 0x000ee80000300a00 */
[----:B------:R1:W-:Y:S04]  /*460e0*/  @P5 STG.E.U8 desc[UR14][R6.64], R71 ;  /* 0x0000004706005986 */ /* 0x0003e8000c10110e */
[----:B-1----:R-:W3:Y:S01]  /*460f0*/  LDL.LU.64 R6, [R1+0xc88] ;  /* 0x000c880001067983 */ /* 0x002ee20000300a00 */
[----:B------:R-:W-:Y:S01]  /*46100*/  VIADD R70, R69, 0x6c ;  /* 0x0000006c45467836 */ /* 0x000fe20000000000 */
[C---:B------:R-:W-:Y:S01]  /*46110*/  IADD3 R90, P4, PT, R88.reuse, R0, RZ ;  /* 0x00000000585a7210 */ /* 0x040fe20007f9e0ff */
[----:B------:R-:W-:Y:S01]  /*46120*/  VIADD R84, R88, UR17 ;  /* 0x0000001158547c36 */ /* 0x000fe20008000000 */
[----:B0-----:R-:W-:Y:S01]  /*46130*/  ISETP.LT.AND P6, PT, R74, UR12, !P6 ;  /* 0x0000000c4a007c0c */ /* 0x001fe2000f7c1270 */
[----:B------:R-:W3:Y:S01]  /*46140*/  LDL.LU R85, [R1+0x5bc] ;  /* 0x0005bc0001557983 */ /* 0x000ee20000300800 */
[----:B----4-:R-:W-:Y:S01]  /*46150*/  ISETP.GE.AND P3, PT, R70, UR8, PT ;  /* 0x0000000846007c0c */ /* 0x010fe2000bf66270 */
[----:B------:R-:W0:Y:S01]  /*46160*/  LDCU UR8, c[0x0][0x398] ;  /* 0x00007300ff0877ac */ /* 0x000e220008000800 */
[----:B------:R-:W-:-:S02]  /*46170*/  SHF.R.S32.HI R70, RZ, 0x1f, R88 ;  /* 0x0000001fff467819 */ /* 0x000fc40000011458 */
[----:B------:R-:W-:Y:S01]  /*46180*/  SHF.R.S32.HI R71, RZ, 0x1f, R84 ;  /* 0x0000001fff477819 */ /* 0x000fe20000011454 */
[----:B------:R-:W1:Y:S02]  /*46190*/  LDCU UR12, c[0x0][0x398] ;  /* 0x00007300ff0c77ac */ /* 0x000e640008000800 */
[----:B------:R-:W-:Y:S01]  /*461a0*/  IMAD.X R91, R70, 0x1, R68, P4 ;  /* 0x00000001465b7824 */ /* 0x000fe200020e0644 */
[----:B------:R-:W-:-:S05]  /*461b0*/  IADD3 R88, P4, PT, R88, R2, RZ ;  /* 0x0000000258587210 */ /* 0x000fca0007f9e0ff */
[----:B------:R-:W-:Y:S01]  /*461c0*/  IMAD.X R89, R70, 0x1, R3, P4 ;  /* 0x0000000146597824 */ /* 0x000fe200020e0603 */
[----:B------:R-:W-:Y:S01]  /*461d0*/  IADD3 R86, P4, PT, R84, R0, RZ ;  /* 0x0000000054567210 */ /* 0x000fe20007f9e0ff */
[----:B------:R-:W-:Y:S01]  /*461e0*/  VIADD R70, R69, 0x6d ;  /* 0x0000006d45467836 */ /* 0x000fe20000000000 */
[----:B------:R-:W-:-:S03]  /*461f0*/  PRMT R75, R73, 0x9910, RZ ;  /* 0x00009910494b7816 */ /* 0x000fc600000000ff */
[----:B------:R-:W-:Y:S01]  /*46200*/  IMAD.X R87, R71, 0x1, R68, P4 ;  /* 0x0000000147577824 */ /* 0x000fe200020e0644 */
[----:B0-----:R-:W-:Y:S01]  /*46210*/  ISETP.LT.AND P4, PT, R72, UR8, !P3 ;  /* 0x0000000848007c0c */ /* 0x001fe2000df81270 */
[----:B------:R-:W0:Y:S01]  /*46220*/  LDCU UR8, c[0x0][0x398] ;  /* 0x00007300ff0877ac */ /* 0x000e220008000800 */
[----:B------:R-:W-:Y:S02]  /*46230*/  ISETP.GE.AND P5, PT, R70, UR4, PT ;  /* 0x0000000446007c0c */ /* 0x000fe4000bfa6270 */
[----:B------:R-:W-:Y:S01]  /*46240*/  F2FP.SATFINITE.E5M2.F32.PACK_AB_MERGE_C R73, R15, R14, RZ ;  /* 0x0000000e0f49723e */ /* 0x000fe200048060ff */
[----:B------:R-:W4:Y:S01]  /*46250*/  LDCU UR4, c[0x0][0x39c] ;  /* 0x00007380ff0477ac */ /* 0x000f220008000800 */
[----:B------:R-:W-:Y:S02]  /*46260*/  SHF.R.S32.HI R70, RZ, 0x8, R75 ;  /* 0x00000008ff467819 */ /* 0x000fe4000001144b */
[----:B------:R-:W-:Y:S02]  /*46270*/  PRMT R76, R73, 0x9910, RZ ;  /* 0x00009910494c7816 */ /* 0x000fe400000000ff */
[----:B------:R-:W-:Y:S01]  /*46280*/  ISETP.LT.AND P3, PT, R74, UR18, !P3 ;  /* 0x000000124a007c0c */ /* 0x000fe2000df61270 */
[----:B------:R-:W0:Y:S01]  /*46290*/  LDCU UR18, c[0x0][0x398] ;  /* 0x00007300ff1277ac */ /* 0x000e220008000800 */
[----:B------:R-:W-:Y:S01]  /*462a0*/  F2FP.SATFINITE.E5M2.F32.PACK_AB_MERGE_C R75, R13, R12, RZ ;  /* 0x0000000c0d4b723e */ /* 0x000fe200048060ff */
[----:B--2---:R-:W-:Y:S01]  /*462b0*/  @P6 STG.E.U8 desc[UR14][R10.64], R70 ;  /* 0x000000460a006986 */ /* 0x004fe2000c10110e */
[----:B------:R-:W-:Y:S01]  /*462c0*/  ISETP.LT.AND P6, PT, R72, UR20, !P5 ;  /* 0x0000001448007c0c */ /* 0x000fe2000efc1270 */
[----:B------:R-:W2:Y:S02]  /*462d0*/  LDCU UR20, c[0x0][0x398] ;  /* 0x00007300ff1477ac */ /* 0x000ea40008000800 */
[----:B-----5:R5:W-:Y:S02]  /*462e0*/  @P4 STG.E.U8 desc[UR14][R4.64], R73 ;  /* 0x0000004904004986 */ /* 0x020be4000c10110e */
[----:B-----5:R-:W-:-:S02]  /*462f0*/  IMAD.MOV.U32 R73, RZ, RZ, R76 ;  /* 0x000000ffff497224 */ /* 0x020fc400078e004c */
[----:B------:R-:W5:Y:S03]  /*46300*/  LDL.LU.64 R4, [R1+0xc78] ;  /* 0x000c780001047983 */ /* 0x000f660000300a00 */
[----:B------:R-:W-:Y:S01]  /*46310*/  SHF.R.S32.HI R73, RZ, 0x8, R73 ;  /* 0x00000008ff497819 */ /* 0x000fe20000011449 */
[----:B------:R-:W2:Y:S04]  /*46320*/  LDL.LU R16, [R1+0x1b8] ;  /* 0x0001b80001107983 */ /* 0x000ea80000300800 */
[----:B------:R-:W2:Y:S04]  /*46330*/  LDL.LU R17, [R1+0x1bc] ;  /* 0x0001bc0001117983 */ /* 0x000ea80000300800 */
[----:B------:R-:W2:Y:S04]  /*46340*/  LDL.LU.64 R76, [R1+0xc80] ;  /* 0x000c8000014c7983 */ /* 0x000ea80000300a00 */
[----:B---3--:R-:W-:Y:S04]  /*46350*/  @P3 STG.E.U8 desc[UR14][R8.64], R75 ;  /* 0x0000004b08003986 */ /* 0x008fe8000c10110e */
[----:B------:R-:W3:Y:S04]  /*46360*/  LDL.LU.64 R14, [R1+0xc70] ;  /* 0x000c7000010e7983 */ /* 0x000ee80000300a00 */
[----:B------:R0:W-:Y:S04]  /*46370*/  @P6 STG.E.U8 desc[UR14][R6.64], R73 ;  /* 0x0000004906006986 */ /* 0x0001e8000c10110e */
[----:B0-----:R-:W3:Y:S04]  /*46380*/  LDL.LU R73, [R1+0x5b8] ;  /* 0x0005b80001497983 */ /* 0x001ee80000300800 */
[----:B------:R-:W4:Y:S01]  /*46390*/  LDL.LU.64 R12, [R1+0xc68] ;  /* 0x000c6800010c7983 */ /* 0x000f220000300a00 */
[----:B------:R-:W-:-:S03]  /*463a0*/  VIADD R70, R69, 0x6e ;  /* 0x0000006e45467836 */ /* 0x000fc60000000000 */
[----:B------:R-:W4:Y:S02]  /*463b0*/  LDL.LU R10, [R1+0x5c0] ;  /* 0x0005c000010a7983 */ /* 0x000f240000300800 */
[----:B------:R-:W-:Y:S01]  /*463c0*/  ISETP.GE.AND P4, PT, R70, UR10, PT ;  /* 0x0000000a46007c0c */ /* 0x000fe2000bf86270 */
[----:B------:R-:W0:Y:S01]  /*463d0*/  LDCU UR10, c[0x0][0x398] ;  /* 0x00007300ff0a77ac */ /* 0x000e220008000800 */
[----:B------:R-:W4:Y:S01]  /*463e0*/  LDL.LU R11, [R1+0x5c4] ;  /* 0x0005c400010b7983 */ /* 0x000f220000300800 */
[----:B-1----:R-:W-:Y:S02]  /*463f0*/  ISETP.LT.AND P5, PT, R74, UR12, !P5 ;  /* 0x0000000c4a007c0c */ /* 0x002fe4000efa1270 */
[----:B------:R-:W-:Y:S01]  /*46400*/  ISETP.LT.AND P3, PT, R72, UR8, !P4 ;  /* 0x0000000848007c0c */ /* 0x000fe2000e761270 */
[----:B------:R-:W4:Y:S01]  /*46410*/  LDL.LU R8, [R1+0x1c0] ;  /* 0x0001c00001087983 */ /* 0x000f220000300800 */
[----:B------:R-:W-:Y:S01]  /*46420*/  PRMT R75, R75, 0x9910, RZ ;  /* 0x000099104b4b7816 */ /* 0x000fe200000000ff */
[----:B------:R-:W-:Y:S01]  /*46430*/  VIADD R70, R69, 0x6f ;  /* 0x0000006f45467836 */ /* 0x000fe20000000000 */
[----:B------:R-:W1:Y:S01]  /*46440*/  LDCU UR8, c[0x0][0x39c] ;  /* 0x00007380ff0877ac */ /* 0x000e620008000800 */
[----:B------:R-:W4:Y:S01]  /*46450*/  LDL.LU R9, [R1+0x1c4] ;  /* 0x0001c40001097983 */ /* 0x000f220000300800 */
[----:B------:R-:W0:Y:S03]  /*46460*/  LDCU UR12, c[0x0][0x398] ;  /* 0x00007300ff0c77ac */ /* 0x000e260008000800 */
[----:B------:R-:W4:Y:S01]  /*46470*/  LDL.LU.64 R6, [R1+0xc58] ;  /* 0x000c580001067983 */ /* 0x000f220000300a00 */
[----:B------:R-:W-:-:S05]  /*46480*/  SHF.R.S32.HI R75, RZ, 0x8, R75 ;  /* 0x00000008ff4b7819 */ /* 0x000fca000001144b */
[----:B--2---:R-:W-:Y:S01]  /*46490*/  @P5 STG.E.U8 desc[UR14][R76.64], R75 ;  /* 0x0000004b4c005986 */ /* 0x004fe2000c10110e */
[----:B---3--:R-:W-:-:S05]  /*464a0*/  F2FP.SATFINITE.E5M2.F32.PACK_AB_MERGE_C R73, R85, R73, RZ ;  /* 0x000000495549723e */ /* 0x008fca00048060ff */
[----:B-----5:R2:W-:Y:S04]  /*464b0*/  @P3 STG.E.U8 desc[UR14][R4.64], R73 ;  /* 0x0000004904003986 */ /* 0x0205e8000c10110e */
[----:B--2---:R-:W2:Y:S01]  /*464c0*/  LDL.LU.64 R4, [R1+0xc40] ;  /* 0x000c400001047983 */ /* 0x004ea20000300a00 */
[----:B------:R-:W-:Y:S01]  /*464d0*/  ISETP.GE.AND P6, PT, R70, UR6, PT ;  /* 0x0000000646007c0c */ /* 0x000fe2000bfc6270 */
[----:B------:R-:W3:Y:S01]  /*464e0*/  LDCU UR6, c[0x0][0x398] ;  /* 0x00007300ff0677ac */ /* 0x000ee20008000800 */
[----:B0-----:R-:W-:Y:S01]  /*464f0*/  ISETP.LT.AND P4, PT, R74, UR10, !P4 ;  /* 0x0000000a4a007c0c */ /* 0x001fe2000e781270 */
[----:B------:R-:W-:Y:S01]  /*46500*/  VIADD R70, R69, 0x70 ;  /* 0x0000007045467836 */ /* 0x000fe20000000000 */
[----:B------:R-:W-:Y:S01]  /*46510*/  ISETP.LT.AND P3, PT, R72, UR18, !P6 ;  /* 0x0000001248007c0c */ /* 0x000fe2000f761270 */
[----:B------:R-:W0:Y:S01]  /*46520*/  LDCU UR10, c[0x0][0x398] ;  /* 0x00007300ff0a77ac */ /* 0x000e220008000800 */
[----:B------:R-:W-:-:S02]  /*46530*/  PRMT R75, R73, 0x9910, RZ ;  /* 0x00009910494b7816 */ /* 0x000fc400000000ff */
[----:B----4-:R-:W-:Y:S01]  /*46540*/  ISETP.GE.AND P5, PT, R70, UR4, PT ;  /* 0x0000000446007c0c */ /* 0x010fe2000bfa6270 */
[----:B------:R-:W-:Y:S01]  /*46550*/  VIADD R70, R69, 0x71 ;  /* 0x0000007145467836 */ /* 0x000fe20000000000 */
[----:B------:R-:W-:Y:S01]  /*46560*/  F2FP.SATFINITE.E5M2.F32.PACK_AB_MERGE_C R73, R17, R16, RZ ;  /* 0x000000101149723e */ /* 0x000fe200048060ff */
[----:B------:R-:W4:Y:S04]  /*46570*/  LDCU UR18, c[0x0][0x398] ;  /* 0x00007300ff1277ac */ /* 0x000f280008000800 */
[----:B------:R5:W-:Y:S01]  /*46580*/  @P4 STG.E.U8 desc[UR14][R14.64], R73 ;  /* 0x000000490e004986 */ /* 0x000be2000c10110e */
[----:B-1----:R-:W-:Y:S01]  /*46590*/  ISETP.GE.AND P4, PT, R70, UR8, PT ;  /* 0x0000000846007c0c */ /* 0x002fe2000bf86270 */
[----:B------:R-:W1:Y:S01]  /*465a0*/  LDCU UR4, c[0x0][0x39c] ;  /* 0x00007380ff0477ac */ /* 0x000e620008000800 */
[----:B------:R-:W-:-:S02]  /*465b0*/  SHF.R.S32.HI R70, RZ, 0x8, R75 ;  /* 0x00000008ff467819 */ /* 0x000fc4000001144b */
[----:B---3--:R-:W-:Y:S01]  /*465c0*/  ISETP.LT.AND P6, PT, R74, UR6, !P6 ;  /* 0x000000064a007c0c */ /* 0x008fe2000f7c1270 */
[----:B------:R-:W3:Y:S02]  /*465d0*/  LDCU UR6, c[0x0][0x39c] ;  /* 0x00007380ff0677ac */ /* 0x000ee40008000800 */
[----:B------:R0:W-:Y:S01]  /*465e0*/  @P3 STG.E.U8 desc[UR14][R12.64], R70 ;  /* 0x000000460c003986 */ /* 0x0001e2000c10110e */
[----:B-----5:R-:W-:Y:S01]  /*465f0*/  PRMT R73, R73, 0x9910, RZ ;  /* 0x0000991049497816 */ /* 0x020fe200000000ff */
[----:B------:R-:W5:Y:S04]  /*46600*/  LDCU UR8, c[0x0][0x39c] ;  /* 0x00007380ff0877ac */ /* 0x000f680008000800 */
[----:B0-----:R-:W-:Y:S01]  /*46610*/  IMAD.MOV.U32 R70, RZ, RZ, R73 ;  /* 0x000000ffff467224 */ /* 0x001fe200078e0049 */
[----:B------:R-:W3:Y:S01]  /*46620*/  LDL.LU R12, [R1+0x5c8] ;  /* 0x0005c800010c7983 */ /* 0x000ee20000300800 */
[----:B------:R-:W-:-:S03]  /*46630*/  F2FP.SATFINITE.E5M2.F32.PACK_AB_MERGE_C R73, R11, R10, RZ ;  /* 0x0000000a0b49723e */ /* 0x000fc600048060ff */
[----:B------:R-:W-:Y:S01]  /*46640*/  SHF.R.S32.HI R70, RZ, 0x8, R70 ;  /* 0x00000008ff467819 */ /* 0x000fe20000011446 */
[----:B------:R-:W3:Y:S01]  /*46650*/  LDL.LU R13, [R1+0x5cc] ;  /* 0x0005cc00010d7983 */ /* 0x000ee20000300800 */
[----:B------:R-:W-:-:S03]  /*46660*/  F2FP.SATFINITE.E5M2.F32.PACK_AB_MERGE_C R75, R9, R8, RZ ;  /* 0x00000008094b723e */ /* 0x000fc600048060ff */
[----:B------:R-:W3:Y:S04]  /*46670*/  LDL.LU R10, [R1+0x1c8] ;  /* 0x0001c800010a7983 */ /* 0x000ee80000300800 */
[----:B------:R-:W3:Y:S01]  /*46680*/  LDL.LU R11, [R1+0x1cc] ;  /* 0x0001cc00010b7983 */ /* 0x000ee20000300800 */
[----:B------:R-:W-:Y:S01]  /*46690*/  ISETP.LT.AND P3, PT, R72, UR10, !P5 ;  /* 0x0000000a48007c0c */ /* 0x000fe2000ef61270 */
[----:B------:R-:W0:Y:S02]  /*466a0*/  LDCU UR10, c[0x0][0x398] ;  /* 0x00007300ff0a77ac */ /* 0x000e240008000800 */
[----:B------:R1:W-:Y:S04]  /*466b0*/  @P6 STG.E.U8 desc[UR14][R6.64], R70 ;  /* 0x0000004606006986 */ /* 0x0003e8000c10110e */
[----:B------:R-:W3:Y:S04]  /*466c0*/  LDL.LU.64 R8, [R1+0xc50] ;  /* 0x000c500001087983 */ /* 0x000ee80000300a00 */
[----:B-1----:R-:W5:Y:S04]  /*466d0*/  LDL.LU.64 R6, [R1+0xc38] ;  /* 0x000c380001067983 */ /* 0x002f680000300a00 */
[----:B--2---:R1:W-:Y:S04]  /*466e0*/  @P3 STG.E.U8 desc[UR14][R4.64], R73 ;  /* 0x0000004904003986 */ /* 0x0043e8000c10110e */
[----:B-1----:R-:W2:Y:S01]  /*466f0*/  LDL.LU.64 R4, [R1+0xc30] ;  /* 0x000c300001047983 */ /* 0x002ea20000300a00 */
[----:B------:R-:W-:Y:S01]  /*46700*/  ISETP.LT.AND P5, PT, R74, UR12, !P5 ;  /* 0x0000000c4a007c0c */ /* 0x000fe2000efa1270 */
[----:B------:R-:W-:Y:S01]  /*46710*/  VIADD R70, R69, 0x72 ;  /* 0x0000007245467836 */ /* 0x000fe20000000000 */
[----:B------:R-:W-:Y:S01]  /*46720*/  PRMT R76, R73, 0x9910, RZ ;  /* 0x00009910494c7816 */ /* 0x000fe200000000ff */
[----:B------:R-:W1:Y:S01]  /*46730*/  LDCU UR12, c[0x0][0x398] ;  /* 0x00007300ff0c77ac */ /* 0x000e620008000800 */
[----:B----4-:R-:W-:Y:S01]  /*46740*/  ISETP.LT.AND P6, PT, R72, UR18, !P4 ;  /* 0x0000001248007c0c */ /* 0x010fe2000e7c1270 */
[----:B------:R-:W4:Y:S01]  /*46750*/  LDL.LU R17, [R1+0x5d4] ;  /* 0x0005d40001117983 */ /* 0x000f220000300800 */
[----:B------:R-:W-:Y:S01]  /*46760*/  ISETP.GE.AND P3, PT, R70, UR4, PT ;  /* 0x0000000446007c0c */ /* 0x000fe2000bf66270 */
[----:B------:R-:W-:Y:S01]  /*46770*/  IMAD.MOV.U32 R70, RZ, RZ, R76 ;  /* 0x000000ffff467224 */ /* 0x000fe200078e004c */
[----:B------:R-:W0:Y:S01]  /*46780*/  LDCU UR18, c[0x0][0x398] ;  /* 0x00007300ff1277ac */ /* 0x000e220008000800 */
[----:B------:R-:W-:-:S03]  /*46790*/  VIADD R76, R84, UR17 ;  /* 0x00000011544c7c36 */ /* 0x000fc60008000000 */
[----:B------:R-:W-:Y:S01]  /*467a0*/  SHF.R.S32.HI R70, RZ, 0x8, R70 ;  /* 0x00000008ff467819 */ /* 0x000fe20000011446 */
[----:B------:R-:W-:Y:S01]  /*467b0*/  @P5 STG.E.U8 desc[UR14][R80.64], R75 ;  /* 0x0000004b50005986 */ /* 0x000fe2000c10110e */
[----:B------:R-:W-:Y:S01]  /*467c0*/  IADD3 R84, P5, PT, R84, R2, RZ ;  /* 0x0000000254547210 */ /* 0x000fe20007fbe0ff */
[----:B------:R-:W0:Y:S02]  /*467d0*/  LDCU UR4, c[0x0][0x39c] ;  /* 0x00007380ff0477ac */ /* 0x000e240008000800 */
[----:B------:R1:W-:Y:S02]  /*467e0*/  @P6 STG.E.U8 desc[UR14][R82.64], R70 ;  /* 0x0000004652006986 */ /* 0x0003e4000c10110e */
[----:B------:R-:W-:Y:S01]  /*467f0*/  IMAD.X R85, R71, 0x1, R3, P5 ;  /* 0x0000000147557824 */ /* 0x000fe200028e0603 */
[----:B-1----:R-:W-:Y:S02]  /*46800*/  SHF.R.S32.HI R70, RZ, 0x1f, R76 ;  /* 0x0000001fff467819 */ /* 0x002fe4000001144c */
[----:B------:R-:W-:-:S05]  /*46810*/  IADD3 R82, P5, PT, R76, R0, RZ ;  /* 0x000000004c527210 */ /* 0x000fca0007fbe0ff */
[----:B------:R-:W-:Y:S01]  /*46820*/  IMAD.X R83, R70, 0x1, R68, P5 ;  /* 0x0000000146537824 */ /* 0x000fe200028e0644 */
[----:B------:R-:W-:Y:S02]  /*46830*/  IADD3 R80, P5, PT, R76, R2, RZ ;  /* 0x000000024c507210 */ /* 0x000fe40007fbe0ff */
[----:B0-----:R-:W-:Y:S01]  /*46840*/  ISETP.LT.AND P4, PT, R74, UR10, !P4 ;  /* 0x0000000a4a007c0c */ /* 0x001fe2000e781270 */
[----:B------:R-:W-:Y:S01]  /*46850*/  VIADD R71, R69, 0x73 ;  /* 0x0000007345477836 */ /* 0x000fe20000000000 */
[----:B------:R-:W-:Y:S01]  /*46860*/  PRMT R73, R75, 0x9910, RZ ;  /* 0x000099104b497816 */ /* 0x000fe200000000ff */
[----:B------:R-:W-:Y:S01]  /*46870*/  IMAD.X R81, R70, 0x1, R3, P5 ;  /* 0x0000000146517824 */ /* 0x000fe200028e0603 */
[----:B------:R-:W-:Y:S01]  /*46880*/  ISETP.LT.AND P5, PT, R72, UR12, !P3 ;  /* 0x0000000c48007c0c */ /* 0x000fe2000dfa1270 */
[----:B------:R-:W-:Y:S01]  /*46890*/  VIADD R76, R76, UR17 ;  /* 0x000000114c4c7c36 */ /* 0x000fe20008000000 */
[----:B------:R-:W-:Y:S01]  /*468a0*/  ISETP.LT.AND P3, PT, R74, UR18, !P3 ;  /* 0x000000124a007c0c */ /* 0x000fe2000df61270 */
[----:B------:R-:W0:Y:S01]  /*468b0*/  LDCU UR12, c[0x0][0x398] ;  /* 0x00007300ff0c77ac */ /* 0x000e220008000800 */
[----:B---3--:R-:W-:-:S02]  /*468c0*/  ISETP.GE.AND P6, PT, R71, UR6, PT ;  /* 0x0000000647007c0c */ /* 0x008fc4000bfc6270 */
[----:B------:R-:W-:Y:S01]  /*468d0*/  SHF.R.S32.HI R70, RZ, 0x8, R73 ;  /* 0x00000008ff467819 */ /* 0x000fe20000011449 */
[----:B------:R-:W1:Y:S01]  /*468e0*/  LDCU UR18, c[0x0][0x398] ;  /* 0x00007300ff1277ac */ /* 0x000e620008000800 */
[----:B------:R-:W-:Y:S02]  /*468f0*/  F2FP.SATFINITE.E5M2.F32.PACK_AB_MERGE_C R71, R13, R12, RZ ;  /* 0x0000000c0d47723e */ /* 0x000fe400048060ff */
[----:B------:R-:W-:Y:S01]  /*46900*/  F2FP.SATFINITE.E5M2.F32.PACK_AB_MERGE_C R75, R11, R10, RZ ;  /* 0x0000000a0b4b723e */ /* 0x000fe200048060ff */
[----:B------:R3:W-:Y:S01]  /*46910*/  @P4 STG.E.U8 desc[UR14][R8.64], R70 ;  /* 0x0000004608004986 */ /* 0x0007e2000c10110e */
[----:B------:R-:W-:Y:S01]  /*46920*/  PRMT R73, R71, 0x9910, RZ ;  /* 0x0000991047497816 */ /* 0x000fe200000000ff */
[----:B------:R-:W0:Y:S02]  /*46930*/  LDCU UR10, c[0x0][0x39c] ;  /* 0x00007380ff0a77ac */ /* 0x000e240008000800 */
[----:B-----5:R5:W-:Y:S01]  /*46940*/  @P5 STG.E.U8 desc[UR14][R6.64], R71 ;  /* 0x0000004706005986 */ /* 0x020be2000c10110e */
[----:B------:R-:W-:Y:S01]  /*46950*/  ISETP.LT.AND P4, PT, R72, UR20, !P6 ;  /* 0x0000001448007c0c */ /* 0x000fe2000f781270 */
[----:B------:R-:W0:Y:S01]  /*46960*/  LDCU UR20, c[0x0][0x398] ;  /* 0x00007300ff1477ac */ /* 0x000e220008000800 */
[----:B------:R-:W0:Y:S01]  /*46970*/  LDCU UR6, c[0x0][0x39c] ;  /* 0x00007380ff0677ac */ /* 0x000e220008000800 */
[----:B---3--:R-:W-:Y:S01]  /*46980*/  VIADD R70, R69, 0x74 ;  /* 0x0000007445467836 */ /* 0x008fe20000000000 */
[----:B------:R-:W3:Y:S04]  /*46990*/  LDL.LU R9, [R1+0x1d0] ;  /* 0x0001d00001097983 */ /* 0x000ee80000300800 */
[----:B-----5:R-:W3:Y:S01]  /*469a0*/  LDL.LU R6, [R1+0x1d4] ;  /* 0x0001d40001067983 */ /* 0x020ee20000300800 */
[----:B------:R-:W-:Y:S01]  /*469b0*/  ISETP.GE.AND P5, PT, R70, UR8, PT ;  /* 0x0000000846007c0c */ /* 0x000fe2000bfa6270 */
[----:B------:R-:W-:-:S02]  /*469c0*/  IMAD.MOV.U32 R71, RZ, RZ, R73 ;  /* 0x000000ffff477224 */ /* 0x000fc400078e0049 */
[----:B------:R-:W5:Y:S01]  /*469d0*/  LDL.LU.64 R14, [R1+0xc60] ;  /* 0x000c6000010e7983 */ /* 0x000f620000300a00 */
[----:B------:R-:W-:-:S03]  /*469e0*/  SHF.R.S32.HI R70, RZ, 0x1f, R76 ;  /* 0x0000001fff467819 */ /* 0x000fc6000001144c */
[----:B------:R1:W-:Y:S01]  /*469f0*/  @P3 STG.E.U8 desc[UR14][R78.64], R75 ;  /* 0x0000004b4e003986 */ /* 0x0003e2000c10110e */
[----:B------:R-:W-:Y:S01]  /*46a00*/  SHF.R.S32.HI R71, RZ, 0x8, R71 ;  /* 0x00000008ff477819 */ /* 0x000fe20000011447 */
[----:B------:R-:W-:Y:S01]  /*46a10*/  VIADD R73, R76, UR17 ;  /* 0x000000114c497c36 */ /* 0x000fe20008000000 */
[----:B0-----:R-:W-:Y:S01]  /*46a20*/  ISETP.LT.AND P6, PT, R74, UR12, !P6 ;  /* 0x0000000c4a007c0c */ /* 0x001fe2000f7c1270 */
[----:B------:R-:W0:Y:S01]  /*46a30*/  LDCU UR8, c[0x0][0x398] ;  /* 0x00007300ff0877ac */ /* 0x000e220008000800 */
[----:B------:R-:W0:Y:S01]  /*46a40*/  LDCU UR12, c[0x0][0x398] ;  /* 0x00007300ff0c77ac */ /* 0x000e220008000800 */
[----:B-1----:R-:W-:Y:S01]  /*46a50*/  IADD3 R78, P3, PT, R76, R0, RZ ;  /* 0x000000004c4e7210 */ /* 0x002fe20007f7e0ff */
[----:B------:R-:W1:Y:S04]  /*46a60*/  LDCU UR17, c[0x0][0x398] ;  /* 0x00007300ff1177ac */ /* 0x000e680008000800 */
[----:B------:R-:W-:Y:S01]  /*46a70*/  IMAD.X R79, R70, 0x1, R68, P3 ;  /* 0x00000001464f7824 */ /* 0x000fe200018e0644 */
[----:B------:R-:W-:-:S05]  /*46a80*/  IADD3 R76, P3, PT, R76, R2, RZ ;  /* 0x000000024c4c7210 */ /* 0x000fca0007f7e0ff */
[----:B------:R-:W-:Y:S01]  /*46a90*/  IMAD.X R77, R70, 0x1, R3, P3 ;  /* 0x00000001464d7824 */ /* 0x000fe200018e0603 */
[----:B------:R-:W-:Y:S01]  /*46aa0*/  IADD3 R70, P3, PT, R73, R0, RZ ;  /* 0x0000000049467210 */ /* 0x000fe20007f7e0ff */
[----:B--2---:R2:W-:Y:S02]  /*46ab0*/  @P4 STG.E.U8 desc[UR14][R4.64], R71 ;  /* 0x0000004704004986 */ /* 0x0045e4000c10110e */
[----:B--2---:R-:W-:Y:S02]  /*46ac0*/  PRMT R71, R75, 0x9910, RZ ;  /* 0x000099104b477816 */ /* 0x004fe400000000ff */
[----:B------:R-:W2:Y:S01]  /*46ad0*/  LDL.LU.64 R4, [R1+0xc48] ;  /* 0x000c480001047983 */ /* 0x000ea20000300a00 */
[----:B------:R-:W-:-:S03]  /*46ae0*/  SHF.R.S32.HI R75, RZ, 0x1f, R73 ;  /* 0x0000001fff4b7819 */ /* 0x000fc60000011449 */
[----:B------:R-:W2:Y:S01]  /*46af0*/  LDL.LU.64 R12, [R1+0xc28] ;  /* 0x000c2800010c7983 */ /* 0x000ea20000300a00 */
[----:B------:R-:W-:-:S03]  /*46b00*/  IMAD.MOV.U32 R16, RZ, RZ, R71 ;  /* 0x000000ffff107224 */ /* 0x000fc600078e0047 */
[----:B------:R-:W2:Y:S01]  /*46b10*/  LDL.LU.64 R10, [R1+0xc20] ;  /* 0x000c2000010a7983 */ /* 0x000ea20000300a00 */
[----:B------:R-:W-:-:S03]  /*46b20*/  IMAD.X R71, R75, 0x1, R68, P3 ;  /* 0x000000014b477824 */ /* 0x000fc600018e0644 */
[----:B------:R-:W2:Y:S04]  /*46b30*/  LDL.LU R8, [R1+0x5d8] ;  /* 0x0005d80001087983 */ /* 0x000ea80000300800 */
[----:B------:R-:W2:Y:S04]  /*46b40*/  LDL.LU R7, [R1+0x5dc] ;  /* 0x0005dc0001077983 */ /* 0x000ea80000300800 */
[----:B------:R-:W4:Y:S01]  /*46b50*/  LDL.LU R68, [R1+0x5d0] ;  /* 0x0005d00001447983 */ /* 0x000f220000300800 */
[----:B------:R-:W-:-:S05]  /*46b60*/  VIADD R0, R69, 0x75 ;  /* 0x0000007545007836 */ /* 0x000fca0000000000 */
[----:B------:R-:W-:Y:S01]  /*46b70*/  ISETP.GE.AND P4, PT, R0, UR4, PT ;  /* 0x0000000400007c0c */ /* 0x000fe2000bf86270 */
[----:B------:R-:W1:Y:S01]  /*46b80*/  LDCU UR4, c[0x0][0x39c] ;  /* 0x00007380ff0477ac */ /* 0x000e620008000800 */
[----:B------:R-:W-:Y:S02]  /*46b90*/  SHF.R.S32.HI R0, RZ, 0x8, R16 ;  /* 0x00000008ff007819 */ /* 0x000fe40000011410 */
[----:B0-----:R-:W-:Y:S01]  /*46ba0*/  ISETP.LT.AND P3, PT, R72, UR8, !P5 ;  /* 0x0000000848007c0c */ /* 0x001fe2000ef61270 */
[----:B------:R-:W0:Y:S02]  /*46bb0*/  LDCU UR8, c[0x0][0x398] ;  /* 0x00007300ff0877ac */ /* 0x000e240008000800 */
[----:B-----5:R5:W-:Y:S04]  /*46bc0*/  @P6 STG.E.U8 desc[UR14][R14.64], R0 ;  /* 0x000000000e006986 */ /* 0x020be8000c10110e */
[----:B-----5:R-:W5:Y:S01]  /*46bd0*/  LDL.LU.64 R14, [R1+0xc18] ;  /* 0x000c1800010e7983 */ /* 0x020f620000300a00 */
[----:B----4-:R-:W-:-:S05]  /*46be0*/  F2FP.SATFINITE.E5M2.F32.PACK_AB_MERGE_C R68, R17, R68, RZ ;  /* 0x000000441144723e */ /* 0x010fca00048060ff */
[----:B--2---:R2:W-:Y:S04]  /*46bf0*/  @P3 STG.E.U8 desc[UR14][R4.64], R68 ;  /* 0x0000004404003986 */ /* 0x0045e8000c10110e */
[----:B--2---:R-:W2:Y:S01]  /*46c00*/  LDL.LU.64 R4, [R1+0xc10] ;  /* 0x000c100001047983 */ /* 0x004ea20000300a00 */
[----:B------:R-:W-:Y:S02]  /*46c10*/  ISETP.LT.AND P5, PT, R74, UR18, !P5 ;  /* 0x000000124a007c0c */ /* 0x000fe4000efa1270 */
[----:B---3--:R-:W-:Y:S02]  /*46c20*/  F2FP.SATFINITE.E5M2.F32.PACK_AB_MERGE_C R6, R6, R9, RZ ;  /* 0x000000090606723e */ /* 0x008fe400048060ff */
[----:B------:R-:W-:Y:S02]  /*46c30*/  PRMT R9, R68, 0x9910, RZ ;  /* 0x0000991044097816 */ /* 0x000fe400000000ff */
[----:B------:R-:W-:Y:S01]  /*46c40*/  ISETP.LT.AND P6, PT, R72, UR20, !P4 ;  /* 0x0000001448007c0c */ /* 0x000fe2000e7c1270 */
[----:B------:R-:W-:-:S02]  /*46c50*/  VIADD R0, R69, 0x76 ;  /* 0x0000007645007836 */ /* 0x000fc40000000000 */
[----:B------:R-:W-:Y:S01]  /*46c60*/  IMAD.MOV.U32 R68, RZ, RZ, R9 ;  /* 0x000000ffff447224 */ /* 0x000fe200078e0009 */
[----:B------:R-:W-:Y:S01]  /*46c70*/  ISETP.LT.AND P4, PT, R74, UR12, !P4 ;  /* 0x0000000c4a007c0c */ /* 0x000fe2000e781270 */
[----:B------:R-:W3:Y:S01]  /*46c80*/  LDL.LU R9, [R1+0x1dc] ;  /* 0x0001dc0001097983 */ /* 0x000ee20000300800 */
[----:B------:R-:W-:Y:S02]  /*46c90*/  ISETP.GE.AND P3, PT, R0, UR10, PT ;  /* 0x0000000a00007c0c */ /* 0x000fe4000bf66270 */
[----:B------:R-:W-:Y:S01]  /*46ca0*/  SHF.R.S32.HI R68, RZ, 0x8, R68 ;  /* 0x00000008ff447819 */ /* 0x000fe20000011444 */
[----:B------:R4:W-:Y:S01]  /*46cb0*/  @P5 STG.E.U8 desc[UR14][R12.64], R6 ;  /* 0x000000060c005986 */ /* 0x0009e2000c10110e */
[C---:B------:R-:W-:Y:S01]  /*46cc0*/  VIADD R0, R69.reuse, 0x77 ;  /* 0x0000007745007836 */ /* 0x040fe20000000000 */
[----:B------:R-:W1:Y:S02]  /*46cd0*/  LDCU UR10, c[0x0][0x398] ;  /* 0x00007300ff0a77ac */ /* 0x000e640008000800 */
[----:B------:R0:W-:Y:S02]  /*46ce0*/  @P6 STG.E.U8 desc[UR14][R10.64], R68 ;  /* 0x000000440a006986 */ /* 0x0001e4000c10110e */
[----:B------:R-:W-:Y:S01]  /*46cf0*/  ISETP.GE.AND P6, PT, R0, UR6, PT ;  /* 0x0000000600007c0c */ /* 0x000fe2000bfc6270 */
[----:B------:R-:W-:Y:S01]  /*46d00*/  VIADD R0, R69, 0x78 ;  /* 0x0000007845007836 */ /* 0x000fe20000000000 */
[----:B------:R-:W1:Y:S01]  /*46d10*/  LDCU UR12, c[0x0][0x398] ;  /* 0x00007300ff0c77ac */ /* 0x000e620008000800 */
[----:B----4-:R-:W-:Y:S01]  /*46d20*/  PRMT R6, R6, 0x9910, RZ ;  /* 0x0000991006067816 */ /* 0x010fe200000000ff */
[----:B------:R-:W4:Y:S01]  /*46d30*/  LDL.LU.64 R12, [R1+0xc08] ;  /* 0x000c0800010c7983 */ /* 0x000f220000300a00 */
[----:B0-----:R-:W-:Y:S01]  /*46d40*/  ISETP.LT.AND P5, PT, R72, UR8, !P3 ;  /* 0x0000000848007c0c */ /* 0x001fe2000dfa1270 */
[----:B------:R-:W0:Y:S01]  /*46d50*/  LDCU UR8, c[0x0][0x39c] ;  /* 0x00007380ff0877ac */ /* 0x000e220008000800 */
[----:B------:R-:W-:Y:S01]  /*46d60*/  F2FP.SATFINITE.E5M2.F32.PACK_AB_MERGE_C R68, R7, R8, RZ ;  /* 0x000000080744723e */ /* 0x000fe200048060ff */
[----:B------:R-:W3:Y:S01]  /*46d70*/  LDL.LU.64 R16, [R1+0xc00] ;  /* 0x000c000001107983 */ /* 0x000ee20000300a00 */
[----:B------:R-:W-:Y:S01]  /*46d80*/  SHF.R.S32.HI R8, RZ, 0x8, R6 ;  /* 0x00000008ff087819 */ /* 0x000fe20000011406 */
[----:B------:R-:W0:Y:S02]  /*46d90*/  LDCU UR6, c[0x0][0x398] ;  /* 0x00007300ff0677ac */ /* 0x000e240008000800 */
[----:B------:R-:W3:Y:S04]  /*46da0*/  LDL.LU R10, [R1+0x5e0] ;  /* 0x0005e000010a7983 */ /* 0x000ee80000300800 */
[----:B------:R-:W3:Y:S04]  /*46db0*/  LDL.LU R11, [R1+0x5e4] ;  /* 0x0005e400010b7983 */ /* 0x000ee80000300800 */
[----:B------:R-:W3:Y:S04]  /*46dc0*/  LDL.LU R6, [R1+0x1e0] ;  /* 0x0001e00001067983 */ /* 0x000ee80000300800 */
[----:B------:R-:W3:Y:S04]  /*46dd0*/  LDL.LU R7, [R1+0x1e4] ;  /* 0x0001e40001077983 */ /* 0x000ee80000300800 */
[----:B-----5:R5:W-:Y:S01]  /*46de0*/  @P4 STG.E.U8 desc[UR14][R14.64], R8 ;  /* 0x000000080e004986 */ /* 0x020be2000c10110e */
[----:B-1----:R-:W-:Y:S01]  /*46df0*/  ISETP.GE.AND P4, PT, R0, UR4, PT ;  /* 0x0000000400007c0c */ /* 0x002fe2000bf86270 */
[----:B------:R-:W1:Y:S02]  /*46e00*/  LDCU UR4, c[0x0][0x39c] ;  /* 0x00007380ff0477ac */ /* 0x000e640008000800 */
[----:B-----5:R-:W5:Y:S04]  /*46e10*/  LDL.LU.64 R14, [R1+0xbf8] ;  /* 0x000bf800010e7983 */ /* 0x020f680000300a00 */
[----:B------:R-:W3:Y:S04]  /*46e20*/  LDL.LU R0, [R1+0x1d8] ;  /* 0x0001d80001007983 */ /* 0x000ee80000300800 */
[----:B--2---:R2:W-:Y:S04]  /*46e30*/  @P5 STG.E.U8 desc[UR14][R4.64], R68 ;  /* 0x0000004404005986 */ /* 0x0045e8000c10110e */
[----:B--2---:R-:W2:Y:S01]  /*46e40*/  LDL.LU.64 R4, [R1+0xbf0] ;  /* 0x000bf00001047983 */ /* 0x004ea20000300a00 */
[----:B------:R-:W-:Y:S01]  /*46e50*/  ISETP.LT.AND P3, PT, R74, UR10, !P3 ;  /* 0x0000000a4a007c0c */ /* 0x000fe2000df61270 */
[----:B------:R-:W1:Y:S01]  /*46e60*/  LDCU UR10, c[0x0][0x398] ;  /* 0x00007300ff0a77ac */ /* 0x000e620008000800 */
[----:B------:R-:W-:-:S02]  /*46e70*/  ISETP.LT.AND P5, PT, R72, UR17, !P6 ;  /* 0x0000001148007c0c */ /* 0x000fc4000f7a1270 */
[----:B------:R-:W-:Y:S01]  /*46e80*/  PRMT R8, R68, 0x9910, RZ ;  /* 0x0000991044087816 */ /* 0x000fe200000000ff */
[----:B------:R-:W1:Y:S01]  /*46e90*/  LDCU UR17, c[0x0][0x398] ;  /* 0x00007300ff1177ac */ /* 0x000e620008000800 */
[----:B0-----:R-:W-:Y:S01]  /*46ea0*/  ISETP.LT.AND P6, PT, R74, UR6, !P6 ;  /* 0x000000064a007c0c */ /* 0x001fe2000f7c1270 */
[----:B------:R-:W0:Y:S01]  /*46eb0*/  LDCU UR6, c[0x0][0x39c] ;  /* 0x00007380ff0677ac */ /* 0x000e220008000800 */
[----:B---3--:R-:W-:Y:S01]  /*46ec0*/  F2FP.SATFINITE.E5M2.F32.PACK_AB_MERGE_C R68, R9, R0, RZ ;  /* 0x000000000944723e */ /* 0x008fe200048060ff */
[----:B------:R-:W-:-:S04]  /*46ed0*/  VIADD R0, R69, 0x79 ;  /* 0x0000007945007836 */ /* 0x000fc80000000000 */
[----:B----4-:R3:W-:Y:S01]  /*46ee0*/  @P3 STG.E.U8 desc[UR14][R12.64], R68 ;  /* 0x000000440c003986 */ /* 0x0107e2000c10110e */
[----:B------:R-:W-:Y:S01]  /*46ef0*/  ISETP.GE.AND P3, PT, R0, UR8, PT ;  /* 0x0000000800007c0c */ /* 0x000fe2000bf66270 */
[----:B------:R-:W4:Y:S01]  /*46f00*/  LDCU UR8, c[0x0][0x398] ;  /* 0x00007300ff0877ac */ /* 0x000f220008000800 */
[----:B------:R-:W-:-:S05]  /*46f10*/  SHF.R.S32.HI R0, RZ, 0x8, R8 ;  /* 0x00000008ff007819 */ /* 0x000fca0000011408 */
[----:B------:R0:W-:Y:S01]  /*46f20*/  @P5 STG.E.U8 desc[UR14][R16.64], R0 ;  /* 0x0000000010005986 */ /* 0x0001e2000c10110e */
[----:B-1----:R-:W-:Y:S01]  /*46f30*/  ISETP.LT.AND P5, PT, R72, UR10, !P4 ;  /* 0x0000000a48007c0c */ /* 0x002fe2000e7a1270 */
[----:B------:R-:W1:Y:S01]  /*46f40*/  LDCU UR10, c[0x0][0x398] ;  /* 0x00007300ff0a77ac */ /* 0x000e620008000800 */
[----:B---3--:R-:W-:Y:S01]  /*46f50*/  PRMT R68, R68, 0x9910, RZ ;  /* 0x0000991044447816 */ /* 0x008fe200000000ff */
[----:B------:R-:W3:Y:S04]  /*46f60*/  LDL.LU.64 R12, [R1+0xbe8] ;  /* 0x000be800010c7983 */ /* 0x000ee80000300a00 */
[----:B------:R-:W3:Y:S01]  /*46f70*/  LDL.LU.64 R8, [R1+0xbe0] ;  /* 0x000be00001087983 */ /* 0x000ee20000300a00 */
[----:B0-----:R-:W-:Y:S01]  /*46f80*/  IMAD.MOV.U32 R0, RZ, RZ, R68 ;  /* 0x000000ffff007224 */ /* 0x001fe200078e0044 */
[----:B------:R-:W-:-:S02]  /*46f90*/  F2FP.SATFINITE.E5M2.F32.PACK_AB_MERGE_C R68, R11, R10, RZ ;  /* 0x0000000a0b44723e */ /* 0x000fc400048060ff */
[----:B------:R-:W3:Y:S02]  /*46fa0*/  LDL.LU R10, [R1+0x5e8] ;  /* 0x0005e800010a7983 */ /* 0x000ee40000300800 */
[----:B------:R-:W-:Y:S02]  /*46fb0*/  SHF.R.S32.HI R0, RZ, 0x8, R0 ;  /* 0x00000008ff007819 */ /* 0x000fe40000011400 */
[----:B------:R-:W3:Y:S04]  /*46fc0*/  LDL.LU R11, [R1+0x5ec] ;  /* 0x0005ec00010b7983 */ /* 0x000ee80000300800 */
[----:B-----5:R-:W-:Y:S04]  /*46fd0*/  @P6 STG.E.U8 desc[UR14][R14.64], R0 ;  /* 0x000000000e006986 */ /* 0x020fe8000c10110e */
[----:B--2---:R0:W-:Y:S04]  /*46fe0*/  @P5 STG.E.U8 desc[UR14][R4.64], R68 ;  /* 0x0000004404005986 */ /* 0x0041e8000c10110e */
[----:B0-----:R-:W2:Y:S01]  /*46ff0*/  LDL.LU.64 R4, [R1+0xbd8] ;  /* 0x000bd80001047983 */ /* 0x001ea20000300a00 */
[----:B------:R-:W-:Y:S01]  /*47000*/  ISETP.LT.AND P4, PT, R74, UR12, !P4 ;  /* 0x0000000c4a007c0c */ /* 0x000fe2000e781270 */
[----:B------:R-:W-:Y:S01]  /*47010*/  VIADD R0, R69, 0x7a ;  /* 0x0000007a45007836 */ /* 0x000fe20000000000 */
[----:B----4-:R-:W-:Y:S01]  /*47020*/  ISETP.LT.AND P6, PT, R72, UR8, !P3 ;  /* 0x0000000848007c0c */ /* 0x010fe2000dfc1270 */
[----:B------:R-:W4:Y:S01]  /*47030*/  LDL.LU R16, [R1+0x1e8] ;  /* 0x0001e80001107983 */ /* 0x000f220000300800 */
[----:B------:R-:W-:Y:S01]  /*47040*/  F2FP.SATFINITE.E5M2.F32.PACK_AB_MERGE_C R6, R7, R6, RZ ;  /* 0x000000060706723e */ /* 0x000fe200048060ff */
[----:B------:R-:W0:Y:S02]  /*47050*/  LDCU UR8, c[0x0][0x398] ;  /* 0x00007300ff0877ac */ /* 0x000e240008000800 */
[----:B------:R-:W4:Y:S01]  /*47060*/  LDL.LU R17, [R1+0x1ec] ;  /* 0x0001ec0001117983 */ /* 0x000f220000300800 */
[----:B------:R-:W-:Y:S01]  /*47070*/  PRMT R7, R68, 0x9910, RZ ;  /* 0x0000991044077816 */ /* 0x000fe200000000ff */
[----:B------:R-:W5:Y:S02]  /*47080*/  LDCU UR12, c[0x0][0x398] ;  /* 0x00007300ff0c77ac */ /* 0x000f640008000800 */
[----:B------:R-:W4:Y:S01]  /*47090*/  LDL.LU.64 R14, [R1+0xbd0] ;  /* 0x000bd000010e7983 */ /* 0x000f220000300a00 */
[----:B------:R-:W-:Y:S01]  /*470a0*/  ISETP.GE.AND P5, PT, R0, UR4, PT ;  /* 0x0000000400007c0c */ /* 0x000fe2000bfa6270 */
[----:B------:R-:W0:Y:S01]  /*470b0*/  LDCU UR4, c[0x0][0x39c] ;  /* 0x00007380ff0477ac */ /* 0x000e220008000800 */
[----:B------:R-:W-:-:S02]  /*470c0*/  SHF.R.S32.HI R0, RZ, 0x8, R7 ;  /* 0x00000008ff007819 */ /* 0x000fc40000011407 */
[----:B-1----:R-:W-:Y:S01]  /*470d0*/  ISETP.LT.AND P3, PT, R74, UR10, !P3 ;  /* 0x0000000a4a007c0c */ /* 0x002fe2000df61270 */
[----:B------:R-:W1:Y:S01]  /*470e0*/  LDCU UR10, c[0x0][0x398] ;  /* 0x00007300ff0a77ac */ /* 0x000e620008000800 */
[----:B------:R-:W-:-:S04]  /*470f0*/  PRMT R68, R6, 0x9910, RZ ;  /* 0x0000991006447816 */ /* 0x000fc800000000ff */
[----:B------:R-:W-:Y:S01]  /*47100*/  SHF.R.S32.HI R68, RZ, 0x8, R68 ;  /* 0x00000008ff447819 */ /* 0x000fe20000011444 */
[----:B---3--:R3:W-:Y:S01]  /*47110*/  @P4 STG.E.U8 desc[UR14][R12.64], R6 ;  /* 0x000000060c004986 */ /* 0x0087e2000c10110e */
[----:B------:R-:W-:-:S03]  /*47120*/  IADD3 R2, P4, PT, R73, R2, RZ ;  /* 0x0000000249027210 */ /* 0x000fc60007f9e0ff */
[----:B------:R0:W-:Y:S04]  /*47130*/  @P6 STG.E.U8 desc[UR14][R8.64], R0 ;  /* 0x0000000008006986 */ /* 0x0001e8000c10110e */
[----:B---3--:R-:W3:Y:S01]  /*47140*/  LDL.LU.64 R12, [R1+0xbc8] ;  /* 0x000bc800010c7983 */ /* 0x008ee20000300a00 */
[----:B------:R-:W-:-:S03]  /*47150*/  F2FP.SATFINITE.E5M2.F32.PACK_AB_MERGE_C R73, R11, R10, RZ ;  /* 0x0000000a0b49723e */ /* 0x000fc600048060ff */
[----:B0-----:R-:W3:Y:S04]  /*47160*/  LDL.LU.64 R8, [R1+0xbc0] ;  /* 0x000bc00001087983 */ /* 0x001ee80000300a00 */
[----:B------:R-:W3:Y:S04]  /*47170*/  LDL.LU.64 R6, [R1+0xbb8] ;  /* 0x000bb80001067983 */ /* 0x000ee80000300a00 */
[----:B------:R-:W3:Y:S04]  /*47180*/  LDL.LU R10, [R1+0x5f0] ;  /* 0x0005f000010a7983 */ /* 0x000ee80000300800 */
[----:B------:R-:W3:Y:S04]  /*47190*/  LDL.LU R11, [R1+0x5f4] ;  /* 0x0005f400010b7983 */ /* 0x000ee80000300800 */
[----:B--2---:R0:W-:Y:S04]  /*471a0*/  @P3 STG.E.U8 desc[UR14][R4.64], R68 ;  /* 0x0000004404003986 */ /* 0x0041e8000c10110e */
[----:B0-----:R-:W2:Y:S01]  /*471b0*/  LDL.LU.64 R4, [R1+0xbb0] ;  /* 0x000bb00001047983 */ /* 0x001ea20000300a00 */
[----:B------:R-:W-:Y:S01]  /*471c0*/  ISETP.LT.AND P6, PT, R72, UR8, !P5 ;  /* 0x0000000848007c0c */ /* 0x000fe2000efc1270 */
[----:B------:R-:W-:Y:S01]  /*471d0*/  VIADD R0, R69, 0x7b ;  /* 0x0000007b45007836 */ /* 0x000fe20000000000 */
[----:B------:R-:W0:Y:S01]  /*471e0*/  LDCU UR8, c[0x0][0x398] ;  /* 0x00007300ff0877ac */ /* 0x000e220008000800 */
[----:B------:R-:W-:Y:S01]  /*471f0*/  IMAD.X R3, R75, 0x1, R3, P4 ;  /* 0x000000014b037824 */ /* 0x000fe200020e0603 */
[----:B-----5:R-:W-:Y:S01]  /*47200*/  ISETP.LT.AND P5, PT, R74, UR12, !P5 ;  /* 0x0000000c4a007c0c */ /* 0x020fe2000efa1270 */
[----:B------:R-:W5:Y:S01]  /*47210*/  LDL.LU R75, [R1+0x1f4] ;  /* 0x0001f400014b7983 */ /* 0x000f620000300800 */
[----:B------:R-:W-:Y:S01]  /*47220*/  ISETP.GE.AND P4, PT, R0, UR6, PT ;  /* 0x0000000600007c0c */ /* 0x000fe2000bf86270 */
[----:B------:R-:W-:Y:S01]  /*47230*/  VIADD R0, R69, 0x7c ;  /* 0x0000007c45007836 */ /* 0x000fe20000000000 */
[----:B------:R-:W-:Y:S01]  /*47240*/  PRMT R68, R73, 0x9910, RZ ;  /* 0x0000991049447816 */ /* 0x000fe200000000ff */
[----:B------:R-:W0:Y:S03]  /*47250*/  LDCU UR6, c[0x0][0x39c] ;  /* 0x00007380ff0677ac */ /* 0x000e260008000800 */
[----:B------:R-:W-:Y:S01]  /*47260*/  ISETP.GE.AND P3, PT, R0, UR4, PT ;  /* 0x0000000400007c0c */ /* 0x000fe2000bf66270 */
[----:B----4-:R4:W-:Y:S01]  /*47270*/  @P6 STG.E.U8 desc[UR14][R14.64], R73 ;  /* 0x000000490e006986 */ /* 0x0109e2000c10110e */
[----:B------:R-:W-:Y:S01]  /*47280*/  F2FP.SATFINITE.E5M2.F32.PACK_AB_MERGE_C R0, R17, R16, RZ ;  /* 0x000000101100723e */ /* 0x000fe200048060ff */
[----:B------:R-:W0:Y:S01]  /*47290*/  LDCU UR12, c[0x0][0x398] ;  /* 0x00007300ff0c77ac */ /* 0x000e220008000800 */
[----:B------:R-:W-:-:S02]  /*472a0*/  ISETP.LT.AND P6, PT, R72, UR17, !P4 ;  /* 0x0000001148007c0c */ /* 0x000fc4000e7c1270 */
[----:B-1----:R-:W-:Y:S01]  /*472b0*/  ISETP.LT.AND P4, PT, R74, UR10, !P4 ;  /* 0x0000000a4a007c0c */ /* 0x002fe2000e781270 */
[----:B------:R-:W1:Y:S01]  /*472c0*/  LDCU UR17, c[0x0][0x398] ;  /* 0x00007300ff1177ac */ /* 0x000e620008000800 */
[----:B------:R-:W-:Y:S01]  /*472d0*/  SHF.R.S32.HI R68, RZ, 0x8, R68 ;  /* 0x00000008ff447819 */ /* 0x000fe20000011444 */
[----:B------:R-:W0:Y:S01]  /*472e0*/  LDCU UR4, c[0x0][0x39c] ;  /* 0x00007380ff0477ac */ /* 0x000e220008000800 */
[----:B----4-:R-:W-:Y:S01]  /*472f0*/  PRMT R73, R0, 0x9910, RZ ;  /* 0x0000991000497816 */ /* 0x010fe200000000ff */
[----:B------:R-:W4:Y:S01]  /*47300*/  LDL.LU.64 R14, [R1+0xba8] ;  /* 0x000ba800010e7983 */ /* 0x000f220000300a00 */
[----:B------:R-:W0:Y:S02]  /*47310*/  LDCU UR10, c[0x0][0x398] ;  /* 0x00007300ff0a77ac */ /* 0x000e240008000800 */
[----:B------:R-:W-:Y:S01]  /*47320*/  SHF.R.S32.HI R73, RZ, 0x8, R73 ;  /* 0x00000008ff497819 */ /* 0x000fe20000011449 */
[----:B---3--:R-:W-:Y:S01]  /*47330*/  @P5 STG.E.U8 desc[UR14][R12.64], R0 ;  /* 0x000000000c005986 */ /* 0x008fe2000c10110e */
[----:B0-----:R-:W-:Y:S01]  /*47340*/  ISETP.LT.AND P5, PT, R72, UR8, !P3 ;  /* 0x0000000848007c0c */ /* 0x001fe2000dfa1270 */
[----:B------:R-:W0:Y:S02]  /*47350*/  LDCU UR8, c[0x0][0x398] ;  /* 0x00007300ff0877ac */ /* 0x000e240008000800 */
[----:B------:R3:W-:Y:S04]  /*47360*/  @P6 STG.E.U8 desc[UR14][R8.64], R68 ;  /* 0x0000004408006986 */ /* 0x0007e8000c10110e */
[----:B------:R0:W-:Y:S01]  /*47370*/  @P4 STG.E.U8 desc[UR14][R6.64], R73 ;  /* 0x0000004906004986 */ /* 0x0001e2000c10110e */
[----:B---3--:R-:W-:-:S03]  /*47380*/  F2FP.SATFINITE.E5M2.F32.PACK_AB_MERGE_C R68, R11, R10, RZ ;  /* 0x0000000a0b44723e */ /* 0x008fc600048060ff */
[----:B------:R-:W3:Y:S04]  /*47390*/  LDL.LU.64 R8, [R1+0xba0] ;  /* 0x000ba00001087983 */ /* 0x000ee80000300a00 */
[----:B------:R-:W3:Y:S04]  /*473a0*/  LDL.LU R12, [R1+0x5f8] ;  /* 0x0005f800010c7983 */ /* 0x000ee80000300800 */
[----:B------:R-:W3:Y:S04]  /*473b0*/  LDL.LU R13, [R1+0x5fc] ;  /* 0x0005fc00010d7983 */ /* 0x000ee80000300800 */
[----:B------:R-:W3:Y:S01]  /*473c0*/  LDL.LU.64 R10, [R1+0xb98] ;  /* 0x000b9800010a7983 */ /* 0x000ee20000300a00 */
[----:B0-----:R-:W-:-:S03]  /*473d0*/  PRMT R73, R68, 0x9910, RZ ;  /* 0x0000991044497816 */ /* 0x001fc600000000ff */
[----:B--2---:R0:W-:Y:S04]  /*473e0*/  @P5 STG.E.U8 desc[UR14][R4.64], R68 ;  /* 0x0000004404005986 */ /* 0x0041e8000c10110e */
[----:B0-----:R-:W2:Y:S04]  /*473f0*/  LDL.LU R4, [R1+0x1f8] ;  /* 0x0001f80001047983 */ /* 0x001ea80000300800 */
[----:B------:R-:W2:Y:S04]  /*47400*/  LDL.LU R5, [R1+0x1fc] ;  /* 0x0001fc0001057983 */ /* 0x000ea80000300800 */
[----:B------:R-:W2:Y:S04]  /*47410*/  LDL.LU.64 R6, [R1+0xb90] ;  /* 0x000b900001067983 */ /* 0x000ea80000300a00 */
[----:B------:R-:W2:Y:S04]  /*47420*/  LDL.LU.64 R16, [R1+0xb88] ;  /* 0x000b880001107983 */ /* 0x000ea80000300a00 */
[----:B------:R-:W5:Y:S01]  /*47430*/  LDL.LU R68, [R1+0x1f0] ;  /* 0x0001f00001447983 */ /* 0x000f620000300800 */
[----:B------:R-:W-:-:S05]  /*47440*/  VIADD R0, R69, 0x7d ;  /* 0x0000007d45007836 */ /* 0x000fca0000000000 */
[----:B------:R-:W-:Y:S01]  /*47450*/  ISETP.GE.AND P6, PT, R0, UR6, PT ;  /* 0x0000000600007c0c */ /* 0x000fe2000bfc6270 */
[----:B------:R-:W0:Y:S01]  /*47460*/  LDCU UR6, c[0x0][0x39c] ;  /* 0x00007380ff0677ac */ /* 0x000e220008000800 */
[----:B------:R-:W-:Y:S01]  /*47470*/  ISETP.LT.AND P3, PT, R74, UR12, !P3 ;  /* 0x0000000c4a007c0c */ /* 0x000fe2000df61270 */
[C---:B------:R-:W-:Y:S01]  /*47480*/  VIADD R0, R69.reuse, 0x7e ;  /* 0x0000007e45007836 */ /* 0x040fe20000000000 */
[----:B-1----:R-:W-:Y:S01]  /*47490*/  ISETP.LT.AND P4, PT, R72, UR17, !P6 ;  /* 0x0000001148007c0c */ /* 0x002fe2000f781270 */
[----:B------:R-:W1:Y:S03]  /*474a0*/  LDCU UR12, c[0x0][0x398] ;  /* 0x00007300ff0c77ac */ /* 0x000e660008000800 */
[----:B------:R-:W-:Y:S01]  /*474b0*/  ISETP.GE.AND P5, PT, R0, UR4, PT ;  /* 0x0000000400007c0c */ /* 0x000fe2000bfa6270 */
[----:B------:R-:W-:Y:S01]  /*474c0*/  VIADD R0, R69, 0x7f ;  /* 0x0000007f45007836 */ /* 0x000fe20000000000 */
[----:B------:R-:W-:Y:S01]  /*474d0*/  ISETP.LT.AND P6, PT, R74, UR8, !P6 ;  /* 0x000000084a007c0c */ /* 0x000fe2000f7c1270 */
[----:B------:R-:W0:Y:S01]  /*474e0*/  LDCU UR4, c[0x0][0x39c] ;  /* 0x00007380ff0477ac */ /* 0x000e220008000800 */
[----:B------:R-:W-:Y:S01]  /*474f0*/  SHF.R.S32.HI R73, RZ, 0x8, R73 ;  /* 0x00000008ff497819 */ /* 0x000fe20000011449 */
[----:B------:R-:W0:Y:S01]  /*47500*/  LDCU UR17, c[0x0][0x398] ;  /* 0x00007300ff1177ac */ /* 0x000e220008000800 */
[----:B------:R-:W0:Y:S01]  /*47510*/  LDCU UR8, c[0x0][0x398] ;  /* 0x00007300ff0877ac */ /* 0x000e220008000800 */
[----:B-----5:R-:W-:-:S04]  /*47520*/  F2FP.SATFINITE.E5M2.F32.PACK_AB_MERGE_C R68, R75, R68, RZ ;  /* 0x000000444b44723e */ /* 0x020fc800048060ff */
[----:B------:R-:W-:Y:S01]  /*47530*/  PRMT R75, R68, 0x9910, RZ ;  /* 0x00009910444b7816 */ /* 0x000fe200000000ff */
[----:B----4-:R4:W-:Y:S01]  /*47540*/  @P3 STG.E.U8 desc[UR14][R14.64], R68 ;  /* 0x000000440e003986 */ /* 0x0109e2000c10110e */
[----:B0-----:R-:W-:Y:S01]  /*47550*/  ISETP.GE.AND P3, PT, R0, UR6, PT ;  /* 0x0000000600007c0c */ /* 0x001fe2000bf66270 */
[----:B------:R-:W0:Y:S02]  /*47560*/  LDCU UR6, c[0x0][0x39c] ;  /* 0x00007380ff0677ac */ /* 0x000e240008000800 */
[----:B------:R-:W-:Y:S01]  /*47570*/  IMAD.MOV.U32 R0, RZ, RZ, R75 ;  /* 0x000000ffff007224 */ /* 0x000fe200078e004b */
[----:B---3--:R3:W-:Y:S04]  /*47580*/  @P4 STG.E.U8 desc[UR14][R8.64], R73 ;  /* 0x0000004908004986 */ /* 0x0087e8000c10110e */
[----:B------:R-:W-:Y:S01]  /*47590*/  SHF.R.S32.HI R0, RZ, 0x8, R0 ;  /* 0x00000008ff007819 */ /* 0x000fe20000011400 */
[----:B----4-:R-:W4:Y:S04]  /*475a0*/  LDL.LU.64 R14, [R1+0xb80] ;  /* 0x000b8000010e7983 */ /* 0x010f280000300a00 */
[----:B---3--:R-:W3:Y:S01]  /*475b0*/  LDL.LU R8, [R1+0x400] ;  /* 0x0004000001087983 */ /* 0x008ee20000300800 */
[----:B------:R-:W-:-:S03]  /*475c0*/  F2FP.SATFINITE.E5M2.F32.PACK_AB_MERGE_C R73, R13, R12, RZ ;  /* 0x0000000c0d49723e */ /* 0x000fc600048060ff */
[----:B------:R-:W3:Y:S01]  /*475d0*/  LDL.LU R9, [R1+0x404] ;  /* 0x0004040001097983 */ /* 0x000ee20000300800 */
[----:B--2---:R-:W-:-:S03]  /*475e0*/  F2FP.SATFINITE.E5M2.F32.PACK_AB_MERGE_C R68, R5, R4, RZ ;  /* 0x000000040544723e */ /* 0x004fc600048060ff */
[----:B------:R2:W-:Y:S04]  /*475f0*/  @P6 STG.E.U8 desc[UR14][R10.64], R0 ;  /* 0x000000000a006986 */ /* 0x0005e8000c10110e */
[----:B------:R-:W5:Y:S04]  /*47600*/  LDL.LU.64 R12, [R1+0xb78] ;  /* 0x000b7800010c7983 */ /* 0x000f680000300a00 */
[----:B--2---:R-:W2:Y:S04]  /*47610*/  LDL.LU R10, [R1] ;  /* 0x00000000010a7983 */ /* 0x004ea80000300800 */
[----:B------:R-:W2:Y:S04]  /*47620*/  LDL.LU R11, [R1+0x4] ;  /* 0x00000400010b7983 */ /* 0x000ea80000300800 */
[----:B------:R-:W2:Y:S01]  /*47630*/  LDL.LU.64 R4, [R1+0xb70] ;  /* 0x000b700001047983 */ /* 0x000ea20000300a00 */
[----:B------:R-:W-:Y:S01]  /*47640*/  ISETP.LT.AND P4, PT, R72, UR10, !P5 ;  /* 0x0000000a48007c0c */ /* 0x000fe2000ef81270 */
[----:B------:R-:W0:Y:S01]  /*47650*/  LDCU UR10, c[0x0][0x398] ;  /* 0x00007300ff0a77ac */ /* 0x000e220008000800 */
[----:B-1----:R-:W-:Y:S01]  /*47660*/  ISETP.LT.AND P5, PT, R74, UR12, !P5 ;  /* 0x0000000c4a007c0c */ /* 0x002fe2000efa1270 */
[----:B------:R-:W-:Y:S01]  /*47670*/  VIADD R0, R69, 0x80 ;  /* 0x0000008045007836 */ /* 0x000fe20000000000 */
[----:B------:R-:W-:Y:S01]  /*47680*/  ISETP.LT.AND P6, PT, R72, UR17, !P3 ;  /* 0x0000001148007c0c */ /* 0x000fe2000dfc1270 */
[----:B------:R-:W1:Y:S01]  /*47690*/  LDCU UR12, c[0x0][0x398] ;  /* 0x00007300ff0c77ac */ /* 0x000e620008000800 */
[----:B------:R-:W-:-:S02]  /*476a0*/  ISETP.LT.AND P3, PT, R74, UR8, !P3 ;  /* 0x000000084a007c0c */ /* 0x000fc4000df61270 */
[----:B------:R-:W-:Y:S01]  /*476b0*/  PRMT R75, R73, 0x9910, RZ ;  /* 0x00009910494b7816 */ /* 0x000fe200000000ff */
[----:B------:R-:W1:Y:S04]  /*476c0*/  LDCU UR8, c[0x0][0x398] ;  /* 0x00007300ff0877ac */ /* 0x000e680008000800 */
[----:B------:R1:W-:Y:S01]  /*476d0*/  @P4 STG.E.U8 desc[UR14][R6.64], R73 ;  /* 0x0000004906004986 */ /* 0x0003e2000c10110e */
[----:B------:R-:W-:Y:S01]  /*476e0*/  ISETP.GE.AND P4, PT, R0, UR4, PT ;  /* 0x0000000400007c0c */ /* 0x000fe2000bf86270 */
[----:B------:R-:W2:Y:S02]  /*476f0*/  LDCU UR4, c[0x0][0x39c] ;  /* 0x00007380ff0477ac */ /* 0x000ea40008000800 */
[----:B------:R1:W-:Y:S01]  /*47700*/  @P5 STG.E.U8 desc[UR14][R16.64], R68 ;  /* 0x0000004410005986 */ /* 0x0003e2000c10110e */
[----:B0-----:R-:W-:Y:S01]  /*47710*/  ISETP.LT.AND P5, PT, R72, UR10, !P4 ;  /* 0x0000000a48007c0c */ /* 0x001fe2000e7a1270 */
[----:B------:R-:W0:Y:S01]  /*47720*/  LDCU UR10, c[0x0][0x398] ;  /* 0x00007300ff0a77ac */ /* 0x000e220008000800 */
[----:B------:R-:W-:Y:S01]  /*47730*/  SHF.R.S32.HI R0, RZ, 0x8, R75 ;  /* 0x00000008ff007819 */ /* 0x000fe2000001144b */
[----:B------:R-:W0:Y:S01]  /*47740*/  LDCU UR17, c[0x0][0x398] ;  /* 0x00007300ff1177ac */ /* 0x000e220008000800 */
[----:B-1----:R-:W2:Y:S01]  /*47750*/  LDL.LU.64 R6, [R1+0xb68] ;  /* 0x000b680001067983 */ /* 0x002ea20000300a00 */
[----:B------:R-:W-:-:S03]  /*47760*/  PRMT R68, R68, 0x9910, RZ ;  /* 0x0000991044447816 */ /* 0x000fc600000000ff */
[----:B------:R-:W2:Y:S01]  /*47770*/  LDL.LU.64 R16, [R1+0xb60] ;  /* 0x000b600001107983 */ /* 0x000ea20000300a00 */
[----:B------:R-:W-:-:S03]  /*47780*/  SHF.R.S32.HI R68, RZ, 0x8, R68 ;  /* 0x00000008ff447819 */ /* 0x000fc60000011444 */
[----:B----4-:R1:W-:Y:S01]  /*47790*/  @P6 STG.E.U8 desc[UR14][R14.64], R0 ;  /* 0x000000000e006986 */ /* 0x0103e2000c10110e */
[----:B---3--:R-:W-:-:S03]  /*477a0*/  F2FP.SATFINITE.E5M2.F32.PACK_AB_MERGE_C R73, R9, R8, RZ ;  /* 0x000000080949723e */ /* 0x008fc600048060ff */
[----:B------:R-:W3:Y:S04]  /*477b0*/  LDL.LU R8, [R1+0x408] ;  /* 0x0004080001087983 */ /* 0x000ee80000300800 */
[----:B------:R-:W3:Y:S04]  /*477c0*/  LDL.LU R9, [R1+0x40c] ;  /* 0x00040c0001097983 */ /* 0x000ee80000300800 */
[----:B-----5:R-:W-:Y:S04]  /*477d0*/  @P3 STG.E.U8 desc[UR14][R12.64], R68 ;  /* 0x000000440c003986 */ /* 0x020fe8000c10110e */
[----:B-1----:R-:W4:Y:S04]  /*477e0*/  LDL.LU.64 R14, [R1+0xb58] ;  /* 0x000b5800010e7983 */ /* 0x002f280000300a00 */
[----:B--2---:R1:W-:Y:S04]  /*477f0*/  @P5 STG.E.U8 desc[UR14][R4.64], R73 ;  /* 0x0000004904005986 */ /* 0x0043e8000c10110e */
[----:B-1----:R-:W2:Y:S04]  /*47800*/  LDL.LU R4, [R1+0x8] ;  /* 0x0000080001047983 */ /* 0x002ea80000300800 */
[----:B------:R-:W2:Y:S01]  /*47810*/  LDL.LU R5, [R1+0xc] ;  /* 0x00000c0001057983 */ /* 0x000ea20000300800 */
[----:B------:R-:W-:Y:S01]  /*47820*/  VIADD R0, R69, 0x81 ;  /* 0x0000008145007836 */ /* 0x000fe20000000000 */
[----:B------:R-:W-:Y:S01]  /*47830*/  ISETP.LT.AND P4, PT, R74, UR12, !P4 ;  /* 0x0000000c4a007c0c */ /* 0x000fe2000e781270 */
[----:B------:R-:W1:Y:S01]  /*47840*/  LDCU UR12, c[0x0][0x398] ;  /* 0x00007300ff0c77ac */ /* 0x000e620008000800 */
[----:B------:R-:W-:Y:S01]  /*47850*/  F2FP.SATFINITE.E5M2.F32.PACK_AB_MERGE_C R68, R11, R10, RZ ;  /* 0x0000000a0b44723e */ /* 0x000fe200048060ff */
[----:B------:R-:W5:Y:S01]  /*47860*/  LDL.LU.64 R12, [R1+0xb50] ;  /* 0x000b5000010c7983 */ /* 0x000f620000300a00 */
[----:B------:R-:W-:Y:S01]  /*47870*/  ISETP.GE.AND P6, PT, R0, UR6, PT ;  /* 0x0000000600007c0c */ /* 0x000fe2000bfc6270 */
[----:B------:R-:W1:Y:S01]  /*47880*/  LDCU UR6, c[0x0][0x39c] ;  /* 0x00007380ff0677ac */ /* 0x000e620008000800 */
[C---:B------:R-:W-:Y:S01]  /*47890*/  VIADD R0, R69.reuse, 0x82 ;  /* 0x0000008245007836 */ /* 0x040fe20000000000 */
[----:B------:R-:W-:Y:S01]  /*478a0*/  PRMT R75, R68, 0x9910, RZ ;  /* 0x00009910444b7816 */ /* 0x000fe200000000ff */
[----:B------:R-:W5:Y:S03]  /*478b0*/  LDL.LU.64 R10, [R1+0xb48] ;  /* 0x000b4800010a7983 */ /* 0x000f660000300a00 */
[----:B------:R-:W-:Y:S01]  /*478c0*/  ISETP.GE.AND P3, PT, R0, UR4, PT ;  /* 0x0000000400007c0c */ /* 0x000fe2000bf66270 */
[----:B------:R-:W-:Y:S01]  /*478d0*/  VIADD R0, R69, 0x83 ;  /* 0x0000008345007836 */ /* 0x000fe20000000000 */
[----:B------:R-:W-:Y:S01]  /*478e0*/  ISETP.LT.AND P5, PT, R72, UR8, !P6 ;  /* 0x0000000848007c0c */ /* 0x000fe2000f7a1270 */
[----:B------:R1:W-:Y:S01]  /*478f0*/  @P4 STG.E.U8 desc[UR14][R6.64], R68 ;  /* 0x0000004406004986 */ /* 0x0003e2000c10110e */
[----:B0-----:R-:W-:Y:S01]  /*47900*/  ISETP.LT.AND P6, PT, R74, UR10, !P6 ;  /* 0x0000000a4a007c0c */ /* 0x001fe2000f7c1270 */
[----:B------:R-:W0:Y:S01]  /*47910*/  LDCU UR8, c[0x0][0x398] ;  /* 0x00007300ff0877ac */ /* 0x000e220008000800 */
[----:B------:R-:W-:Y:S01]  /*47920*/  PRMT R73, R73, 0x9910, RZ ;  /* 0x0000991049497816 */ /* 0x000fe200000000ff */
[----:B------:R-:W0:Y:S01]  /*47930*/  LDCU UR4, c[0x0][0x39c] ;  /* 0x00007380ff0477ac */ /* 0x000e220008000800 */
[----:B-1----:R-:W-:Y:S01]  /*47940*/  ISETP.GE.AND P4, PT, R0, UR6, PT ;  /* 0x0000000600007c0c */ /* 0x002fe2000bf86270 */
[----:B------:R-:W-:Y:S01]  /*47950*/  IMAD.MOV.U32 R0, RZ, RZ, R75 ;  /* 0x000000ffff007224 */ /* 0x000fe200078e004b */
[----:B------:R-:W1:Y:S01]  /*47960*/  LDCU UR10, c[0x0][0x398] ;  /* 0x00007300ff0a77ac */ /* 0x000e620008000800 */
[----:B------:R-:W-:Y:S01]  /*47970*/  SHF.R.S32.HI R68, RZ, 0x8, R73 ;  /* 0x00000008ff447819 */ /* 0x000fe20000011449 */
[----:B------:R-:W5:Y:S02]  /*47980*/  LDL.LU.64 R6, [R1+0xb40] ;  /* 0x000b400001067983 */ /* 0x000f640000300a00 */
[----:B------:R-:W-:Y:S01]  /*47990*/  SHF.R.S32.HI R0, RZ, 0x8, R0 ;  /* 0x00000008ff007819 */ /* 0x000fe20000011400 */
[----:B------:R-:W0:Y:S01]  /*479a0*/  LDCU UR6, c[0x0][0x39c] ;  /* 0x00007380ff0677ac */ /* 0x000e220008000800 */
[----:B------:R-:W-:Y:S01]  /*479b0*/  @P5 STG.E.U8 desc[UR14][R16.64], R68 ;  /* 0x0000004410005986 */ /* 0x000fe2000c10110e */
[----:B---3--:R-:W-:-:S03]  /*479c0*/  F2FP.SATFINITE.E5M2.F32.PACK_AB_MERGE_C R73, R9, R8, RZ ;  /* 0x000000080949723e */ /* 0x008fc600048060ff */
[----:B------:R-:W3:Y:S04]  /*479d0*/  LDL.LU R8, [R1+0x410] ;  /* 0x0004100001087983 */ /* 0x000ee80000300800 */
[----:B------:R-:W3:Y:S04]  /*479e0*/  LDL.LU R9, [R1+0x414] ;  /* 0x0004140001097983 */ /* 0x000ee80000300800 */
[----:B----4-:R4:W-:Y:S04]  /*479f0*/  @P6 STG.E.U8 desc[UR14][R14.64], R0 ;  /* 0x000000000e006986 */ /* 0x0109e8000c10110e */
[----:B----4-:R-:W4:Y:S01]  /*47a00*/  LDL.LU.64 R14, [R1+0xb30] ;  /* 0x000b3000010e7983 */ /* 0x010f220000300a00 */
[----:B--2---:R-:W-:-:S03]  /*47a10*/  F2FP.SATFINITE.E5M2.F32.PACK_AB_MERGE_C R68, R5, R4, RZ ;  /* 0x000000040544723e */ /* 0x004fc600048060ff */
[----:B------:R-:W2:Y:S01]  /*47a20*/  LDL.LU.64 R4, [R1+0xb38] ;  /* 0x000b380001047983 */ /* 0x000ea20000300a00 */
[----:B------:R-:W-:Y:S01]  /*47a30*/  ISETP.LT.AND P5, PT, R72, UR12, !P3 ;  /* 0x0000000c48007c0c */ /* 0x000fe2000dfa1270 */
[----:B------:R-:W-:Y:S01]  /*47a40*/  VIADD R0, R69, 0x84 ;  /* 0x0000008445007836 */ /* 0x000fe20000000000 */
[----:B------:R-:W-:Y:S01]  /*47a50*/  ISETP.LT.AND P3, PT, R74, UR17, !P3 ;  /* 0x000000114a007c0c */ /* 0x000fe2000df61270 */
[----:B------:R-:W4:Y:S01]  /*47a60*/  LDL.LU R16, [R1+0x10] ;  /* 0x0000100001107983 */ /* 0x000f220000300800 */
[----:B0-----:R-:W-:Y:S01]  /*47a70*/  ISETP.LT.AND P6, PT, R72, UR8, !P4 ;  /* 0x0000000848007c0c */ /* 0x001fe2000e7c1270 */
[----:B------:R-:W0:Y:S02]  /*47a80*/  LDCU UR12, c[0x0][0x398] ;  /* 0x00007300ff0c77ac */ /* 0x000e240008000800 */
[----:B------:R-:W4:Y:S01]  /*47a90*/  LDL.LU R17, [R1+0x14] ;  /* 0x0000140001117983 */ /* 0x000f220000300800 */
[----:B------:R-:W-:Y:S01]  /*47aa0*/  PRMT R75, R73, 0x9910, RZ ;  /* 0x00009910494b7816 */ /* 0x000fe200000000ff */
[----:B------:R-:W0:Y:S01]  /*47ab0*/  LDCU UR8, c[0x0][0x398] ;  /* 0x00007300ff0877ac */ /* 0x000e220008000800 */
[----:B-1----:R-:W-:-:S03]  /*47ac0*/  ISETP.LT.AND P4, PT, R74, UR10, !P4 ;  /* 0x0000000a4a007c0c */ /* 0x002fc6000e781270 */
[----:B-----5:R1:W-:Y:S01]  /*47ad0*/  @P5 STG.E.U8 desc[UR14][R12.64], R73 ;  /* 0x000000490c005986 */ /* 0x0203e2000c10110e */
[----:B------:R-:W-:Y:S01]  /*47ae0*/  ISETP.GE.AND P5, PT, R0, UR4, PT ;  /* 0x0000000400007c0c */ /* 0x000fe2000bfa6270 */
[----:B------:R-:W5:Y:S01]  /*47af0*/  LDCU UR4, c[0x0][0x39c] ;  /* 0x00007380ff0477ac */ /* 0x000f620008000800 */
[----:B------:R-:W-:Y:S01]  /*47b00*/  SHF.R.S32.HI R0, RZ, 0x8, R75 ;  /* 0x00000008ff007819 */ /* 0x000fe2000001144b */
[----:B------:R0:W-:Y:S01]  /*47b10*/  @P3 STG.E.U8 desc[UR14][R10.64], R68 ;  /* 0x000000440a003986 */ /* 0x0001e2000c10110e */
[----:B------:R-:W2:Y:S01]  /*47b20*/  LDCU UR17, c[0x0][0x398] ;  /* 0x00007300ff1177ac */ /* 0x000ea20008000800 */
[----:B------:R-:W2:Y:S02]  /*47b30*/  LDCU UR10, c[0x0][0x398] ;  /* 0x00007300ff0a77ac */ /* 0x000ea40008000800 */
[----:B-1----:R-:W4:Y:S01]  /*47b40*/  LDL.LU.64 R12, [R1+0xb28] ;  /* 0x000b2800010c7983 */ /* 0x002f220000300a00 */
[----:B0-----:R-:W-:-:S03]  /*47b50*/  PRMT R68, R68, 0x9910, RZ ;  /* 0x0000991044447816 */ /* 0x001fc600000000ff */
[----:B------:R0:W-:Y:S04]  /*47b60*/  @P6 STG.E.U8 desc[UR14][R6.64], R0 ;  /* 0x0000000006006986 */ /* 0x0001e8000c10110e */
[----:B------:R-:W4:Y:S01]  /*47b70*/  LDL.LU.64 R10, [R1+0xb20] ;  /* 0x000b2000010a7983 */ /* 0x000f220000300a00 */
[----:B------:R-:W-:-:S03]  /*47b80*/  SHF.R.S32.HI R68, RZ, 0x8, R68 ;  /* 0x00000008ff447819 */ /* 0x000fc60000011444 */
[----:B0-----:R-:W4:Y:S01]  /*47b90*/  LDL.LU.64 R6, [R1+0xb18] ;  /* 0x000b180001067983 */ /* 0x001f220000300a00 */
[----:B---3--:R-:W-:-:S03]  /*47ba0*/  F2FP.SATFINITE.E5M2.F32.PACK_AB_MERGE_C R73, R9, R8, RZ ;  /* 0x000000080949723e */ /* 0x008fc600048060ff */
[----:B------:R-:W3:Y:S04]  /*47bb0*/  LDL.LU R8, [R1+0x418] ;  /* 0x0004180001087983 */ /* 0x000ee80000300800 */
[----:B------:R-:W3:Y:S04]  /*47bc0*/  LDL.LU R9, [R1+0x41c] ;  /* 0x00041c0001097983 */ /* 0x000ee80000300800 */
[----:B--2---:R0:W-:Y:S04]  /*47bd0*/  @P4 STG.E.U8 desc[UR14][R4.64], R68 ;  /* 0x0000004404004986 */ /* 0x0041e8000c10110e */
[----:B0-----:R-:W2:Y:S01]  /*47be0*/  LDL.LU.64 R4, [R1+0xb10] ;  /* 0x000b100001047983 */ /* 0x001ea20000300a00 */
[----:B------:R-:W-:Y:S01]  /*47bf0*/  ISETP.LT.AND P6, PT, R72, UR12, !P5 ;  /* 0x0000000c48007c0c */ /* 0x000fe2000efc1270 */
[C---:B------:R-:W-:Y:S01]  /*47c00*/  VIADD R0, R69.reuse, 0x85 ;  /* 0x0000008545007836 */ /* 0x040fe20000000000 */
[----:B------:R-:W0:Y:S01]  /*47c10*/  LDCU UR12, c[0x0][0x398] ;  /* 0x00007300ff0c77ac */ /* 0x000e220008000800 */
[----:B------:R-:W-:Y:S01]  /*47c20*/  ISETP.LT.AND P5, PT, R74, UR8, !P5 ;  /* 0x000000084a007c0c */ /* 0x000fe2000efa1270 */
[----:B------:R-:W2:Y:S02]  /*47c30*/  LDL.LU R75, [R1+0x1c] ;  /* 0x00001c00014b7983 */ /* 0x000ea40000300800 */
[----:B------:R-:W-:Y:S01]  /*47c40*/  ISETP.GE.AND P3, PT, R0, UR6, PT ;  /* 0x0000000600007c0c */ /* 0x000fe2000bf66270 */
[----:B------:R-:W-:Y:S01]  /*47c50*/  VIADD R0, R69, 0x86 ;  /* 0x0000008645007836 */ /* 0x000fe20000000000 */
[----:B------:R-:W-:Y:S01]  /*47c60*/  PRMT R68, R73, 0x9910, RZ ;  /* 0x0000991049447816 */ /* 0x000fe200000000ff */
[----:B------:R-:W1:Y:S03]  /*47c70*/  LDCU UR6, c[0x0][0x39c] ;  /* 0x00007380ff0677ac */ /* 0x000e660008000800 */
[----:B-----5:R-:W-:Y:S01]  /*47c80*/  ISETP.GE.AND P4, PT, R0, UR4, PT ;  /* 0x0000000400007c0c */ /* 0x020fe2000bf86270 */
[----:B----4-:R4:W-:Y:S01]  /*47c90*/  @P6 STG.E.U8 desc[UR14][R14.64], R73 ;  /* 0x000000490e006986 */ /* 0x0109e2000c10110e */
[----:B------:R-:W-:Y:S01]  /*47ca0*/  F2FP.SATFINITE.E5M2.F32.PACK_AB_MERGE_C R0, R17, R16, RZ ;  /* 0x000000101100723e */ /* 0x000fe200048060ff */
[----:B------:R-:W5:Y:S01]  /*47cb0*/  LDCU UR8, c[0x0][0x398] ;  /* 0x00007300ff0877ac */ /* 0x000f620008000800 */
[----:B------:R-:W-:-:S02]  /*47cc0*/  ISETP.LT.AND P6, PT, R72, UR17, !P3 ;  /* 0x0000001148007c0c */ /* 0x000fc4000dfc1270 */
[----:B------:R-:W-:Y:S01]  /*47cd0*/  ISETP.LT.AND P3, PT, R74, UR10, !P3 ;  /* 0x0000000a4a007c0c */ /* 0x000fe2000df61270 */
[----:B------:R-:W-:Y:S01]  /*47ce0*/  @P5 STG.E.U8 desc[UR14][R12.64], R0 ;  /* 0x000000000c005986 */ /* 0x000fe2000c10110e */
[----:B0-----:R-:W-:Y:S01]  /*47cf0*/  ISETP.LT.AND P5, PT, R72, UR12, !P4 ;  /* 0x0000000c48007c0c */ /* 0x001fe2000e7a1270 */
[----:B------:R-:W0:Y:S01]  /*47d00*/  LDCU UR17, c[0x0][0x398] ;  /* 0x00007300ff1177ac */ /* 0x000e220008000800 */
[----:B------:R-:W-:Y:S02]  /*47d10*/  SHF.R.S32.HI R68, RZ, 0x8, R68 ;  /* 0x00000008ff447819 */ /* 0x000fe40000011444 */
[----:B----4-:R-:W-:Y:S01]  /*47d20*/  PRMT R73, R0, 0x9910, RZ ;  /* 0x0000991000497816 */ /* 0x010fe200000000ff */
[----:B------:R-:W4:Y:S01]  /*47d30*/  LDL.LU.64 R14, [R1+0xb08] ;  /* 0x000b0800010e7983 */ /* 0x000f220000300a00 */
[----:B------:R-:W0:Y:S02]  /*47d40*/  LDCU UR4, c[0x0][0x39c] ;  /* 0x00007380ff0477ac */ /* 0x000e240008000800 */
[----:B------:R-:W-:Y:S01]  /*47d50*/  SHF.R.S32.HI R73, RZ, 0x8, R73 ;  /* 0x00000008ff497819 */ /* 0x000fe20000011449 */
[----:B------:R1:W-:Y:S01]  /*47d60*/  @P6 STG.E.U8 desc[UR14][R10.64], R68 ;  /* 0x000000440a006986 */ /* 0x0003e2000c10110e */
[----:B------:R-:W0:Y:S03]  /*47d70*/  LDCU UR10, c[0x0][0x398] ;  /* 0x00007300ff0a77ac */ /* 0x000e260008000800 */
[----:B------:R0:W-:Y:S01]  /*47d80*/  @P3 STG.E.U8 desc[UR14][R6.64], R73 ;  /* 0x0000004906003986 */ /* 0x0001e2000c10110e */
[----:B------:R-:W0:Y:S03]  /*47d90*/  LDCU UR12, c[0x0][0x398] ;  /* 0x00007300ff0c77ac */ /* 0x000e260008000800 */
[----:B-1----:R-:W4:Y:S04]  /*47da0*/  LDL.LU.64 R10, [R1+0xb00] ;  /* 0x000b0000010a7983 */ /* 0x002f280000300a00 */
[----:B------:R-:W4:Y:S04]  /*47db0*/  LDL.LU R12, [R1+0x420] ;  /* 0x00042000010c7983 */ /* 0x000f280000300800 */
[----:B------:R-:W4:Y:S04]  /*47dc0*/  LDL.LU R13, [R1+0x424] ;  /* 0x00042400010d7983 */ /* 0x000f280000300800 */
[----:B0-----:R-:W4:Y:S01]  /*47dd0*/  LDL.LU.64 R6, [R1+0xaf8] ;  /* 0x000af80001067983 */ /* 0x001f220000300a00 */
[----:B---3--:R-:W-:-:S03]  /*47de0*/  F2FP.SATFINITE.E5M2.F32.PACK_AB_MERGE_C R68, R9, R8, RZ ;  /* 0x000000080944723e */ /* 0x008fc600048060ff */
[----:B------:R-:W3:Y:S01]  /*47df0*/  LDL.LU R8, [R1+0x20] ;  /* 0x0000200001087983 */ /* 0x000ee20000300800 */
[----:B------:R-:W-:-:S03]  /*47e00*/  PRMT R73, R68, 0x9910, RZ ;  /* 0x0000991044497816 */ /* 0x000fc600000000ff */
[----:B------:R-:W3:Y:S04]  /*47e10*/  LDL.LU R9, [R1+0x24] ;  /* 0x0000240001097983 */ /* 0x000ee80000300800 */
[----:B--2---:R0:W-:Y:S04]  /*47e20*/  @P5 STG.E.U8 desc[UR14][R4.64], R68 ;  /* 0x0000004404005986 */ /* 0x0041e8000c10110e */
[----:B0-----:R-:W2:Y:S04]  /*47e30*/  LDL.LU.64 R4, [R1+0xaf0] ;  /* 0x000af00001047983 */ /* 0x001ea80000300a00 */
[----:B------:R-:W2:Y:S04]  /*47e40*/  LDL.LU.64 R16, [R1+0xae8] ;  /* 0x000ae80001107983 */ /* 0x000ea80000300a00 */
[----:B------:R-:W2:Y:S01]  /*47e50*/  LDL.LU R68, [R1+0x18] ;  /* 0x0000180001447983 */ /* 0x000ea20000300800 */
[----:B------:R-:W-:-:S05]  /*47e60*/  VIADD R0, R69, 0x87 ;  /* 0x0000008745007836 */ /* 0x000fca0000000000 */
[----:B------:R-:W-:Y:S01]  /*47e70*/  ISETP.GE.AND P6, PT, R0, UR6, PT ;  /* 0x0000000600007c0c */ /* 0x000fe2000bfc6270 */
[----:B------:R-:W0:Y:S01]  /*47e80*/  LDCU UR6, c[0x0][0x39c] ;  /* 0x00007380ff0677ac */ /* 0x000e220008000800 */
[----:B-----5:R-:W-:Y:S01]  /*47e90*/  ISETP.LT.AND P4, PT, R74, UR8, !P4 ;  /* 0x000000084a007c0c */ /* 0x020fe2000e781270 */
[C---:B------:R-:W-:Y:S01]  /*47ea0*/  VIADD R0, R69.reuse, 0x88 ;  /* 0x0000008845007836 */ /* 0x040fe20000000000 */
[----:B------:R-:W-:Y:S01]  /*47eb0*/  ISETP.LT.AND P3, PT, R72, UR17, !P6 ;  /* 0x0000001148007c0c */ /* 0x000fe2000f761270 */
[----:B------:R-:W1:Y:S03]  /*47ec0*/  LDCU UR8, c[0x0][0x398] ;  /* 0x00007300ff0877ac */ /* 0x000e660008000800 */
[----:B------:R-:W-:Y:S01]  /*47ed0*/  ISETP.GE.AND P5, PT, R0, UR4, PT ;  /* 0x0000000400007c0c */ /* 0x000fe2000bfa6270 */
[----:B------:R-:W-:Y:S01]  /*47ee0*/  VIADD R0, R69, 0x89 ;  /* 0x0000008945007836 */ /* 0x000fe20000000000 */
[----:B------:R-:W-:Y:S01]  /*47ef0*/  ISETP.LT.AND P6, PT, R74, UR10, !P6 ;  /* 0x0000000a4a007c0c */ /* 0x000fe2000f7c1270 */
[----:B------:R-:W5:Y:S01]  /*47f00*/  LDCU UR4, c[0x0][0x39c] ;  /* 0x00007380ff0477ac */ /* 0x000f620008000800 */
[----:B------:R-:W-:Y:S01]  /*47f10*/  SHF.R.S32.HI R73, RZ, 0x8, R73 ;  /* 0x00000008ff497819 */ /* 0x000fe20000011449 */
[----:B------:R-:W0:Y:S01]  /*47f20*/  LDCU UR17, c[0x0][0x398] ;  /* 0x00007300ff1177ac */ /* 0x000e220008000800 */
[----:B------:R-:W0:Y:S01]  /*47f30*/  LDCU UR10, c[0x0][0x398] ;  /* 0x00007300ff0a77ac */ /* 0x000e220008000800 */
[----:B--2---:R-:W-:-:S04]  /*47f40*/  F2FP.SATFINITE.E5M2.F32.PACK_AB_MERGE_C R68, R75, R68, RZ ;  /* 0x000000444b44723e */ /* 0x004fc800048060ff */
[----:B------:R-:W-:Y:S01]  /*47f50*/  PRMT R75, R68, 0x9910, RZ ;  /* 0x00009910444b7816 */ /* 0x000fe200000000ff */
[----:B----4-:R2:W-:Y:S01]  /*47f60*/  @P4 STG.E.U8 desc[UR14][R14.64], R68 ;  /* 0x000000440e004986 */ /* 0x0105e2000c10110e */
[----:B0-----:R-:W-:Y:S01]  /*47f70*/  ISETP.GE.AND P4, PT, R0, UR6, PT ;  /* 0x0000000600007c0c */ /* 0x001fe2000bf86270 */
[----:B------:R-:W0:Y:S02]  /*47f80*/  LDCU UR6, c[0x0][0x39c] ;  /* 0x00007380ff0677ac */ /* 0x000e240008000800 */
[----:B------:R-:W-:Y:S01]  /*47f90*/  IMAD.MOV.U32 R0, RZ, RZ, R75 ;  /* 0x000000ffff007224 */ /* 0x000fe200078e004b */
[----:B------:R4:W-:Y:S04]  /*47fa0*/  @P3 STG.E.U8 desc[UR14][R10.64], R73 ;  /* 0x000000490a003986 */ /* 0x0009e8000c10110e */
[----:B------:R-:W-:Y:S01]  /*47fb0*/  SHF.R.S32.HI R0, RZ, 0x8, R0 ;  /* 0x00000008ff007819 */ /* 0x000fe20000011400 */
[----:B--2---:R-:W2:Y:S04]  /*47fc0*/  LDL.LU.64 R14, [R1+0xae0] ;  /* 0x000ae000010e7983 */ /* 0x004ea80000300a00 */
[----:B----4-:R-:W4:Y:S04]  /*47fd0*/  LDL.LU R10, [R1+0x428] ;  /* 0x00042800010a7983 */ /* 0x010f280000300800 */
[----:B------:R-:W4:Y:S01]  /*47fe0*/  LDL.LU R11, [R1+0x42c] ;  /* 0x00042c00010b7983 */ /* 0x000f220000300800 */
[----:B------:R-:W-:-:S03]  /*47ff0*/  F2FP.SATFINITE.E5M2.F32.PACK_AB_MERGE_C R73, R13, R12, RZ ;  /* 0x0000000c0d49723e */ /* 0x000fc600048060ff */
[----:B------:R0:W-:Y:S04]  /*48000*/  @P6 STG.E.U8 desc[UR14][R6.64], R0 ;  /* 0x0000000006006986 */ /* 0x0001e8000c10110e */
[----:B------:R-:W4:Y:S04]  /*48010*/  LDL.LU.64 R12, [R1+0xad8] ;  /* 0x000ad800010c7983 */ /* 0x000f280000300a00 */
[----:B0-----:R-:W4:Y:S01]  /*48020*/  LDL.LU.64 R6, [R1+0xad0] ;  /* 0x000ad00001067983 */ /* 0x001f220000300a00 */
[----:B------:R-:W-:Y:S01]  /*48030*/  ISETP.LT.AND P3, PT, R72, UR12, !P5 ;  /* 0x0000000c48007c0c */ /* 0x000fe2000ef61270 */
[----:B------:R-:W-:Y:S01]  /*48040*/  VIADD R0, R69, 0x8a ;  /* 0x0000008a45007836 */ /* 0x000fe20000000000 */
[----:B-1----:R-:W-:Y:S01]  /*48050*/  ISETP.LT.AND P5, PT, R74, UR8, !P5 ;  /* 0x000000084a007c0c */ /* 0x002fe2000efa1270 */
[----:B------:R-:W0:Y:S01]  /*48060*/  LDCU UR8, c[0x0][0x398] ;  /* 0x00007300ff0877ac */ /* 0x000e220008000800 */
[----:B---3--:R-:W-:-:S02]  /*48070*/  F2FP.SATFINITE.E5M2.F32.PACK_AB_MERGE_C R68, R9, R8, RZ ;  /* 0x000000080944723e */ /* 0x008fc400048060ff */
[----:B------:R-:W3:Y:S01]  /*48080*/  LDL.LU R8, [R1+0x28] ;  /* 0x0000280001087983 */ /* 0x000ee20000300800 */
[----:B------:R-:W-:Y:S01]  /*48090*/  ISETP.LT.AND P6, PT, R72, UR17, !P4 ;  /* 0x0000001148007c0c */ /* 0x000fe2000e7c1270 */
[----:B------:R-:W1:Y:S02]  /*480a0*/  LDCU UR12, c[0x0][0x398] ;  /* 0x00007300ff0c77ac */ /* 0x000e640008000800 */
[----:B------:R-:W3:Y:S04]  /*480b0*/  LDL.LU R9, [R1+0x2c] ;  /* 0x00002c0001097983 */ /* 0x000ee80000300800 */
[----:B------:R1:W-:Y:S01]  /*480c0*/  @P3 STG.E.U8 desc[UR14][R4.64], R73 ;  /* 0x0000004904003986 */ /* 0x0003e2000c10110e */
[----:B-----5:R-:W-:Y:S01]  /*480d0*/  ISETP.GE.AND P3, PT, R0, UR4, PT ;  /* 0x0000000400007c0c */ /* 0x020fe2000bf66270 */
[----:B------:R-:W5:Y:S01]  /*480e0*/  LDCU UR4, c[0x0][0x39c] ;  /* 0x00007380ff0477ac */ /* 0x000f620008000800 */
[----:B------:R-:W-:Y:S01]  /*480f0*/  ISETP.LT.AND P4, PT, R74, UR10, !P4 ;  /* 0x0000000a4a007c0c */ /* 0x000fe2000e781270 */
[----:B------:R1:W-:Y:S01]  /*48100*/  @P5 STG.E.U8 desc[UR14][R16.64], R68 ;  /* 0x0000004410005986 */ /* 0x0003e2000c10110e */
[----:B------:R-:W-:Y:S01]  /*48110*/  PRMT R75, R73, 0x9910, RZ ;  /* 0x00009910494b7816 */ /* 0x000fe200000000ff */
[----:B------:R-:W2:Y:S01]  /*48120*/  LDCU UR10, c[0x0][0x398] ;  /* 0x00007300ff0a77ac */ /* 0x000ea20008000800 */
[----:B0-----:R-:W-:Y:S01]  /*48130*/  ISETP.LT.AND P5, PT, R72, UR8, !P3 ;  /* 0x0000000848007c0c */ /* 0x001fe2000dfa1270 */
[----:B------:R-:W0:Y:S01]  /*48140*/  LDCU UR17, c[0x0][0x398] ;  /* 0x00007300ff1177ac */ /* 0x000e220008000800 */
[----:B-1----:R-:W5:Y:S01]  /*48150*/  LDL.LU.64 R4, [R1+0xac8] ;  /* 0x000ac80001047983 */ /* 0x002f620000300a00 */
[----:B------:R-:W-:Y:S01]  /*48160*/  SHF.R.S32.HI R0, RZ, 0x8, R75 ;  /* 0x00000008ff007819 */ /* 0x000fe2000001144b */
[----:B------:R-:W1:Y:S01]  /*48170*/  LDCU UR8, c[0x0][0x398] ;  /* 0x00007300ff0877ac */ /* 0x000e620008000800 */
[----:B------:R-:W-:Y:S01]  /*48180*/  PRMT R68, R68, 0x9910, RZ ;  /* 0x0000991044447816 */ /* 0x000fe200000000ff */
[----:B------:R-:W5:Y:S03]  /*48190*/  LDL.LU.64 R16, [R1+0xac0] ;  /* 0x000ac00001107983 */ /* 0x000f660000300a00 */
[----:B------:R-:W-:Y:S01]  /*481a0*/  SHF.R.S32.HI R68, RZ, 0x8, R68 ;  /* 0x00000008ff447819 */ /* 0x000fe20000011444 */
[----:B--2---:R2:W-:Y:S01]  /*481b0*/  @P6 STG.E.U8 desc[UR14][R14.64], R0 ;  /* 0x000000000e006986 */ /* 0x0045e2000c10110e */
[----:B----4-:R-:W-:-:S03]  /*481c0*/  F2FP.SATFINITE.E5M2.F32.PACK_AB_MERGE_C R73, R11, R10, RZ ;  /* 0x0000000a0b49723e */ /* 0x010fc600048060ff */
[----:B------:R-:W4:Y:S04]  /*481d0*/  LDL.LU R10, [R1+0x430] ;  /* 0x00043000010a7983 */ /* 0x000f280000300800 */
[----:B------:R-:W4:Y:S04]  /*481e0*/  LDL.LU R11, [R1+0x434] ;  /* 0x00043400010b7983 */ /* 0x000f280000300800 */
[----:B------:R-:W-:Y:S04]  /*481f0*/  @P4 STG.E.U8 desc[UR14][R12.64], R68 ;  /* 0x000000440c004986 */ /* 0x000fe8000c10110e */
[----:B--2---:R-:W2:Y:S04]  /*48200*/  LDL.LU.64 R14, [R1+0xab8] ;  /* 0x000ab800010e7983 */ /* 0x004ea80000300a00 */
[----:B------:R0:W-:Y:S04]  /*48210*/  @P5 STG.E.U8 desc[UR14][R6.64], R73 ;  /* 0x0000004906005986 */ /* 0x0001e8000c10110e */
[----:B0-----:R-:W2:Y:S04]  /*48220*/  LDL.LU R6, [R1+0x30] ;  /* 0x0000300001067983 */ /* 0x001ea80000300800 */
[----:B------:R-:W2:Y:S01]  /*48230*/  LDL.LU R7, [R1+0x34] ;  /* 0x0000340001077983 */ /* 0x000ea20000300800 */
[----:B------:R-:W-:Y:S01]  /*48240*/  VIADD R0, R69, 0x8b ;  /* 0x0000008b45007836 */ /* 0x000fe20000000000 */
[----:B------:R-:W-:Y:S01]  /*48250*/  ISETP.LT.AND P3, PT, R74, UR12, !P3 ;  /* 0x0000000c4a007c0c */ /* 0x000fe2000df61270 */
[----:B------:R-:W0:Y:S01]  /*48260*/  LDCU UR12, c[0x0][0x398] ;  /* 0x00007300ff0c77ac */ /* 0x000e220008000800 */
[----:B---3--:R-:W-:Y:S01]  /*48270*/  F2FP.SATFINITE.E5M2.F32.PACK_AB_MERGE_C R68, R9, R8, RZ ;  /* 0x000000080944723e */ /* 0x008fe200048060ff */
[----:B------:R-:W3:Y:S01]  /*48280*/  LDL.LU.64 R12, [R1+0xab0] ;  /* 0x000ab000010c7983 */ /* 0x000ee20000300a00 */
[----:B------:R-:W-:Y:S01]  /*48290*/  ISETP.GE.AND P6, PT, R0, UR6, PT ;  /* 0x0000000600007c0c */ /* 0x000fe2000bfc6270 */
[----:B------:R-:W0:Y:S01]  /*482a0*/  LDCU UR6, c[0x0][0x39c] ;  /* 0x00007380ff0677ac */ /* 0x000e220008000800 */
[C---:B------:R-:W-:Y:S01]  /*482b0*/  VIADD R0, R69.reuse, 0x8c ;  /* 0x0000008c45007836 */ /* 0x040fe20000000000 */
[----:B------:R-:W-:Y:S01]  /*482c0*/  PRMT R75, R68, 0x9910, RZ ;  /* 0x00009910444b7816 */ /* 0x000fe200000000ff */
[----:B------:R-:W3:Y:S03]  /*482d0*/  LDL.LU.64 R8, [R1+0xaa8] ;  /* 0x000aa80001087983 */ /* 0x000ee60000300a00 */
[----:B-----5:R-:W-:Y:S01]  /*482e0*/  ISETP.GE.AND P4, PT, R0, UR4, PT ;  /* 0x0000000400007c0c */ /* 0x020fe2000bf86270 */
[----:B------:R-:W-:Y:S01]  /*482f0*/  VIADD R0, R69, 0x8d ;  /* 0x0000008d45007836 */ /* 0x000fe20000000000 */
[----:B------:R-:W-:Y:S01]  /*48300*/  ISETP.LT.AND P5, PT, R72, UR10, !P6 ;  /* 0x0000000a48007c0c */ /* 0x000fe2000f7a1270 */
[----:B------:R5:W-:Y:S01]  /*48310*/  @P3 STG.E.U8 desc[UR14][R4.64], R68 ;  /* 0x0000004404003986 */ /* 0x000be2000c10110e */
[----:B-1----:R-:W-:Y:S01]  /*48320*/  ISETP.LT.AND P6, PT, R74, UR8, !P6 ;  /* 0x000000084a007c0c */ /* 0x002fe2000f7c1270 */
[----:B------:R-:W1:Y:S01]  /*48330*/  LDCU UR10, c[0x0][0x398] ;  /* 0x00007300ff0a77ac */ /* 0x000e620008000800 */
[----:B------:R-:W-:Y:S01]  /*48340*/  PRMT R73, R73, 0x9910, RZ ;  /* 0x0000991049497816 */ /* 0x000fe200000000ff */
[----:B------:R-:W1:Y:S01]  /*48350*/  LDCU UR4, c[0x0][0x39c] ;  /* 0x00007380ff0477ac */ /* 0x000e620008000800 */
[----:B0-----:R-:W-:Y:S01]  /*48360*/  ISETP.GE.AND P3, PT, R0, UR6, PT ;  /* 0x0000000600007c0c */ /* 0x001fe2000bf66270 */
[----:B------:R-:W-:Y:S01]  /*48370*/  IMAD.MOV.U32 R0, RZ, RZ, R75 ;  /* 0x000000ffff007224 */ /* 0x000fe200078e004b */
[----:B------:R-:W0:Y:S01]  /*48380*/  LDCU UR8, c[0x0][0x398] ;  /* 0x00007300ff0877ac */ /* 0x000e220008000800 */
[----:B-----5:R-:W-:Y:S01]  /*48390*/  SHF.R.S32.HI R68, RZ, 0x8, R73 ;  /* 0x00000008ff447819 */ /* 0x020fe20000011449 */
[----:B------:R-:W5:Y:S02]  /*483a0*/  LDL.LU.64 R4, [R1+0xaa0] ;  /* 0x000aa00001047983 */ /* 0x000f640000300a00 */
[----:B------:R-:W-:Y:S01]  /*483b0*/  SHF.R.S32.HI R0, RZ, 0x8, R0 ;  /* 0x00000008ff007819 */ /* 0x000fe20000011400 */
[----:B------:R-:W0:Y:S01]  /*483c0*/  LDCU UR6, c[0x0][0x39c] ;  /* 0x00007380ff0677ac */ /* 0x000e220008000800 */
[----:B------:R-:W-:Y:S01]  /*483d0*/  @P5 STG.E.U8 desc[UR14][R16.64], R68 ;  /* 0x0000004410005986 */ /* 0x000fe2000c10110e */
[----:B----4-:R-:W-:-:S03]  /*483e0*/  F2FP.SATFINITE.E5M2.F32.PACK_AB_MERGE_C R73, R11, R10, RZ ;  /* 0x0000000a0b49723e */ /* 0x010fc600048060ff */
[----:B------:R-:W4:Y:S04]  /*483f0*/  LDL.LU R10, [R1+0x438] ;  /* 0x00043800010a7983 */ /* 0x000f280000300800 */
[----:B------:R-:W4:Y:S04]  /*48400*/  LDL.LU R11, [R1+0x43c] ;  /* 0x00043c00010b7983 */ /* 0x000f280000300800 */
[----:B--2---:R2:W-:Y:S04]  /*48410*/  @P6 STG.E.U8 desc[UR14][R14.64], R0 ;  /* 0x000000000e006986 */ /* 0x0045e8000c10110e */
[----:B--2---:R-:W2:Y:S01]  /*48420*/  LDL.LU.64 R14, [R1+0xa90] ;  /* 0x000a9000010e7983 */ /* 0x004ea20000300a00 */
[----:B------:R-:W-:-:S03]  /*48430*/  F2FP.SATFINITE.E5M2.F32.PACK_AB_MERGE_C R68, R7, R6, RZ ;  /* 0x000000060744723e */ /* 0x000fc600048060ff */
[----:B------:R-:W2:Y:S01]  /*48440*/  LDL.LU.64 R6, [R1+0xa98] ;  /* 0x000a980001067983 */ /* 0x000ea20000300a00 */
[----:B------:R-:W-:Y:S01]  /*48450*/  ISETP.LT.AND P5, PT, R72, UR12, !P4 ;  /* 0x0000000c48007c0c */ /* 0x000fe2000e7a1270 */
[----:B------:R-:W-:Y:S01]  /*48460*/  VIADD R0, R69, 0x8e ;  /* 0x0000008e45007836 */ /* 0x000fe20000000000 */
[----:B------:R-:W-:Y:S01]  /*48470*/  ISETP.LT.AND P4, PT, R74, UR17, !P4 ;  /* 0x000000114a007c0c */ /* 0x000fe2000e781270 */
[----:B------:R-:W2:Y:S01]  /*48480*/  LDL.LU R16, [R1+0x38] ;  /* 0x0000380001107983 */ /* 0x000ea20000300800 */
[----:B-1----:R-:W-:Y:S01]  /*48490*/  ISETP.LT.AND P6, PT, R72, UR10, !P3 ;  /* 0x0000000a48007c0c */ /* 0x002fe2000dfc1270 */
[----:B------:R-:W1:Y:S02]  /*484a0*/  LDCU UR12, c[0x0][0x398] ;  /* 0x00007300ff0c77ac */ /* 0x000e640008000800 */
[----:B------:R-:W2:Y:S01]  /*484b0*/  LDL.LU R17, [R1+0x3c] ;  /* 0x00003c0001117983 */ /* 0x000ea20000300800 */
[----:B------:R-:W-:Y:S01]  /*484c0*/  PRMT R75, R73, 0x9910, RZ ;  /* 0x00009910494b7816 */ /* 0x000fe200000000ff */
[----:B------:R-:W1:Y:S04]  /*484d0*/  LDCU UR10, c[0x0][0x398] ;  /* 0x00007300ff0a77ac */ /* 0x000e680008000800 */
[----:B---3--:R3:W-:Y:S01]  /*484e0*/  @P5 STG.E.U8 desc[UR14][R12.64], R73 ;  /* 0x000000490c005986 */ /* 0x0087e2000c10110e */
[----:B------:R-:W-:Y:S01]  /*484f0*/  ISETP.GE.AND P5, PT, R0, UR4, PT ;  /* 0x0000000400007c0c */ /* 0x000fe2000bfa6270 */
[----:B------:R-:W1:Y:S02]  /*48500*/  LDCU UR4, c[0x0][0x39c] ;  /* 0x00007380ff0477ac */ /* 0x000e640008000800 */
[----:B------:R5:W-:Y:S01]  /*48510*/  @P4 STG.E.U8 desc[UR14][R8.64], R68 ;  /* 0x0000004408004986 */ /* 0x000be2000c10110e */
[----:B0-----:R-:W-:Y:S01]  /*48520*/  ISETP.LT.AND P4, PT, R74, UR8, !P3 ;  /* 0x000000084a007c0c */ /* 0x001fe2000df81270 */
[----:B------:R-:W0:Y:S01]  /*48530*/  LDCU UR17, c[0x0][0x398] ;  /* 0x00007300ff1177ac */ /* 0x000e220008000800 */
[----:B------:R-:W-:Y:S01]  /*48540*/  SHF.R.S32.HI R0, RZ, 0x8, R75 ;  /* 0x00000008ff007819 */ /* 0x000fe2000001144b */
[----:B------:R-:W0:Y:S01]  /*48550*/  LDCU UR8, c[0x0][0x398] ;  /* 0x00007300ff0877ac */ /* 0x000e220008000800 */
[----:B---3--:R-:W3:Y:S01]  /*48560*/  LDL.LU.64 R12, [R1+0xa88] ;  /* 0x000a8800010c7983 */ /* 0x008ee20000300a00 */
[----:B-----5:R-:W-:-:S03]  /*48570*/  PRMT R68, R68, 0x9910, RZ ;  /* 0x0000991044447816 */ /* 0x020fc600000000ff */
[----:B------:R5:W-:Y:S04]  /*48580*/  @P6 STG.E.U8 desc[UR14][R4.64], R0 ;  /* 0x0000000004006986 */ /* 0x000be8000c10110e */
[----:B------:R-:W3:Y:S01]  /*48590*/  LDL.LU.64 R8, [R1+0xa80] ;  /* 0x000a800001087983 */ /* 0x000ee20000300a00 */
[----:B------:R-:W-:-:S03]  /*485a0*/  SHF.R.S32.HI R68, RZ, 0x8, R68 ;  /* 0x00000008ff447819 */ /* 0x000fc60000011444 */
[----:B-----5:R-:W5:Y:S01]  /*485b0*/  LDL.LU.64 R4, [R1+0xa78] ;  /* 0x000a780001047983 */ /* 0x020f620000300a00 */
[----:B----4-:R-:W-:-:S03]  /*485c0*/  F2FP.SATFINITE.E5M2.F32.PACK_AB_MERGE_C R73, R11, R10, RZ ;  /* 0x0000000a0b49723e */ /* 0x010fc600048060ff */
[----:B------:R-:W4:Y:S04]  /*485d0*/  LDL.LU R10, [R1+0x440] ;  /* 0x00044000010a7983 */ /* 0x000f280000300800 */
[----:B------:R-:W4:Y:S04]  /*485e0*/  LDL.LU R11, [R1+0x444] ;  /* 0x00044400010b7983 */ /* 0x000f280000300800 */
[----:B--2---:R2:W-:Y:S04]  /*485f0*/  @P4 STG.E.U8 desc[UR14][R6.64], R68 ;  /* 0x0000004406004986 */ /* 0x0045e8000c10110e */
[----:B--2---:R-:W2:Y:S01]  /*48600*/  LDL.LU.64 R6, [R1+0xa70] ;  /* 0x000a700001067983 */ /* 0x004ea20000300a00 */
[----:B-1----:R-:W-:Y:S01]  /*48610*/  ISETP.LT.AND P6, PT, R72, UR12, !P5 ;  /* 0x0000000c48007c0c */ /* 0x002fe2000efc1270 */
[C---:B------:R-:W-:Y:S01]  /*48620*/  VIADD R0, R69.reuse, 0x8f ;  /* 0x0000008f45007836 */ /* 0x040fe20000000000 */
[----:B------:R-:W1:Y:S01]  /*48630*/  LDCU UR12, c[0x0][0x398] ;  /* 0x00007300ff0c77ac */ /* 0x000e620008000800 */
[----:B------:R-:W-:Y:S01]  /*48640*/  ISETP.LT.AND P5, PT, R74, UR10, !P5 ;  /* 0x0000000a4a007c0c */ /* 0x000fe2000efa1270 */
[----:B------:R-:W2:Y:S02]  /*48650*/  LDL.LU R75, [R1+0x44] ;  /* 0x00004400014b7983 */ /* 0x000ea40000300800 */
[----:B------:R-:W-:Y:S01]  /*48660*/  ISETP.GE.AND P3, PT, R0, UR6, PT ;  /* 0x0000000600007c0c */ /* 0x000fe2000bf66270 */
[----:B------:R-:W-:Y:S01]  /*48670*/  VIADD R0, R69, 0x90 ;  /* 0x0000009045007836 */ /* 0x000fe20000000000 */
[----:B------:R-:W-:Y:S01]  /*48680*/  PRMT R68, R73, 0x9910, RZ ;  /* 0x0000991049447816 */ /* 0x000fe200000000ff */
[----:B------:R-:W2:Y:S03]  /*48690*/  LDCU UR6, c[0x0][0x39c] ;  /* 0x00007380ff0677ac */ /* 0x000ea60008000800 */
[----:B------:R-:W-:Y:S01]  /*486a0*/  ISETP.GE.AND P4, PT, R0, UR4, PT ;  /* 0x0000000400007c0c */ /* 0x000fe2000bf86270 */
[----:B------:R3:W-:Y:S01]  /*486b0*/  @P6 STG.E.U8 desc[UR14][R14.64], R73 ;  /* 0x000000490e006986 */ /* 0x0007e2000c10110e */
[----:B------:R-:W-:Y:S01]  /*486c0*/  F2FP.SATFINITE.E5M2.F32.PACK_AB_MERGE_C R0, R17, R16, RZ ;  /* 0x000000101100723e */ /* 0x000fe200048060ff */
[----:B------:R-:W2:Y:S01]  /*486d0*/  LDCU UR10, c[0x0][0x398] ;  /* 0x00007300ff0a77ac */ /* 0x000ea20008000800 */
[----:B0-----:R-:W-:-:S02]  /*486e0*/  ISETP.LT.AND P6, PT, R72, UR17, !P3 ;  /* 0x0000001148007c0c */ /* 0x001fc4000dfc1270 */
[----:B------:R-:W-:Y:S01]  /*486f0*/  ISETP.LT.AND P3, PT, R74, UR8, !P3 ;  /* 0x000000084a007c0c */ /* 0x000fe2000df61270 */
[----:B---3--:R-:W-:Y:S01]  /*48700*/  @P5 STG.E.U8 desc[UR14][R12.64], R0 ;  /* 0x000000000c005986 */ /* 0x008fe2000c10110e */
[----:B-1----:R-:W-:Y:S01]  /*48710*/  ISETP.LT.AND P5, PT, R72, UR12, !P4 ;  /* 0x0000000c48007c0c */ /* 0x002fe2000e7a1270 */
[----:B------:R-:W0:Y:S01]  /*48720*/  LDCU UR17, c[0x0][0x398] ;  /* 0x00007300ff1177ac */ /* 0x000e220008000800 */
[----:B------:R-:W-:Y:S02]  /*48730*/  SHF.R.S32.HI R68, RZ, 0x8, R68 ;  /* 0x00000008ff447819 */ /* 0x000fe40000011444 */
[----:B------:R-:W-:Y:S01]  /*48740*/  PRMT R73, R0, 0x9910, RZ ;  /* 0x0000991000497816 */ /* 0x000fe200000000ff */
[----:B------:R-:W3:Y:S01]  /*48750*/  LDL.LU.64 R14, [R1+0xa68] ;  /* 0x000a6800010e7983 */ /* 0x000ee20000300a00 */
[----:B------:R-:W1:Y:S02]  /*48760*/  LDCU UR4, c[0x0][0x39c] ;  /* 0x00007380ff0477ac */ /* 0x000e640008000800 */
[----:B------:R-:W-:Y:S01]  /*48770*/  SHF.R.S32.HI R73, RZ, 0x8, R73 ;  /* 0x00000008ff497819 */ /* 0x000fe20000011449 */
[----:B------:R0:W-:Y:S01]  /*48780*/  @P6 STG.E.U8 desc[UR14][R8.64], R68 ;  /* 0x0000004408006986 */ /* 0x0001e2000c10110e */
[----:B------:R-:W1:Y:S03]  /*48790*/  LDCU UR8, c[0x0][0x398] ;  /* 0x00007300ff0877ac */ /* 0x000e660008000800 */
[----:B-----5:R5:W-:Y:S01]  /*487a0*/  @P3 STG.E.U8 desc[UR14][R4.64], R73 ;  /* 0x0000004904003986 */ /* 0x020be2000c10110e */
[----:B------:R-:W1:Y:S03]  /*487b0*/  LDCU UR12, c[0x0][0x398] ;  /* 0x00007300ff0c77ac */ /* 0x000e660008000800 */
[----:B0-----:R-:W3:Y:S04]  /*487c0*/  LDL.LU.64 R8, [R1+0xa60] ;  /* 0x000a600001087983 */ /* 0x001ee80000300a00 */
[----:B------:R-:W3:Y:S04]  /*487d0*/  LDL.LU R12, [R1+0x448] ;  /* 0x00044800010c7983 */ /* 0x000ee80000300800 */
[----:B------:R-:W3:Y:S04]  /*487e0*/  LDL.LU R13, [R1+0x44c] ;  /* 0x00044c00010d7983 */ /* 0x000ee80000300800 */
[----:B-----5:R-:W5:Y:S01]  /*487f0*/  LDL.LU.64 R4, [R1+0xa58] ;  /* 0x000a580001047983 */ /* 0x020f620000300a00 */
[----:B----4-:R-:W-:-:S03]  /*48800*/  F2FP.SATFINITE.E5M2.F32.PACK_AB_MERGE_C R68, R11, R10, RZ ;  /* 0x0000000a0b44723e */ /* 0x010fc600048060ff */
[----:B------:R-:W4:Y:S01]  /*48810*/  LDL.LU R10, [R1+0x48] ;  /* 0x00004800010a7983 */ /* 0x000f220000300800 */
[----:B------:R-:W-:-:S03]  /*48820*/  PRMT R73, R68, 0x9910, RZ ;  /* 0x0000991044497816 */ /* 0x000fc600000000ff */
[----:B------:R-:W4:Y:S04]  /*48830*/  LDL.LU R11, [R1+0x4c] ;  /* 0x00004c00010b7983 */ /* 0x000f280000300800 */
[----:B--2---:R0:W-:Y:S04]  /*48840*/  @P5 STG.E.U8 desc[UR14][R6.64], R68 ;  /* 0x0000004406005986 */ /* 0x0041e8000c10110e */
[----:B0-----:R-:W2:Y:S04]  /*48850*/  LDL.LU.64 R6, [R1+0xa40] ;  /* 0x000a400001067983 */ /* 0x001ea80000300a00 */
[----:B------:R-:W2:Y:S04]  /*48860*/  LDL.LU.64 R16, [R1+0xa30] ;  /* 0x000a300001107983 */ /* 0x000ea80000300a00 */
[----:B------:R-:W2:Y:S01]  /*48870*/  LDL.LU R68, [R1+0x40] ;  /* 0x0000400001447983 */ /* 0x000ea20000300800 */
[C---:B------:R-:W-:Y:S01]  /*48880*/  VIADD R0, R69.reuse, 0x91 ;  /* 0x0000009145007836 */ /* 0x040fe20000000000 */
[----:B------:R-:W-:Y:S01]  /*48890*/  ISETP.LT.AND P4, PT, R74, UR10, !P4 ;  /* 0x0000000a4a007c0c */ /* 0x000fe2000e781270 */
[----:B------:R-:W0:Y:S03]  /*488a0*/  LDCU UR10, c[0x0][0x398] ;  /* 0x00007300ff0a77ac */ /* 0x000e260008000800 */
[----:B------:R-:W-:Y:S01]  /*488b0*/  ISETP.GE.AND P6, PT, R0, UR6, PT ;  /* 0x0000000600007c0c */ /* 0x000fe2000bfc6270 */
[----:B------:R-:W0:Y:S01]  /*488c0*/  LDCU UR6, c[0x0][0x39c] ;  /* 0x00007380ff0677ac */ /* 0x000e220008000800 */
[----:B------:R-:W-:-:S02]  /*488d0*/  VIADD R0, R69, 0x92 ;  /* 0x0000009245007836 */ /* 0x000fc40000000000 */
[----:B------:R-:W-:Y:S01]  /*488e0*/  ISETP.LT.AND P5, PT, R72, UR17, !P6 ;  /* 0x0000001148007c0c */ /* 0x000fe2000f7a1270 */
[----:B------:R-:W0:Y:S02]  /*488f0*/  LDCU UR17, c[0x0][0x398] ;  /* 0x00007300ff1177ac */ /* 0x000e240008000800 */
[----:B-1----:R-:W-:Y:S01]  /*48900*/  ISETP.GE.AND P3, PT, R0, UR4, PT ;  /* 0x0000000400007c0c */ /* 0x002fe2000bf66270 */
[----:B------:R-:W-:Y:S01]  /*48910*/  VIADD R0, R69, 0x93 ;  /* 0x0000009345007836 */ /* 0x000fe20000000000 */
[----:B------:R-:W-:Y:S01]  /*48920*/  ISETP.LT.AND P6, PT, R74, UR8, !P6 ;  /* 0x000000084a007c0c */ /* 0x000fe2000f7c1270 */
[----:B------:R-:W1:Y:S01]  /*48930*/  LDCU UR4, c[0x0][0x39c] ;  /* 0x00007380ff0477ac */ /* 0x000e620008000800 */
[----:B------:R-:W-:Y:S01]  /*48940*/  SHF.R.S32.HI R73, RZ, 0x8, R73 ;  /* 0x00000008ff497819 */ /* 0x000fe20000011449 */
[----:B------:R-:W0:Y:S01]  /*48950*/  LDCU UR8, c[0x0][0x398] ;  /* 0x00007300ff0877ac */ /* 0x000e220008000800 */
[----:B--2---:R-:W-:-:S04]  /*48960*/  F2FP.SATFINITE.E5M2.F32.PACK_AB_MERGE_C R68, R75, R68, RZ ;  /* 0x000000444b44723e */ /* 0x004fc800048060ff */
[----:B------:R-:W-:Y:S01]  /*48970*/  PRMT R75, R68, 0x9910, RZ ;  /* 0x00009910444b7816 */ /* 0x000fe200000000ff */
[----:B---3--:R2:W-:Y:S01]  /*48980*/  @P4 STG.E.U8 desc[UR14][R14.64], R68 ;  /* 0x000000440e004986 */ /* 0x0085e2000c10110e */
[----:B0-----:R-:W-:Y:S01]  /*48990*/  ISETP.GE.AND P4, PT, R0, UR6, PT ;  /* 0x0000000600007c0c */ /* 0x001fe2000bf86270 */
[----:B------:R-:W0:Y:S02]  /*489a0*/  LDCU UR6, c[0x0][0x39c] ;  /* 0x00007380ff0677ac */ /* 0x000e240008000800 */
[----:B------:R-:W-:Y:S01]  /*489b0*/  IMAD.MOV.U32 R0, RZ, RZ, R75 ;  /* 0x000000ffff007224 */ /* 0x000fe200078e004b */
[----:B------:R3:W-:Y:S04]  /*489c0*/  @P5 STG.E.U8 desc[UR14][R8.64], R73 ;  /* 0x0000004908005986 */ /* 0x0007e8000c10110e */
[----:B--2---:R-:W2:Y:S01]  /*489d0*/  LDL.LU.64 R14, [R1+0xa28] ;  /* 0x000a2800010e7983 */ /* 0x004ea20000300a00 */
[----:B------:R-:W-:-:S03]  /*489e0*/  SHF.R.S32.HI R0, RZ, 0x8, R0 ;  /* 0x00000008ff007819 */ /* 0x000fc60000011400 */
[----:B---3--:R-:W3:Y:S04]  /*489f0*/  LDL.LU R8, [R1+0x450] ;  /* 0x0004500001087983 */ /* 0x008ee80000300800 */
[----:B------:R-:W3:Y:S01]  /*48a00*/  LDL.LU R9, [R1+0x454] ;  /* 0x0004540001097983 */ /* 0x000ee20000300800 */
[----:B------:R-:W-:-:S03]  /*48a10*/  F2FP.SATFINITE.E5M2.F32.PACK_AB_MERGE_C R73, R13, R12, RZ ;  /* 0x0000000c0d49723e */ /* 0x000fc600048060ff */
[----:B-----5:R5:W-:Y:S04]  /*48a20*/  @P6 STG.E.U8 desc[UR14][R4.64], R0 ;  /* 0x0000000004006986 */ /* 0x020be8000c10110e */
[----:B------:R-:W3:Y:S04]  /*48a30*/  LDL.LU.64 R12, [R1+0xa20] ;  /* 0x000a2000010c7983 */ /* 0x000ee80000300a00 */
[----:B-----5:R-:W5:Y:S01]  /*48a40*/  LDL.LU.64 R4, [R1+0xa18] ;  /* 0x000a180001047983 */ /* 0x020f620000300a00 */
[----:B------:R-:W-:Y:S01]  /*48a50*/  ISETP.LT.AND P5, PT, R72, UR12, !P3 ;  /* 0x0000000c48007c0c */ /* 0x000fe2000dfa1270 */
[----:B------:R-:W-:Y:S01]  /*48a60*/  VIADD R0, R69, 0x94 ;  /* 0x0000009445007836 */ /* 0x000fe20000000000 */
[----:B------:R-:W-:Y:S01]  /*48a70*/  ISETP.LT.AND P3, PT, R74, UR10, !P3 ;  /* 0x0000000a4a007c0c */ /* 0x000fe2000df61270 */
[----:B------:R-:W0:Y:S01]  /*48a80*/  LDCU UR10, c[0x0][0x398] ;  /* 0x00007300ff0a77ac */ /* 0x000e220008000800 */
[----:B------:R-:W-:-:S02]  /*48a90*/  ISETP.LT.AND P6, PT, R72, UR17, !P4 ;  /* 0x0000001148007c0c */ /* 0x000fc4000e7c1270 */
[----:B------:R-:W-:Y:S01]  /*48aa0*/  PRMT R75, R73, 0x9910, RZ ;  /* 0x00009910494b7816 */ /* 0x000fe200000000ff */
[----:B------:R-:W0:Y:S01]  /*48ab0*/  LDCU UR12, c[0x0][0x398] ;  /* 0x00007300ff0c77ac */ /* 0x000e220008000800 */
[----:B----4-:R-:W-:Y:S02]  /*48ac0*/  F2FP.SATFINITE.E5M2.F32.PACK_AB_MERGE_C R68, R11, R10, RZ ;  /* 0x0000000a0b44723e */ /* 0x010fe400048060ff */
[----:B------:R-:W4:Y:S01]  /*48ad0*/  LDL.LU R10, [R1+0x50] ;  /* 0x00005000010a7983 */ /* 0x000f220000300800 */
[----:B------:R-:W0:Y:S03]  /*48ae0*/  LDCU UR17, c[0x0][0x398] ;  /* 0x00007300ff1177ac */ /* 0x000e260008000800 */
[----:B------:R0:W-:Y:S01]  /*48af0*/  @P5 STG.E.U8 desc[UR14][R6.64], R73 ;  /* 0x0000004906005986 */ /* 0x0001e2000c10110e */
[----:B-1----:R-:W-:Y:S01]  /*48b00*/  ISETP.GE.AND P5, PT, R0, UR4, PT ;  /* 0x0000000400007c0c */ /* 0x002fe2000bfa6270 */
[----:B------:R-:W1:Y:S01]  /*48b10*/  LDCU UR4, c[0x0][0x39c] ;  /* 0x00007380ff0477ac */ /* 0x000e620008000800 */
[----:B------:R-:W-:Y:S01]  /*48b20*/  SHF.R.S32.HI R0, RZ, 0x8, R75 ;  /* 0x00000008ff007819 */ /* 0x000fe2000001144b */
[----:B------:R-:W4:Y:S01]  /*48b30*/  LDL.LU R11, [R1+0x54] ;  /* 0x00005400010b7983 */ /* 0x000f220000300800 */
[----:B------:R-:W-:Y:S01]  /*48b40*/  ISETP.LT.AND P4, PT, R74, UR8, !P4 ;  /* 0x000000084a007c0c */ /* 0x000fe2000e781270 */
[----:B------:R-:W1:Y:S02]  /*48b50*/  LDCU UR8, c[0x0][0x398] ;  /* 0x00007300ff0877ac */ /* 0x000e640008000800 */
[----:B------:R1:W-:Y:S04]  /*48b60*/  @P3 STG.E.U8 desc[UR14][R16.64], R68 ;  /* 0x0000004410003986 */ /* 0x0003e8000c10110e */
[----:B0-----:R-:W4:Y:S01]  /*48b70*/  LDL.LU.64 R6, [R1+0xa08] ;  /* 0x000a080001067983 */ /* 0x001f220000300a00 */
[----:B-1----:R-:W-:-:S03]  /*48b80*/  PRMT R68, R68, 0x9910, RZ ;  /* 0x0000991044447816 */ /* 0x002fc600000000ff */
[----:B------:R-:W4:Y:S01]  /*48b90*/  LDL.LU.64 R16, [R1+0x9f8] ;  /* 0x0009f80001107983 */ /* 0x000f220000300a00 */
[----:B------:R-:W-:-:S03]  /*48ba0*/  SHF.R.S32.HI R68, RZ, 0x8, R68 ;  /* 0x00000008ff447819 */ /* 0x000fc60000011444 */
[----:B--2---:R0:W-:Y:S01]  /*48bb0*/  @P6 STG.E.U8 desc[UR14][R14.64], R0 ;  /* 0x000000000e006986 */ /* 0x0041e2000c10110e */
[----:B------:R-:W-:Y:S01]  /*48bc0*/  ISETP.LT.AND P6, PT, R72, UR10, !P5 ;  /* 0x0000000a48007c0c */ /* 0x000fe2000efc1270 */
[----:B------:R-:W1:Y:S01]  /*48bd0*/  LDCU UR10, c[0x0][0x398] ;  /* 0x00007300ff0a77ac */ /* 0x000e620008000800 */
[----:B---3--:R-:W-:Y:S02]  /*48be0*/  F2FP.SATFINITE.E5M2.F32.PACK_AB_MERGE_C R73, R9, R8, RZ ;  /* 0x000000080949723e */ /* 0x008fe400048060ff */
[----:B------:R-:W2:Y:S04]  /*48bf0*/  LDL.LU R8, [R1+0x458] ;  /* 0x0004580001087983 */ /* 0x000ea80000300800 */
[----:B------:R-:W2:Y:S04]  /*48c00*/  LDL.LU R9, [R1+0x45c] ;  /* 0x00045c0001097983 */ /* 0x000ea80000300800 */
[----:B------:R-:W-:Y:S04]  /*48c10*/  @P4 STG.E.U8 desc[UR14][R12.64], R68 ;  /* 0x000000440c004986 */ /* 0x000fe8000c10110e */
[----:B0-----:R-:W3:Y:S04]  /*48c20*/  LDL.LU.64 R14, [R1+0x9f0] ;  /* 0x0009f000010e7983 */ /* 0x001ee80000300a00 */
[----:B-----5:R0:W-:Y:S04]  /*48c30*/  @P6 STG.E.U8 desc[UR14][R4.64], R73 ;  /* 0x0000004904006986 */ /* 0x0201e8000c10110e */
[----:B0-----:R-:W5:Y:S04]  /*48c40*/  LDL.LU R4, [R1+0x58] ;  /* 0x0000580001047983 */ /* 0x001f680000300800 */
[----:B------:R-:W5:Y:S01]  /*48c50*/  LDL.LU R5, [R1+0x5c] ;  /* 0x00005c0001057983 */ /* 0x000f620000300800 */
[----:B------:R-:W-:Y:S01]  /*48c60*/  VIADD R0, R69, 0x95 ;  /* 0x0000009545007836 */ /* 0x000fe20000000000 */
[----:B------:R-:W-:Y:S01]  /*48c70*/  ISETP.LT.AND P5, PT, R74, UR12, !P5 ;  /* 0x0000000c4a007c0c */ /* 0x000fe2000efa1270 */
[----:B------:R-:W0:Y:S01]  /*48c80*/  LDCU UR12, c[0x0][0x398] ;  /* 0x00007300ff0c77ac */ /* 0x000e220008000800 */
[----:B----4-:R-:W-:Y:S01]  /*48c90*/  F2FP.SATFINITE.E5M2.F32.PACK_AB_MERGE_C R68, R11, R10, RZ ;  /* 0x0000000a0b44723e */ /* 0x010fe200048060ff */
[----:B------:R-:W4:Y:S01]  /*48ca0*/  LDL.LU.64 R12, [R1+0x9e0] ;  /* 0x0009e000010c7983 */ /* 0x000f220000300a00 */
[----:B------:R-:W-:Y:S01]  /*48cb0*/  ISETP.GE.AND P3, PT, R0, UR6, PT ;  /* 0x0000000600007c0c */ /* 0x000fe2000bf66270 */
[----:B------:R-:W0:Y:S01]  /*48cc0*/  LDCU UR6, c[0x0][0x39c] ;  /* 0x00007380ff0677ac */ /* 0x000e220008000800 */
[C---:B------:R-:W-:Y:S01]  /*48cd0*/  VIADD R0, R69.reuse, 0x96 ;  /* 0x0000009645007836 */ /* 0x040fe20000000000 */
[----:B------:R-:W-:Y:S01]  /*48ce0*/  PRMT R75, R68, 0x9910, RZ ;  /* 0x00009910444b7816 */ /* 0x000fe200000000ff */
[----:B------:R-:W4:Y:S03]  /*48cf0*/  LDL.LU.64 R10, [R1+0x9d8] ;  /* 0x0009d800010a7983 */ /* 0x000f260000300a00 */
[----:B------:R-:W-:Y:S01]  /*48d00*/  ISETP.GE.AND P4, PT, R0, UR4, PT ;  /* 0x0000000400007c0c */ /* 0x000fe2000bf86270 */
        /* <DEDUP_REMOVED lines=10> */
[----:B------:R-:W-:Y:S01]  /*48db0*/  SHF.R.S32.HI R68, RZ, 0x8, R73 ;  /* 0x00000008ff447819 */ /* 0x000fe20000011449 */
[----:B------:R-:W4:Y:S02]  /*48dc0*/  LDL.LU.64 R6, [R1+0x9c8] ;  /* 0x0009c80001067983 */ /* 0x000f240000300a00 */
[----:B------:R-:W-:Y:S01]  /*48dd0*/  SHF.R.S32.HI R0, RZ, 0x8, R0 ;  /* 0x00000008ff007819 */ /* 0x000fe20000011400 */
[----:B------:R-:W0:Y:S01]  /*48de0*/  LDCU UR6, c[0x0][0x39c] ;  /* 0x00007380ff0677ac */ /* 0x000e220008000800 */
[----:B------:R-:W-:Y:S01]  /*48df0*/  @P6 STG.E.U8 desc[UR14][R16.64], R68 ;  /* 0x0000004410006986 */ /* 0x000fe2000c10110e */
[----:B--2---:R-:W-:-:S03]  /*48e00*/  F2FP.SATFINITE.E5M2.F32.PACK_AB_MERGE_C R73, R9, R8, RZ ;  /* 0x000000080949723e */ /* 0x004fc600048060ff */
[----:B------:R-:W2:Y:S04]  /*48e10*/  LDL.LU R8, [R1+0x460] ;  /* 0x0004600001087983 */ /* 0x000ea80000300800 */
[----:B------:R-:W2:Y:S04]  /*48e20*/  LDL.LU R9, [R1+0x464] ;  /* 0x0004640001097983 */ /* 0x000ea80000300800 */
[----:B---3--:R3:W-:Y:S04]  /*48e30*/  @P5 STG.E.U8 desc[UR14][R14.64], R0 ;  /* 0x000000000e005986 */ /* 0x0087e8000c10110e */
[----:B---3--:R-:W3:Y:S01]  /*48e40*/  LDL.LU.64 R14, [R1+0x9a8] ;  /* 0x0009a800010e7983 */ /* 0x008ee20000300a00 */
[----:B-----5:R-:W-:-:S03]  /*48e50*/  F2FP.SATFINITE.E5M2.F32.PACK_AB_MERGE_C R68, R5, R4, RZ ;  /* 0x000000040544723e */ /* 0x020fc600048060ff */
[----:B------:R-:W5:Y:S01]  /*48e60*/  LDL.LU.64 R4, [R1+0x9b8] ;  /* 0x0009b80001047983 */ /* 0x000f620000300a00 */
[----:B------:R-:W-:Y:S01]  /*48e70*/  ISETP.LT.AND P6, PT, R72, UR12, !P4 ;  /* 0x0000000c48007c0c */ /* 0x000fe2000e7c1270 */
[----:B------:R-:W-:Y:S01]  /*48e80*/  VIADD R0, R69, 0x98 ;  /* 0x0000009845007836 */ /* 0x000fe20000000000 */
[----:B------:R-:W-:Y:S01]  /*48e90*/  ISETP.LT.AND P4, PT, R74, UR17, !P4 ;  /* 0x000000114a007c0c */ /* 0x000fe2000e781270 */
[----:B------:R-:W3:Y:S01]  /*48ea0*/  LDL.LU R16, [R1+0x60] ;  /* 0x0000600001107983 */ /* 0x000ee20000300800 */
[----:B-1----:R-:W-:Y:S01]  /*48eb0*/  ISETP.LT.AND P5, PT, R72, UR8, !P3 ;  /* 0x0000000848007c0c */ /* 0x002fe2000dfa1270 */
[----:B------:R-:W1:Y:S02]  /*48ec0*/  LDCU UR12, c[0x0][0x398] ;  /* 0x00007300ff0c77ac */ /* 0x000e640008000800 */
[----:B------:R-:W3:Y:S01]  /*48ed0*/  LDL.LU R17, [R1+0x64] ;  /* 0x0000640001117983 */ /* 0x000ee20000300800 */
[----:B------:R-:W-:Y:S01]  /*48ee0*/  PRMT R75, R73, 0x9910, RZ ;  /* 0x00009910494b7816 */ /* 0x000fe200000000ff */
[----:B------:R-:W1:Y:S04]  /*48ef0*/  LDCU UR8, c[0x0][0x398] ;  /* 0x00007300ff0877ac */ /* 0x000e680008000800 */
[----:B----4-:R4:W-:Y:S01]  /*48f00*/  @P6 STG.E.U8 desc[UR14][R12.64], R73 ;  /* 0x000000490c006986 */ /* 0x0109e2000c10110e */
[----:B------:R-:W-:Y:S01]  /*48f10*/  ISETP.GE.AND P6, PT, R0, UR4, PT ;  /* 0x0000000400007c0c */ /* 0x000fe2000bfc6270 */
[----:B------:R-:W1:Y:S02]  /*48f20*/  LDCU UR4, c[0x0][0x39c] ;  /* 0x00007380ff0477ac */ /* 0x000e640008000800 */
[----:B------:R1:W-:Y:S01]  /*48f30*/  @P4 STG.E.U8 desc[UR14][R10.64], R68 ;  /* 0x000000440a004986 */ /* 0x0003e2000c10110e */
[----:B0-----:R-:W-:Y:S01]  /*48f40*/  ISETP.LT.AND P4, PT, R74, UR10, !P3 ;  /* 0x0000000a4a007c0c */ /* 0x001fe2000df81270 */
[----:B------:R-:W0:Y:S01]  /*48f50*/  LDCU UR17, c[0x0][0x398] ;  /* 0x00007300ff1177ac */ /* 0x000e220008000800 */
[----:B------:R-:W-:Y:S01]  /*48f60*/  SHF.R.S32.HI R0, RZ, 0x8, R75 ;  /* 0x00000008ff007819 */ /* 0x000fe2000001144b */
[----:B------:R-:W0:Y:S01]  /*48f70*/  LDCU UR10, c[0x0][0x398] ;  /* 0x00007300ff0a77ac */ /* 0x000e220008000800 */
[----:B----4-:R-:W4:Y:S01]  /*48f80*/  LDL.LU.64 R12, [R1+0x998] ;  /* 0x00099800010c7983 */ /* 0x010f220000300a00 */
[----:B-1----:R-:W-:-:S03]  /*48f90*/  PRMT R68, R68, 0x9910, RZ ;  /* 0x0000991044447816 */ /* 0x002fc600000000ff */
[----:B------:R1:W-:Y:S04]  /*48fa0*/  @P5 STG.E.U8 desc[UR14][R6.64], R0 ;  /* 0x0000000006005986 */ /* 0x0003e8000c10110e */
[----:B------:R-:W4:Y:S01]  /*48fb0*/  LDL.LU.64 R10, [R1+0x990] ;  /* 0x00099000010a7983 */ /* 0x000f220000300a00 */
[----:B------:R-:W-:-:S03]  /*48fc0*/  SHF.R.S32.HI R68, RZ, 0x8, R68 ;  /* 0x00000008ff447819 */ /* 0x000fc60000011444 */
[----:B-1----:R-:W4:Y:S01]  /*48fd0*/  LDL.LU.64 R6, [R1+0x988] ;  /* 0x0009880001067983 */ /* 0x002f220000300a00 */
[----:B--2---:R-:W-:-:S03]  /*48fe0*/  F2FP.SATFINITE.E5M2.F32.PACK_AB_MERGE_C R73, R9, R8, RZ ;  /* 0x000000080949723e */ /* 0x004fc600048060ff */
[----:B------:R-:W2:Y:S04]  /*48ff0*/  LDL.LU R8, [R1+0x468] ;  /* 0x0004680001087983 */ /* 0x000ea80000300800 */
[----:B------:R-:W2:Y:S04]  /*49000*/  LDL.LU R9, [R1+0x46c] ;  /* 0x00046c0001097983 */ /* 0x000ea80000300800 */
[----:B-----5:R1:W-:Y:S04]  /*49010*/  @P4 STG.E.U8 desc[UR14][R4.64], R68 ;  /* 0x0000004404004986 */ /* 0x0203e8000c10110e */
[----:B-1----:R-:W5:Y:S01]  /*49020*/  LDL.LU.64 R4, [R1+0x980] ;  /* 0x0009800001047983 */ /* 0x002f620000300a00 */
[----:B------:R-:W-:Y:S01]  /*49030*/  ISETP.LT.AND P5, PT, R72, UR12, !P6 ;  /* 0x0000000c48007c0c */ /* 0x000fe2000f7a1270 */
[C---:B------:R-:W-:Y:S01]  /*49040*/  VIADD R0, R69.reuse, 0x99 ;  /* 0x0000009945007836 */ /* 0x040fe20000000000 */
[----:B------:R-:W1:Y:S01]  /*49050*/  LDCU UR12, c[0x0][0x398] ;  /* 0x00007300ff0c77ac */ /* 0x000e620008000800 */
[----:B------:R-:W-:Y:S01]  /*49060*/  ISETP.LT.AND P6, PT, R74, UR8, !P6 ;  /* 0x000000084a007c0c */ /* 0x000fe2000f7c1270 */
[----:B------:R-:W5:Y:S02]  /*49070*/  LDL.LU R75, [R1+0x6c] ;  /* 0x00006c00014b7983 */ /* 0x000f640000300800 */
[----:B------:R-:W-:Y:S01]  /*49080*/  ISETP.GE.AND P3, PT, R0, UR6, PT ;  /* 0x0000000600007c0c */ /* 0x000fe2000bf66270 */
[----:B------:R-:W-:Y:S01]  /*49090*/  VIADD R0, R69, 0x9a ;  /* 0x0000009a45007836 */ /* 0x000fe20000000000 */
[----:B------:R-:W-:Y:S01]  /*490a0*/  PRMT R68, R73, 0x9910, RZ ;  /* 0x0000991049447816 */ /* 0x000fe200000000ff */
[----:B------:R-:W2:Y:S03]  /*490b0*/  LDCU UR6, c[0x0][0x39c] ;  /* 0x00007380ff0677ac */ /* 0x000ea60008000800 */
[----:B------:R-:W-:Y:S01]  /*490c0*/  ISETP.GE.AND P4, PT, R0, UR4, PT ;  /* 0x0000000400007c0c */ /* 0x000fe2000bf86270 */
[----:B---3--:R3:W-:Y:S01]  /*490d0*/  @P5 STG.E.U8 desc[UR14][R14.64], R73 ;  /* 0x000000490e005986 */ /* 0x0087e2000c10110e */
[----:B------:R-:W-:Y:S01]  /*490e0*/  F2FP.SATFINITE.E5M2.F32.PACK_AB_MERGE_C R0, R17, R16, RZ ;  /* 0x000000101100723e */ /* 0x000fe200048060ff */
[----:B------:R-:W2:Y:S01]  /*490f0*/  LDCU UR8, c[0x0][0x398] ;  /* 0x00007300ff0877ac */ /* 0x000ea20008000800 */
[----:B0-----:R-:W-:-:S02]  /*49100*/  ISETP.LT.AND P5, PT, R72, UR17, !P3 ;  /* 0x0000001148007c0c */ /* 0x001fc4000dfa1270 */
[----:B------:R-:W-:Y:S01]  /*49110*/  ISETP.LT.AND P3, PT, R74, UR10, !P3 ;  /* 0x0000000a4a007c0c */ /* 0x000fe2000df61270 */
[----:B----4-:R-:W-:Y:S01]  /*49120*/  @P6 STG.E.U8 desc[UR14][R12.64], R0 ;  /* 0x000000000c006986 */ /* 0x010fe2000c10110e */
[----:B-1----:R-:W-:Y:S01]  /*49130*/  ISETP.LT.AND P6, PT, R72, UR12, !P4 ;  /* 0x0000000c48007c0c */ /* 0x002fe2000e7c1270 */
[----:B------:R-:W0:Y:S01]  /*49140*/  LDCU UR17, c[0x0][0x398] ;  /* 0x00007300ff1177ac */ /* 0x000e220008000800 */
[----:B------:R-:W-:Y:S02]  /*49150*/  SHF.R.S32.HI R68, RZ, 0x8, R68 ;  /* 0x00000008ff447819 */ /* 0x000fe40000011444 */
[----:B---3--:R-:W-:Y:S01]  /*49160*/  PRMT R73, R0, 0x9910, RZ ;  /* 0x0000991000497816 */ /* 0x008fe200000000ff */
[----:B------:R-:W3:Y:S01]  /*49170*/  LDL.LU.64 R14, [R1+0x978] ;  /* 0x00097800010e7983 */ /* 0x000ee20000300a00 */
[----:B------:R-:W1:Y:S02]  /*49180*/  LDCU UR4, c[0x0][0x39c] ;  /* 0x00007380ff0477ac */ /* 0x000e640008000800 */
[----:B------:R-:W-:Y:S01]  /*49190*/  SHF.R.S32.HI R73, RZ, 0x8, R73 ;  /* 0x00000008ff497819 */ /* 0x000fe20000011449 */
[----:B------:R4:W-:Y:S01]  /*491a0*/  @P5 STG.E.U8 desc[UR14][R10.64], R68 ;  /* 0x000000440a005986 */ /* 0x0009e2000c10110e */
[----:B------:R-:W0:Y:S03]  /*491b0*/  LDCU UR10, c[0x0][0x398] ;  /* 0x00007300ff0a77ac */ /* 0x000e260008000800 */
[----:B------:R0:W-:Y:S01]  /*491c0*/  @P3 STG.E.U8 desc[UR14][R6.64], R73 ;  /* 0x0000004906003986 */ /* 0x0001e2000c10110e */
[----:B------:R-:W0:Y:S03]  /*491d0*/  LDCU UR12, c[0x0][0x398] ;  /* 0x00007300ff0c77ac */ /* 0x000e260008000800 */
[----:B----4-:R-:W4:Y:S04]  /*491e0*/  LDL.LU.64 R10, [R1+0x970] ;  /* 0x00097000010a7983 */ /* 0x010f280000300a00 */
[----:B------:R-:W3:Y:S04]  /*491f0*/  LDL.LU R12, [R1+0x470] ;  /* 0x00047000010c7983 */ /* 0x000ee80000300800 */
[----:B------:R-:W3:Y:S04]  /*49200*/  LDL.LU R13, [R1+0x474] ;  /* 0x00047400010d7983 */ /* 0x000ee80000300800 */
[----:B0-----:R-:W3:Y:S01]  /*49210*/  LDL.LU.64 R6, [R1+0x968] ;  /* 0x0009680001067983 */ /* 0x001ee20000300a00 */
[----:B--2---:R-:W-:-:S03]  /*49220*/  F2FP.SATFINITE.E5M2.F32.PACK_AB_MERGE_C R68, R9, R8, RZ ;  /* 0x000000080944723e */ /* 0x004fc600048060ff */
[----:B------:R-:W2:Y:S01]  /*49230*/  LDL.LU R8, [R1+0x70] ;  /* 0x0000700001087983 */ /* 0x000ea20000300800 */
[----:B------:R-:W-:-:S03]  /*49240*/  PRMT R73, R68, 0x9910, RZ ;  /* 0x0000991044497816 */ /* 0x000fc600000000ff */
[----:B------:R-:W2:Y:S04]  /*49250*/  LDL.LU R9, [R1+0x74] ;  /* 0x0000740001097983 */ /* 0x000ea80000300800 */
[----:B-----5:R0:W-:Y:S04]  /*49260*/  @P6 STG.E.U8 desc[UR14][R4.64], R68 ;  /* 0x0000004404006986 */ /* 0x0201e8000c10110e */
[----:B0-----:R-:W5:Y:S04]  /*49270*/  LDL.LU.64 R4, [R1+0x960] ;  /* 0x0009600001047983 */ /* 0x001f680000300a00 */
        /* <DEDUP_REMOVED lines=22> */
[----:B----4-:R3:W-:Y:S04]  /*493e0*/  @P6 STG.E.U8 desc[UR14][R10.64], R73 ;  /* 0x000000490a006986 */ /* 0x0107e8000c10110e */
[----:B--2---:R-:W2:Y:S01]  /*493f0*/  LDL.LU.64 R14, [R1+0x950] ;  /* 0x00095000010e7983 */ /* 0x004ea20000300a00 */
[----:B------:R-:W-:-:S03]  /*49400*/  SHF.R.S32.HI R0, RZ, 0x8, R0 ;  /* 0x00000008ff007819 */ /* 0x000fc60000011400 */
[----:B---3--:R-:W3:Y:S04]  /*49410*/  LDL.LU R10, [R1+0x478] ;  /* 0x00047800010a7983 */ /* 0x008ee80000300800 */
[----:B------:R-:W3:Y:S01]  /*49420*/  LDL.LU R11, [R1+0x47c] ;  /* 0x00047c00010b7983 */ /* 0x000ee20000300800 */
[----:B------:R-:W-:-:S03]  /*49430*/  F2FP.SATFINITE.E5M2.F32.PACK_AB_MERGE_C R73, R13, R12, RZ ;  /* 0x0000000c0d49723e */ /* 0x000fc600048060ff */
[----:B------:R4:W-:Y:S04]  /*49440*/  @P5 STG.E.U8 desc[UR14][R6.64], R0 ;  /* 0x0000000006005986 */ /* 0x0009e8000c10110e */
[----:B------:R-:W3:Y:S04]  /*49450*/  LDL.LU.64 R12, [R1+0x948] ;  /* 0x00094800010c7983 */ /* 0x000ee80000300a00 */
[----:B----4-:R-:W4:Y:S01]  /*49460*/  LDL.LU.64 R6, [R1+0x940] ;  /* 0x0009400001067983 */ /* 0x010f220000300a00 */
[----:B------:R-:W-:Y:S01]  /*49470*/  ISETP.LT.AND P6, PT, R72, UR12, !P3 ;  /* 0x0000000c48007c0c */ /* 0x000fe2000dfc1270 */
[----:B------:R-:W-:Y:S01]  /*49480*/  VIADD R0, R69, 0x9e ;  /* 0x0000009e45007836 */ /* 0x000fe20000000000 */
[----:B------:R-:W-:Y:S01]  /*49490*/  ISETP.LT.AND P3, PT, R74, UR8, !P3 ;  /* 0x000000084a007c0c */ /* 0x000fe2000df61270 */
[----:B------:R-:W0:Y:S01]  /*494a0*/  LDCU UR8, c[0x0][0x398] ;  /* 0x00007300ff0877ac */ /* 0x000e220008000800 */
[----:B------:R-:W-:-:S02]  /*494b0*/  ISETP.LT.AND P5, PT, R72, UR17, !P4 ;  /* 0x0000001148007c0c */ /* 0x000fc4000e7a1270 */
[----:B------:R-:W-:Y:S01]  /*494c0*/  PRMT R75, R73, 0x9910, RZ ;  /* 0x00009910494b7816 */ /* 0x000fe200000000ff */
[----:B------:R-:W0:Y:S01]  /*494d0*/  LDCU UR12, c[0x0][0x398] ;  /* 0x00007300ff0c77ac */ /* 0x000e220008000800 */
[----:B------:R-:W-:Y:S02]  /*494e0*/  F2FP.SATFINITE.E5M2.F32.PACK_AB_MERGE_C R68, R9, R8, RZ ;  /* 0x000000080944723e */ /* 0x000fe400048060ff */
[----:B------:R-:W4:Y:S01]  /*494f0*/  LDL.LU R8, [R1+0x78] ;  /* 0x0000780001087983 */ /* 0x000f220000300800 */
[----:B------:R-:W0:Y:S03]  /*49500*/  LDCU UR17, c[0x0][0x398] ;  /* 0x00007300ff1177ac */ /* 0x000e260008000800 */
[----:B-----5:R5:W-:Y:S01]  /*49510*/  @P6 STG.E.U8 desc[UR14][R4.64], R73 ;  /* 0x0000004904006986 */ /* 0x020be2000c10110e */
[----:B-1----:R-:W-:Y:S01]  /*49520*/  ISETP.GE.AND P6, PT, R0, UR4, PT ;  /* 0x0000000400007c0c */ /* 0x002fe2000bfc6270 */
[----:B------:R-:W1:Y:S01]  /*49530*/  LDCU UR4, c[0x0][0x39c] ;  /* 0x00007380ff0477ac */ /* 0x000e620008000800 */
[----:B------:R-:W-:Y:S01]  /*49540*/  SHF.R.S32.HI R0, RZ, 0x8, R75 ;  /* 0x00000008ff007819 */ /* 0x000fe2000001144b */
[----:B------:R-:W4:Y:S01]  /*49550*/  LDL.LU R9, [R1+0x7c] ;  /* 0x00007c0001097983 */ /* 0x000f220000300800 */
[----:B------:R-:W-:Y:S01]  /*49560*/  ISETP.LT.AND P4, PT, R74, UR10, !P4 ;  /* 0x0000000a4a007c0c */ /* 0x000fe2000e781270 */
[----:B------:R-:W0:Y:S02]  /*49570*/  LDCU UR10, c[0x0][0x398] ;  /* 0x00007300ff0a77ac */ /* 0x000e240008000800 */
[----:B------:R1:W-:Y:S04]  /*49580*/  @P3 STG.E.U8 desc[UR14][R16.64], R68 ;  /* 0x0000004410003986 */ /* 0x0003e8000c10110e */
[----:B-----5:R-:W5:Y:S01]  /*49590*/  LDL.LU.64 R4, [R1+0x938] ;  /* 0x0009380001047983 */ /* 0x020f620000300a00 */
[----:B-1----:R-:W-:-:S03]  /*495a0*/  PRMT R68, R68, 0x9910, RZ ;  /* 0x0000991044447816 */ /* 0x002fc600000000ff */
[----:B------:R-:W5:Y:S01]  /*495b0*/  LDL.LU.64 R16, [R1+0x930] ;  /* 0x0009300001107983 */ /* 0x000f620000300a00 */
[----:B------:R-:W-:-:S03]  /*495c0*/  SHF.R.S32.HI R68, RZ, 0x8, R68 ;  /* 0x00000008ff447819 */ /* 0x000fc60000011444 */
[----:B--2---:R1:W-:Y:S01]  /*495d0*/  @P5 STG.E.U8 desc[UR14][R14.64], R0 ;  /* 0x000000000e005986 */ /* 0x0043e2000c10110e */
[----:B0-----:R-:W-:Y:S01]  /*495e0*/  ISETP.LT.AND P5, PT, R72, UR8, !P6 ;  /* 0x0000000848007c0c */ /* 0x001fe2000f7a1270 */
[----:B------:R-:W0:Y:S01]  /*495f0*/  LDCU UR8, c[0x0][0x398] ;  /* 0x00007300ff0877ac */ /* 0x000e220008000800 */
[----:B---3--:R-:W-:Y:S02]  /*49600*/  F2FP.SATFINITE.E5M2.F32.PACK_AB_MERGE_C R73, R11, R10, RZ ;  /* 0x0000000a0b49723e */ /* 0x008fe400048060ff */
[----:B------:R-:W2:Y:S04]  /*49610*/  LDL.LU R10, [R1+0x480] ;  /* 0x00048000010a7983 */ /* 0x000ea80000300800 */
[----:B------:R-:W2:Y:S04]  /*49620*/  LDL.LU R11, [R1+0x484] ;  /* 0x00048400010b7983 */ /* 0x000ea80000300800 */
[----:B------:R-:W-:Y:S04]  /*49630*/  @P4 STG.E.U8 desc[UR14][R12.64], R68 ;  /* 0x000000440c004986 */ /* 0x000fe8000c10110e */
[----:B-1----:R-:W3:Y:S04]  /*49640*/  LDL.LU.64 R14, [R1+0x908] ;  /* 0x00090800010e7983 */ /* 0x002ee80000300a00 */
[----:B----4-:R1:W-:Y:S04]  /*49650*/  @P5 STG.E.U8 desc[UR14][R6.64], R73 ;  /* 0x0000004906005986 */ /* 0x0103e8000c10110e */
[----:B-1----:R-:W4:Y:S04]  /*49660*/  LDL.LU R6, [R1+0x80] ;  /* 0x0000800001067983 */ /* 0x002f280000300800 */
[----:B------:R-:W4:Y:S01]  /*49670*/  LDL.LU R7, [R1+0x84] ;  /* 0x0000840001077983 */ /* 0x000f220000300800 */
[----:B------:R-:W-:Y:S01]  /*49680*/  VIADD R0, R69, 0x9f ;  /* 0x0000009f45007836 */ /* 0x000fe20000000000 */
[----:B------:R-:W-:Y:S01]  /*49690*/  ISETP.LT.AND P6, PT, R74, UR12, !P6 ;  /* 0x0000000c4a007c0c */ /* 0x000fe2000f7c1270 */
[----:B------:R-:W1:Y:S01]  /*496a0*/  LDCU UR12, c[0x0][0x398] ;  /* 0x00007300ff0c77ac */ /* 0x000e620008000800 */
[----:B------:R-:W-:Y:S01]  /*496b0*/  F2FP.SATFINITE.E5M2.F32.PACK_AB_MERGE_C R68, R9, R8, RZ ;  /* 0x000000080944723e */ /* 0x000fe200048060ff */
[----:B------:R-:W4:Y:S01]  /*496c0*/  LDL.LU.64 R12, [R1+0x900] ;  /* 0x00090000010c7983 */ /* 0x000f220000300a00 */
[----:B------:R-:W-:Y:S01]  /*496d0*/  ISETP.GE.AND P3, PT, R0, UR6, PT ;  /* 0x0000000600007c0c */ /* 0x000fe2000bf66270 */
[----:B------:R-:W1:Y:S01]  /*496e0*/  LDCU UR6, c[0x0][0x39c] ;  /* 0x00007380ff0677ac */ /* 0x000e620008000800 */
[C---:B------:R-:W-:Y:S01]  /*496f0*/  VIADD R0, R69.reuse, 0xa0 ;  /* 0x000000a045007836 */ /* 0x040fe20000000000 */
[----:B------:R-:W-:Y:S01]  /*49700*/  PRMT R75, R68, 0x9910, RZ ;  /* 0x00009910444b7816 */ /* 0x000fe200000000ff */
[----:B------:R-:W4:Y:S03]  /*49710*/  LDL.LU.64 R8, [R1+0x8f8] ;  /* 0x0008f80001087983 */ /* 0x000f260000300a00 */
[----:B------:R-:W-:Y:S01]  /*49720*/  ISETP.GE.AND P4, PT, R0, UR4, PT ;  /* 0x0000000400007c0c */ /* 0x000fe2000bf86270 */
[----:B------:R-:W-:Y:S01]  /*49730*/  VIADD R0, R69, 0xa1 ;  /* 0x000000a145007836 */ /* 0x000fe20000000000 */
[----:B------:R-:W-:Y:S01]  /*49740*/  ISETP.LT.AND P5, PT, R72, UR10, !P3 ;  /* 0x0000000a48007c0c */ /* 0x000fe2000dfa1270 */
[----:B-----5:R5:W-:Y:S01]  /*49750*/  @P6 STG.E.U8 desc[UR14][R4.64], R68 ;  /* 0x0000004404006986 */ /* 0x020be2000c10110e */
[----:B0-----:R-:W-:Y:S01]  /*49760*/  ISETP.LT.AND P6, PT, R74, UR8, !P3 ;  /* 0x000000084a007c0c */ /* 0x001fe2000dfc1270 */
[----:B------:R-:W0:Y:S01]  /*49770*/  LDCU UR10, c[0x0][0x398] ;  /* 0x00007300ff0a77ac */ /* 0x000e220008000800 */
[----:B------:R-:W-:Y:S01]  /*49780*/  PRMT R73, R73, 0x9910, RZ ;  /* 0x0000991049497816 */ /* 0x000fe200000000ff */
[----:B------:R-:W0:Y:S01]  /*49790*/  LDCU UR4, c[0x0][0x39c] ;  /* 0x00007380ff0477ac */ /* 0x000e220008000800 */
[----:B-1----:R-:W-:Y:S01]  /*497a0*/  ISETP.GE.AND P3, PT, R0, UR6, PT ;  /* 0x0000000600007c0c */ /* 0x002fe2000bf66270 */
[----:B------:R-:W-:Y:S01]  /*497b0*/  IMAD.MOV.U32 R0, RZ, RZ, R75 ;  /* 0x000000ffff007224 */ /* 0x000fe200078e004b */
[----:B------:R-:W1:Y:S01]  /*497c0*/  LDCU UR8, c[0x0][0x398] ;  /* 0x00007300ff0877ac */ /* 0x000e620008000800 */
[----:B-----5:R-:W-:Y:S01]  /*497d0*/  SHF.R.S32.HI R68, RZ, 0x8, R73 ;  /* 0x00000008ff447819 */ /* 0x020fe20000011449 */
[----:B------:R-:W5:Y:S02]  /*497e0*/  LDL.LU.64 R4, [R1+0x8f0] ;  /* 0x0008f00001047983 */ /* 0x000f640000300a00 */
        /* <DEDUP_REMOVED lines=8> */
[----:B----4-:R-:W-:-:S03]  /*49870*/  F2FP.SATFINITE.E5M2.F32.PACK_AB_MERGE_C R68, R7, R6, RZ ;  /* 0x000000060744723e */ /* 0x010fc600048060ff */
[----:B------:R-:W4:Y:S01]  /*49880*/  LDL.LU.64 R6, [R1+0x8e0] ;  /* 0x0008e00001067983 */ /* 0x000f220000300a00 */
[----:B------:R-:W-:Y:S01]  /*49890*/  ISETP.LT.AND P5, PT, R72, UR12, !P4 ;  /* 0x0000000c48007c0c */ /* 0x000fe2000e7a1270 */
[----:B------:R-:W-:Y:S01]  /*498a0*/  VIADD R0, R69, 0xa2 ;  /* 0x000000a245007836 */ /* 0x000fe20000000000 */
[----:B------:R-:W-:Y:S01]  /*498b0*/  ISETP.LT.AND P4, PT, R74, UR17, !P4 ;  /* 0x000000114a007c0c */ /* 0x000fe2000e781270 */
[----:B------:R-:W3:Y:S01]  /*498c0*/  LDL.LU R16, [R1+0x88] ;  /* 0x0000880001107983 */ /* 0x000ee20000300800 */
[----:B0-----:R-:W-:Y:S01]  /*498d0*/  ISETP.LT.AND P6, PT, R72, UR10, !P3 ;  /* 0x0000000a48007c0c */ /* 0x001fe2000dfc1270 */
[----:B------:R-:W0:Y:S02]  /*498e0*/  LDCU UR12, c[0x0][0x398] ;  /* 0x00007300ff0c77ac */ /* 0x000e240008000800 */
[----:B------:R-:W3:Y:S01]  /*498f0*/  LDL.LU R17, [R1+0x8c] ;  /* 0x00008c0001117983 */ /* 0x000ee20000300800 */
[----:B------:R-:W-:Y:S01]  /*49900*/  PRMT R75, R73, 0x9910, RZ ;  /* 0x00009910494b7816 */ /* 0x000fe200000000ff */
[----:B------:R-:W0:Y:S04]  /*49910*/  LDCU UR10, c[0x0][0x398] ;  /* 0x00007300ff0a77ac */ /* 0x000e280008000800 */
[----:B------:R5:W-:Y:S01]  /*49920*/  @P5 STG.E.U8 desc[UR14][R12.64], R73 ;  /* 0x000000490c005986 */ /* 0x000be2000c10110e */
[----:B------:R-:W-:Y:S01]  /*49930*/  ISETP.GE.AND P5, PT, R0, UR4, PT ;  /* 0x0000000400007c0c */ /* 0x000fe2000bfa6270 */
[----:B------:R-:W0:Y:S02]  /*49940*/  LDCU UR4, c[0x0][0x39c] ;  /* 0x00007380ff0477ac */ /* 0x000e240008000800 */
[----:B------:R0:W-:Y:S01]  /*49950*/  @P4 STG.E.U8 desc[UR14][R8.64], R68 ;  /* 0x0000004408004986 */ /* 0x0001e2000c10110e */
[----:B-1----:R-:W-:Y:S01]  /*49960*/  ISETP.LT.AND P4, PT, R74, UR8, !P3 ;  /* 0x000000084a007c0c */ /* 0x002fe2000df81270 */
[----:B------:R-:W1:Y:S01]  /*49970*/  LDCU UR17, c[0x0][0x398] ;  /* 0x00007300ff1177ac */ /* 0x000e620008000800 */
[----:B------:R-:W-:Y:S01]  /*49980*/  SHF.R.S32.HI R0, RZ, 0x8, R75 ;  /* 0x00000008ff007819 */ /* 0x000fe2000001144b */
[----:B------:R-:W1:Y:S01]  /*49990*/  LDCU UR8, c[0x0][0x398] ;  /* 0x00007300ff0877ac */ /* 0x000e620008000800 */
[----:B-----5:R-:W5:Y:S01]  /*499a0*/  LDL.LU.64 R12, [R1+0x8c0] ;  /* 0x0008c000010c7983 */ /* 0x020f620000300a00 */
[----:B0-----:R-:W-:-:S03]  /*499b0*/  PRMT R68, R68, 0x9910, RZ ;  /* 0x0000991044447816 */ /* 0x001fc600000000ff */
[----:B------:R0:W-:Y:S04]  /*499c0*/  @P6 STG.E.U8 desc[UR14][R4.64], R0 ;  /* 0x0000000004006986 */ /* 0x0001e8000c10110e */
[----:B------:R-:W5:Y:S01]  /*499d0*/  LDL.LU.64 R8, [R1+0x8b0] ;  /* 0x0008b00001087983 */ /* 0x000f620000300a00 */
[----:B------:R-:W-:-:S03]  /*499e0*/  SHF.R.S32.HI R68, RZ, 0x8, R68 ;  /* 0x00000008ff447819 */ /* 0x000fc60000011444 */
[----:B0-----:R-:W5:Y:S01]  /*499f0*/  LDL.LU.64 R4, [R1+0x8a8] ;  /* 0x0008a80001047983 */ /* 0x001f620000300a00 */
[----:B--2---:R-:W-:-:S03]  /*49a00*/  F2FP.SATFINITE.E5M2.F32.PACK_AB_MERGE_C R73, R11, R10, RZ ;  /* 0x0000000a0b49723e */ /* 0x004fc600048060ff */
[----:B------:R-:W2:Y:S04]  /*49a10*/  LDL.LU R10, [R1+0x490] ;  /* 0x00049000010a7983 */ /* 0x000ea80000300800 */
[----:B------:R-:W2:Y:S04]  /*49a20*/  LDL.LU R11, [R1+0x494] ;  /* 0x00049400010b7983 */ /* 0x000ea80000300800 */
[----:B----4-:R0:W-:Y:S04]  /*49a30*/  @P4 STG.E.U8 desc[UR14][R6.64], R68 ;  /* 0x0000004406004986 */ /* 0x0101e8000c10110e */
[----:B0-----:R-:W4:Y:S01]  /*49a40*/  LDL.LU.64 R6, [R1+0x8a0] ;  /* 0x0008a00001067983 */ /* 0x001f220000300a00 */
[----:B------:R-:W-:Y:S01]  /*49a50*/  ISETP.LT.AND P6, PT, R72, UR12, !P5 ;  /* 0x0000000c48007c0c */ /* 0x000fe2000efc1270 */
[C---:B------:R-:W-:Y:S01]  /*49a60*/  VIADD R0, R69.reuse, 0xa3 ;  /* 0x000000a345007836 */ /* 0x040fe20000000000 */
[----:B------:R-:W0:Y:S01]  /*49a70*/  LDCU UR12, c[0x0][0x398] ;  /* 0x00007300ff0c77ac */ /* 0x000e220008000800 */
[----:B------:R-:W-:Y:S01]  /*49a80*/  ISETP.LT.AND P5, PT, R74, UR10, !P5 ;  /* 0x0000000a4a007c0c */ /* 0x000fe2000efa1270 */
[----:B------:R-:W4:Y:S02]  /*49a90*/  LDL.LU R75, [R1+0x94] ;  /* 0x00009400014b7983 */ /* 0x000f240000300800 */
        /* <DEDUP_REMOVED lines=8> */
[----:B-1----:R-:W-:-:S02]  /*49b20*/  ISETP.LT.AND P6, PT, R72, UR17, !P3 ;  /* 0x0000001148007c0c */ /* 0x002fc4000dfc1270 */
[----:B------:R-:W-:Y:S01]  /*49b30*/  ISETP.LT.AND P3, PT, R74, UR8, !P3 ;  /* 0x000000084a007c0c */ /* 0x000fe2000df61270 */
[----:B-----5:R-:W-:Y:S01]  /*49b40*/  @P5 STG.E.U8 desc[UR14][R12.64], R0 ;  /* 0x000000000c005986 */ /* 0x020fe2000c10110e */
[----:B0-----:R-:W-:Y:S01]  /*49b50*/  ISETP.LT.AND P5, PT, R72, UR12, !P4 ;  /* 0x0000000c48007c0c */ /* 0x001fe2000e7a1270 */
        /* <DEDUP_REMOVED lines=10> */
[----:B-----5:R-:W5:Y:S04]  /*49c00*/  LDL.LU.64 R8, [R1+0x890] ;  /* 0x0008900001087983 */ /* 0x020f680000300a00 */
[----:B------:R-:W3:Y:S04]  /*49c10*/  LDL.LU R12, [R1+0x498] ;  /* 0x00049800010c7983 */ /* 0x000ee80000300800 */
[----:B------:R-:W3:Y:S04]  /*49c20*/  LDL.LU R13, [R1+0x49c] ;  /* 0x00049c00010d7983 */ /* 0x000ee80000300800 */
[----:B0-----:R-:W3:Y:S01]  /*49c30*/  LDL.LU.64 R4, [R1+0x888] ;  /* 0x0008880001047983 */ /* 0x001ee20000300a00 */
[----:B--2---:R-:W-:-:S03]  /*49c40*/  F2FP.SATFINITE.E5M2.F32.PACK_AB_MERGE_C R68, R11, R10, RZ ;  /* 0x0000000a0b44723e */ /* 0x004fc600048060ff */
[----:B------:R-:W2:Y:S01]  /*49c50*/  LDL.LU R10, [R1+0x98] ;  /* 0x00009800010a7983 */ /* 0x000ea20000300800 */
[----:B------:R-:W-:-:S03]  /*49c60*/  PRMT R73, R68, 0x9910, RZ ;  /* 0x0000991044497816 */ /* 0x000fc600000000ff */
[----:B------:R-:W2:Y:S04]  /*49c70*/  LDL.LU R11, [R1+0x9c] ;  /* 0x00009c00010b7983 */ /* 0x000ea80000300800 */
[----:B----4-:R0:W-:Y:S04]  /*49c80*/  @P5 STG.E.U8 desc[UR14][R6.64], R68 ;  /* 0x0000004406005986 */ /* 0x0101e8000c10110e */
[----:B0-----:R-:W4:Y:S04]  /*49c90*/  LDL.LU.64 R6, [R1+0x860] ;  /* 0x0008600001067983 */ /* 0x001f280000300a00 */
        /* <DEDUP_REMOVED lines=22> */
[----:B-----5:R3:W-:Y:S04]  /*49e00*/  @P5 STG.E.U8 desc[UR14][R8.64], R73 ;  /* 0x0000004908005986 */ /* 0x0207e8000c10110e */
[----:B--2---:R-:W2:Y:S01]  /*49e10*/  LDL.LU.64 R14, [R1+0x848] ;  /* 0x00084800010e7983 */ /* 0x004ea20000300a00 */
[----:B------:R-:W-:-:S03]  /*49e20*/  SHF.R.S32.HI R0, RZ, 0x8, R0 ;  /* 0x00000008ff007819 */ /* 0x000fc60000011400 */
[----:B---3--:R-:W3:Y:S04]  /*49e30*/  LDL.LU R8, [R1+0x4a0] ;  /* 0x0004a00001087983 */ /* 0x008ee80000300800 */
[----:B------:R-:W3:Y:S01]  /*49e40*/  LDL.LU R9, [R1+0x4a4] ;  /* 0x0004a40001097983 */ /* 0x000ee20000300800 */
[----:B------:R-:W-:-:S03]  /*49e50*/  F2FP.SATFINITE.E5M2.F32.PACK_AB_MERGE_C R73, R13, R12, RZ ;  /* 0x0000000c0d49723e */ /* 0x000fc600048060ff */
[----:B------:R5:W-:Y:S04]  /*49e60*/  @P6 STG.E.U8 desc[UR14][R4.64], R0 ;  /* 0x0000000004006986 */ /* 0x000be8000c10110e */
        /* <DEDUP_REMOVED lines=10> */
[----:B------:R-:W5:Y:S01]  /*49f10*/  LDL.LU R10, [R1+0xa0] ;  /* 0x0000a000010a7983 */ /* 0x000f620000300800 */
[----:B------:R-:W0:Y:S03]  /*49f20*/  LDCU UR17, c[0x0][0x398] ;  /* 0x00007300ff1177ac */ /* 0x000e260008000800 */
[----:B----4-:R4:W-:Y:S01]  /*49f30*/  @P5 STG.E.U8 desc[UR14][R6.64], R73 ;  /* 0x0000004906005986 */ /* 0x0109e2000c10110e */
[----:B-1----:R-:W-:Y:S01]  /*49f40*/  ISETP.GE.AND P5, PT, R0, UR4, PT ;  /* 0x0000000400007c0c */ /* 0x002fe2000bfa6270 */
[----:B------:R-:W1:Y:S01]  /*49f50*/  LDCU UR4, c[0x0][0x39c] ;  /* 0x00007380ff0477ac */ /* 0x000e620008000800 */
[----:B------:R-:W-:Y:S01]  /*49f60*/  SHF.R.S32.HI R0, RZ, 0x8, R75 ;  /* 0x00000008ff007819 */ /* 0x000fe2000001144b */
[----:B------:R-:W5:Y:S01]  /*49f70*/  LDL.LU R11, [R1+0xa4] ;  /* 0x0000a400010b7983 */ /* 0x000f620000300800 */
[----:B------:R-:W-:Y:S01]  /*49f80*/  ISETP.LT.AND P4, PT, R74, UR8, !P4 ;  /* 0x000000084a007c0c */ /* 0x000fe2000e781270 */
[----:B------:R-:W0:Y:S02]  /*49f90*/  LDCU UR8, c[0x0][0x398] ;  /* 0x00007300ff0877ac */ /* 0x000e240008000800 */
[----:B------:R1:W-:Y:S04]  /*49fa0*/  @P3 STG.E.U8 desc[UR14][R16.64], R68 ;  /* 0x0000004410003986 */ /* 0x0003e8000c10110e */
[----:B----4-:R-:W4:Y:S01]  /*49fb0*/  LDL.LU.64 R6, [R1+0x818] ;  /* 0x0008180001067983 */ /* 0x010f220000300a00 */
[----:B-1----:R-:W-:-:S03]  /*49fc0*/  PRMT R68, R68, 0x9910, RZ ;  /* 0x0000991044447816 */ /* 0x002fc600000000ff */
[----:B------:R-:W4:Y:S01]  /*49fd0*/  LDL.LU.64 R16, [R1+0x810] ;  /* 0x0008100001107983 */ /* 0x000f220000300a00 */
        /* <DEDUP_REMOVED lines=9> */
[----:B-----5:R1:W-:Y:S04]  /*4a070*/  @P6 STG.E.U8 desc[UR14][R4.64], R73 ;  /* 0x0000004904006986 */ /* 0x0203e8000c10110e */
[----:B-1----:R-:W5:Y:S04]  /*4a080*/  LDL.LU R4, [R1+0xa8] ;  /* 0x0000a80001047983 */ /* 0x002f680000300800 */
[----:B------:R-:W5:Y:S01]  /*4a090*/  LDL.LU R5, [R1+0xac] ;  /* 0x0000ac0001057983 */ /* 0x000f620000300800 */
        /* <DEDUP_REMOVED lines=13> */
[----:B----4-:R4:W-:Y:S01]  /*4a170*/  @P5 STG.E.U8 desc[UR14][R6.64], R68 ;  /* 0x0000004406005986 */ /* 0x0109e2000c10110e */
[----:B0-----:R-:W-:Y:S01]  /*4a180*/  ISETP.LT.AND P5, PT, R74, UR10, !P3 ;  /* 0x0000000a4a007c0c */ /* 0x001fe2000dfa1270 */
[----:B------:R-:W0:Y:S01]  /*4a190*/  LDCU UR8, c[0x0][0x398] ;  /* 0x00007300ff0877ac */ /* 0x000e220008000800 */
[----:B------:R-:W-:Y:S01]  /*4a1a0*/  PRMT R73, R73, 0x9910, RZ ;  /* 0x0000991049497816 */ /* 0x000fe200000000ff */
[----:B------:R-:W0:Y:S01]  /*4a1b0*/  LDCU UR4, c[0x0][0x39c] ;  /* 0x00007380ff0477ac */ /* 0x000e220008000800 */
[----:B-1----:R-:W-:Y:S01]  /*4a1c0*/  ISETP.GE.AND P3, PT, R0, UR6, PT ;  /* 0x0000000600007c0c */ /* 0x002fe2000bf66270 */
[----:B------:R-:W-:Y:S01]  /*4a1d0*/  IMAD.MOV.U32 R0, RZ, RZ, R75 ;  /* 0x000000ffff007224 */ /* 0x000fe200078e004b */
[----:B------:R-:W1:Y:S01]  /*4a1e0*/  LDCU UR10, c[0x0][0x398] ;  /* 0x00007300ff0a77ac */ /* 0x000e620008000800 */
[----:B----4-:R-:W-:Y:S01]  /*4a1f0*/  SHF.R.S32.HI R68, RZ, 0x8, R73 ;  /* 0x00000008ff447819 */ /* 0x010fe20000011449 */
        /* <DEDUP_REMOVED lines=28> */
[----:B----4-:R-:W4:Y:S01]  /*4a3c0*/  LDL.LU.64 R12, [R1+0x7b0] ;  /* 0x0007b000010c7983 */ /* 0x010f220000300a00 */
[----:B0-----:R-:W-:-:S03]  /*4a3d0*/  PRMT R68, R68, 0x9910, RZ ;  /* 0x0000991044447816 */ /* 0x001fc600000000ff */
[----:B------:R0:W-:Y:S04]  /*4a3e0*/  @P5 STG.E.U8 desc[UR14][R6.64], R0 ;  /* 0x0000000006005986 */ /* 0x0001e8000c10110e */
[----:B------:R-:W4:Y:S01]  /*4a3f0*/  LDL.LU.64 R10, [R1+0x798] ;  /* 0x00079800010a7983 */ /* 0x000f220000300a00 */
[----:B------:R-:W-:-:S03]  /*4a400*/  SHF.R.S32.HI R68, RZ, 0x8, R68 ;  /* 0x00000008ff447819 */ /* 0x000fc60000011444 */
[----:B0-----:R-:W4:Y:S01]  /*4a410*/  LDL.LU.64 R6, [R1+0x790] ;  /* 0x0007900001067983 */ /* 0x001f220000300a00 */
[----:B--2---:R-:W-:-:S03]  /*4a420*/  F2FP.SATFINITE.E5M2.F32.PACK_AB_MERGE_C R73, R9, R8, RZ ;  /* 0x000000080949723e */ /* 0x004fc600048060ff */
[----:B------:R-:W2:Y:S04]  /*4a430*/  LDL.LU R8, [R1+0x4b8] ;  /* 0x0004b80001087983 */ /* 0x000ea80000300800 */
[----:B------:R-:W2:Y:S04]  /*4a440*/  LDL.LU R9, [R1+0x4bc] ;  /* 0x0004bc0001097983 */ /* 0x000ea80000300800 */
[----:B-----5:R0:W-:Y:S04]  /*4a450*/  @P4 STG.E.U8 desc[UR14][R4.64], R68 ;  /* 0x0000004404004986 */ /* 0x0201e8000c10110e */
[----:B0-----:R-:W5:Y:S01]  /*4a460*/  LDL.LU.64 R4, [R1+0x788] ;  /* 0x0007880001047983 */ /* 0x001f620000300a00 */
[----:B------:R-:W-:Y:S01]  /*4a470*/  ISETP.LT.AND P5, PT, R72, UR12, !P6 ;  /* 0x0000000c48007c0c */ /* 0x000fe2000f7a1270 */
[C---:B------:R-:W-:Y:S01]  /*4a480*/  VIADD R0, R69.reuse, 0xad ;  /* 0x000000ad45007836 */ /* 0x040fe20000000000 */
[----:B------:R-:W0:Y:S01]  /*4a490*/  LDCU UR12, c[0x0][0x398] ;  /* 0x00007300ff0c77ac */ /* 0x000e220008000800 */
        /* <DEDUP_REMOVED lines=12> */
[----:B----4-:R1:W-:Y:S01]  /*4a560*/  @P6 STG.E.U8 desc[UR14][R12.64], R0 ;  /* 0x000000000c006986 */ /* 0x0103e2000c10110e */
[----:B0-----:R-:W-:Y:S01]  /*4a570*/  ISETP.LT.AND P6, PT, R72, UR12, !P4 ;  /* 0x0000000c48007c0c */ /* 0x001fe2000e7c1270 */
[----:B------:R-:W0:Y:S01]  /*4a580*/  LDCU UR17, c[0x0][0x398] ;  /* 0x00007300ff1177ac */ /* 0x000e220008000800 */
[----:B------:R-:W-:Y:S02]  /*4a590*/  SHF.R.S32.HI R68, RZ, 0x8, R68 ;  /* 0x00000008ff447819 */ /* 0x000fe40000011444 */
[----:B---3--:R-:W-:Y:S01]  /*4a5a0*/  PRMT R73, R0, 0x9910, RZ ;  /* 0x0000991000497816 */ /* 0x008fe200000000ff */
[----:B------:R-:W3:Y:S01]  /*4a5b0*/  LDL.LU.64 R14, [R1+0x780] ;  /* 0x00078000010e7983 */ /* 0x000ee20000300a00 */
[----:B------:R-:W4:Y:S02]  /*4a5c0*/  LDCU UR4, c[0x0][0x39c] ;  /* 0x00007380ff0477ac */ /* 0x000f240008000800 */
[----:B------:R-:W-:Y:S01]  /*4a5d0*/  SHF.R.S32.HI R73, RZ, 0x8, R73 ;  /* 0x00000008ff497819 */ /* 0x000fe20000011449 */
[----:B------:R0:W-:Y:S01]  /*4a5e0*/  @P5 STG.E.U8 desc[UR14][R10.64], R68 ;  /* 0x000000440a005986 */ /* 0x0001e2000c10110e */
[----:B------:R-:W2:Y:S03]  /*4a5f0*/  LDCU UR10, c[0x0][0x398] ;  /* 0x00007300ff0a77ac */ /* 0x000ea60008000800 */
[----:B-1----:R-:W3:Y:S01]  /*4a600*/  LDL.LU.64 R12, [R1+0x770] ;  /* 0x00077000010c7983 */ /* 0x002ee20000300a00 */
[----:B------:R-:W1:Y:S03]  /*4a610*/  LDCU UR12, c[0x0][0x398] ;  /* 0x00007300ff0c77ac */ /* 0x000e660008000800 */
[----:B------:R4:W-:Y:S04]  /*4a620*/  @P3 STG.E.U8 desc[UR14][R6.64], R73 ;  /* 0x0000004906003986 */ /* 0x0009e8000c10110e */
[----:B0-----:R-:W3:Y:S04]  /*4a630*/  LDL.LU R10, [R1+0x4c0] ;  /* 0x0004c000010a7983 */ /* 0x001ee80000300800 */
[----:B------:R-:W3:Y:S04]  /*4a640*/  LDL.LU R11, [R1+0x4c4] ;  /* 0x0004c400010b7983 */ /* 0x000ee80000300800 */
[----:B----4-:R-:W4:Y:S01]  /*4a650*/  LDL.LU.64 R6, [R1+0x750] ;  /* 0x0007500001067983 */ /* 0x010f220000300a00 */
        /* <DEDUP_REMOVED lines=16> */
[----:B------:R-:W-:Y:S01]  /*4a760*/  ISETP.GE.AND P3, PT, R0, UR4, PT ;  /* 0x0000000400007c0c */ /* 0x000fe2000bf66270 */
[----:B------:R-:W-:Y:S01]  /*4a770*/  VIADD R0, R69, 0xb1 ;  /* 0x000000b145007836 */ /* 0x000fe20000000000 */
[----:B------:R-:W-:Y:S01]  /*4a780*/  ISETP.LT.AND P5, PT, R74, UR10, !P5 ;  /* 0x0000000a4a007c0c */ /* 0x000fe2000efa1270 */
[----:B------:R-:W0:Y:S01]  /*4a790*/  LDCU UR4, c[0x0][0x39c] ;  /* 0x00007380ff0477ac */ /* 0x000e220008000800 */
        /* <DEDUP_REMOVED lines=14> */
[----:B----4-:R4:W-:Y:S04]  /*4a880*/  @P5 STG.E.U8 desc[UR14][R6.64], R0 ;  /* 0x0000000006005986 */ /* 0x0109e8000c10110e */
[----:B------:R-:W3:Y:S04]  /*4a890*/  LDL.LU.64 R10, [R1+0x730] ;  /* 0x00073000010a7983 */ /* 0x000ee80000300a00 */
[----:B----4-:R-:W4:Y:S01]  /*4a8a0*/  LDL.LU.64 R6, [R1+0x708] ;  /* 0x0007080001067983 */ /* 0x010f220000300a00 */
[----:B-1----:R-:W-:Y:S01]  /*4a8b0*/  ISETP.LT.AND P6, PT, R72, UR12, !P3 ;  /* 0x0000000c48007c0c */ /* 0x002fe2000dfc1270 */
[----:B------:R-:W-:Y:S01]  /*4a8c0*/  VIADD R0, R69, 0xb2 ;  /* 0x000000b245007836 */ /* 0x000fe20000000000 */
[----:B------:R-:W-:Y:S01]  /*4a8d0*/  ISETP.LT.AND P3, PT, R74, UR8, !P3 ;  /* 0x000000084a007c0c */ /* 0x000fe2000df61270 */
[----:B------:R-:W1:Y:S01]  /*4a8e0*/  LDCU UR8, c[0x0][0x398] ;  /* 0x00007300ff0877ac */ /* 0x000e620008000800 */
[----:B------:R-:W-:-:S02]  /*4a8f0*/  ISETP.LT.AND P5, PT, R72, UR17, !P4 ;  /* 0x0000001148007c0c */ /* 0x000fc4000e7a1270 */
[----:B------:R-:W-:Y:S01]  /*4a900*/  PRMT R75, R73, 0x9910, RZ ;  /* 0x00009910494b7816 */ /* 0x000fe200000000ff */
[----:B------:R-:W0:Y:S01]  /*4a910*/  LDCU UR12, c[0x0][0x398] ;  /* 0x00007300ff0c77ac */ /* 0x000e220008000800 */
[----:B------:R-:W-:Y:S02]  /*4a920*/  F2FP.SATFINITE.E5M2.F32.PACK_AB_MERGE_C R68, R9, R8, RZ ;  /* 0x000000080944723e */ /* 0x000fe400048060ff */
[----:B------:R-:W4:Y:S01]  /*4a930*/  LDL.LU R8, [R1+0xc8] ;  /* 0x0000c80001087983 */ /* 0x000f220000300800 */
[----:B------:R-:W0:Y:S03]  /*4a940*/  LDCU UR17, c[0x0][0x398] ;  /* 0x00007300ff1177ac */ /* 0x000e260008000800 */
[----:B-----5:R5:W-:Y:S01]  /*4a950*/  @P6 STG.E.U8 desc[UR14][R4.64], R73 ;  /* 0x0000004904006986 */ /* 0x020be2000c10110e */
[----:B------:R-:W-:Y:S01]  /*4a960*/  ISETP.GE.AND P6, PT, R0, UR4, PT ;  /* 0x0000000400007c0c */ /* 0x000fe2000bfc6270 */
[----:B------:R-:W0:Y:S01]  /*4a970*/  LDCU UR4, c[0x0][0x39c] ;  /* 0x00007380ff0477ac */ /* 0x000e220008000800 */
        /* <DEDUP_REMOVED lines=10> */
[----:B------:R-:W-:Y:S01]  /*4aa20*/  ISETP.LT.AND P5, PT, R72, UR8, !P6 ;  /* 0x0000000848007c0c */ /* 0x000fe2000f7a1270 */
[----:B------:R-:W2:Y:S01]  /*4aa30*/  LDCU UR8, c[0x0][0x398] ;  /* 0x00007300ff0877ac */ /* 0x000ea20008000800 */
[----:B---3--:R-:W-:Y:S02]  /*4aa40*/  F2FP.SATFINITE.E5M2.F32.PACK_AB_MERGE_C R73, R13, R12, RZ ;  /* 0x0000000c0d49723e */ /* 0x008fe400048060ff */
[----:B------:R-:W3:Y:S04]  /*4aa50*/  LDL.LU R12, [R1+0x4d0] ;  /* 0x0004d000010c7983 */ /* 0x000ee80000300800 */
[----:B------:R-:W3:Y:S04]  /*4aa60*/  LDL.LU R13, [R1+0x4d4] ;  /* 0x0004d400010d7983 */ /* 0x000ee80000300800 */
[----:B------:R-:W-:Y:S04]  /*4aa70*/  @P4 STG.E.U8 desc[UR14][R10.64], R68 ;  /* 0x000000440a004986 */ /* 0x000fe8000c10110e */
[----:B-1----:R-:W3:Y:S04]  /*4aa80*/  LDL.LU.64 R14, [R1+0x6e0] ;  /* 0x0006e000010e7983 */ /* 0x002ee80000300a00 */
[----:B----4-:R1:W-:Y:S04]  /*4aa90*/  @P5 STG.E.U8 desc[UR14][R6.64], R73 ;  /* 0x0000004906005986 */ /* 0x0103e8000c10110e */
[----:B-1----:R-:W4:Y:S04]  /*4aaa0*/  LDL.LU R6, [R1+0xd0] ;  /* 0x0000d00001067983 */ /* 0x002f280000300800 */
[----:B------:R-:W4:Y:S01]  /*4aab0*/  LDL.LU R7, [R1+0xd4] ;  /* 0x0000d40001077983 */ /* 0x000f220000300800 */
[C---:B------:R-:W-:Y:S01]  /*4aac0*/  VIADD R0, R69.reuse, 0xb3 ;  /* 0x000000b345007836 */ /* 0x040fe20000000000 */
[----:B0-----:R-:W-:Y:S01]  /*4aad0*/  ISETP.LT.AND P6, PT, R74, UR12, !P6 ;  /* 0x0000000c4a007c0c */ /* 0x001fe2000f7c1270 */
[----:B------:R-:W0:Y:S03]  /*4aae0*/  LDCU UR12, c[0x0][0x398] ;  /* 0x00007300ff0c77ac */ /* 0x000e260008000800 */
[----:B------:R-:W-:Y:S01]  /*4aaf0*/  ISETP.GE.AND P3, PT, R0, UR6, PT ;  /* 0x0000000600007c0c */ /* 0x000fe2000bf66270 */
[----:B------:R-:W1:Y:S01]  /*4ab00*/  LDCU UR6, c[0x0][0x39c] ;  /* 0x00007380ff0677ac */ /* 0x000e620008000800 */
[----:B------:R-:W-:Y:S01]  /*4ab10*/  VIADD R0, R69, 0xb4 ;  /* 0x000000b445007836 */ /* 0x000fe20000000000 */
[----:B------:R-:W-:-:S04]  /*4ab20*/  F2FP.SATFINITE.E5M2.F32.PACK_AB_MERGE_C R68, R9, R8, RZ ;  /* 0x000000080944723e */ /* 0x000fc800048060ff */
[----:B------:R-:W-:Y:S01]  /*4ab30*/  ISETP.GE.AND P4, PT, R0, UR4, PT ;  /* 0x0000000400007c0c */ /* 0x000fe2000bf86270 */
[----:B------:R-:W-:Y:S01]  /*4ab40*/  VIADD R0, R69, 0xb5 ;  /* 0x000000b545007836 */ /* 0x000fe20000000000 */
[----:B------:R-:W-:Y:S01]  /*4ab50*/  PRMT R75, R68, 0x9910, RZ ;  /* 0x00009910444b7816 */ /* 0x000fe200000000ff */
[----:B-----5:R5:W-:Y:S01]  /*4ab60*/  @P6 STG.E.U8 desc[UR14][R4.64], R68 ;  /* 0x0000004404006986 */ /* 0x020be2000c10110e */
[----:B------:R-:W-:Y:S01]  /*4ab70*/  ISETP.LT.AND P5, PT, R72, UR10, !P3 ;  /* 0x0000000a48007c0c */ /* 0x000fe2000dfa1270 */
[----:B------:R-:W0:Y:S01]  /*4ab80*/  LDCU UR10, c[0x0][0x398] ;  /* 0x00007300ff0a77ac */ /* 0x000e220008000800 */
[----:B--2---:R-:W-:Y:S02]  /*4ab90*/  ISETP.LT.AND P6, PT, R74, UR8, !P3 ;  /* 0x000000084a007c0c */ /* 0x004fe4000dfc1270 */
[----:B------:R-:W-:Y:S01]  /*4aba0*/  PRMT R73, R73, 0x9910, RZ ;  /* 0x0000991049497816 */ /* 0x000fe200000000ff */
[----:B------:R-:W2:Y:S01]  /*4abb0*/  LDCU UR4, c[0x0][0x39c] ;  /* 0x00007380ff0477ac */ /* 0x000ea20008000800 */
[----:B-1----:R-:W-:Y:S01]  /*4abc0*/  ISETP.GE.AND P3, PT, R0, UR6, PT ;  /* 0x0000000600007c0c */ /* 0x002fe2000bf66270 */
[----:B-----5:R-:W5:Y:S01]  /*4abd0*/  LDL.LU.64 R4, [R1+0x6c8] ;  /* 0x0006c80001047983 */ /* 0x020f620000300a00 */
[----:B------:R-:W-:Y:S01]  /*4abe0*/  IMAD.MOV.U32 R0, RZ, RZ, R75 ;  /* 0x000000ffff007224 */ /* 0x000fe200078e004b */
[----:B------:R-:W-:Y:S01]  /*4abf0*/  SHF.R.S32.HI R68, RZ, 0x8, R73 ;  /* 0x00000008ff447819 */ /* 0x000fe20000011449 */
[----:B------:R-:W1:Y:S01]  /*4ac00*/  LDCU UR8, c[0x0][0x398] ;  /* 0x00007300ff0877ac */ /* 0x000e620008000800 */
[----:B------:R-:W2:Y:S02]  /*4ac10*/  LDL.LU.64 R10, [R1+0x6c0] ;  /* 0x0006c000010a7983 */ /* 0x000ea40000300a00 */
[----:B------:R-:W-:Y:S01]  /*4ac20*/  SHF.R.S32.HI R0, RZ, 0x8, R0 ;  /* 0x00000008ff007819 */ /* 0x000fe20000011400 */
[----:B------:R-:W0:Y:S01]  /*4ac30*/  LDCU UR6, c[0x0][0x39c] ;  /* 0x00007380ff0677ac */ /* 0x000e220008000800 */
[----:B------:R-:W2:Y:S04]  /*4ac40*/  LDL.LU.64 R8, [R1+0x6b0] ;  /* 0x0006b00001087983 */ /* 0x000ea80000300a00 */
[----:B------:R-:W-:Y:S01]  /*4ac50*/  @P5 STG.E.U8 desc[UR14][R16.64], R68 ;  /* 0x0000004410005986 */ /* 0x000fe2000c10110e */
[----:B---3--:R-:W-:-:S03]  /*4ac60*/  F2FP.SATFINITE.E5M2.F32.PACK_AB_MERGE_C R73, R13, R12, RZ ;  /* 0x0000000c0d49723e */ /* 0x008fc600048060ff */
[----:B------:R-:W3:Y:S04]  /*4ac70*/  LDL.LU R12, [R1+0x4d8] ;  /* 0x0004d800010c7983 */ /* 0x000ee80000300800 */
[----:B------:R-:W3:Y:S04]  /*4ac80*/  LDL.LU R13, [R1+0x4dc] ;  /* 0x0004dc00010d7983 */ /* 0x000ee80000300800 */
[----:B------:R0:W-:Y:S04]  /*4ac90*/  @P6 STG.E.U8 desc[UR14][R14.64], R0 ;  /* 0x000000000e006986 */ /* 0x0001e8000c10110e */
[----:B0-----:R-:W3:Y:S01]  /*4aca0*/  LDL.LU.64 R14, [R1+0x6a0] ;  /* 0x0006a000010e7983 */ /* 0x001ee20000300a00 */
[----:B----4-:R-:W-:-:S03]  /*4acb0*/  F2FP.SATFINITE.E5M2.F32.PACK_AB_MERGE_C R68, R7, R6, RZ ;  /* 0x000000060744723e */ /* 0x010fc600048060ff */
[----:B------:R-:W4:Y:S01]  /*4acc0*/  LDL.LU.64 R6, [R1+0x6a8] ;  /* 0x0006a80001067983 */ /* 0x000f220000300a00 */
[----:B------:R-:W-:Y:S01]  /*4acd0*/  ISETP.LT.AND P5, PT, R72, UR12, !P4 ;  /* 0x0000000c48007c0c */ /* 0x000fe2000e7a1270 */
[----:B------:R-:W-:Y:S01]  /*4ace0*/  VIADD R0, R69, 0xb6 ;  /* 0x000000b645007836 */ /* 0x000fe20000000000 */
[----:B------:R-:W-:Y:S01]  /*4acf0*/  ISETP.LT.AND P4, PT, R74, UR17, !P4 ;  /* 0x000000114a007c0c */ /* 0x000fe2000e781270 */
[----:B------:R-:W4:Y:S01]  /*4ad00*/  LDL.LU R16, [R1+0xd8] ;  /* 0x0000d80001107983 */ /* 0x000f220000300800 */
[----:B------:R-:W-:Y:S01]  /*4ad10*/  ISETP.LT.AND P6, PT, R72, UR10, !P3 ;  /* 0x0000000a48007c0c */ /* 0x000fe2000dfc1270 */
[----:B------:R-:W0:Y:S02]  /*4ad20*/  LDCU UR12, c[0x0][0x398] ;  /* 0x00007300ff0c77ac */ /* 0x000e240008000800 */
[----:B------:R-:W4:Y:S01]  /*4ad30*/  LDL.LU R17, [R1+0xdc] ;  /* 0x0000dc0001117983 */ /* 0x000f220000300800 */
[----:B------:R-:W-:Y:S01]  /*4ad40*/  PRMT R75, R73, 0x9910, RZ ;  /* 0x00009910494b7816 */ /* 0x000fe200000000ff */
[----:B------:R-:W0:Y:S01]  /*4ad50*/  LDCU UR10, c[0x0][0x398] ;  /* 0x00007300ff0a77ac */ /* 0x000e220008000800 */
[----:B------:R-:W0:Y:S03]  /*4ad60*/  LDCU UR17, c[0x0][0x398] ;  /* 0x00007300ff1177ac */ /* 0x000e260008000800 */
[----:B-----5:R5:W-:Y:S01]  /*4ad70*/  @P5 STG.E.U8 desc[UR14][R4.64], R73 ;  /* 0x0000004904005986 */ /* 0x020be2000c10110e */
[----:B--2---:R-:W-:Y:S01]  /*4ad80*/  ISETP.GE.AND P5, PT, R0, UR4, PT ;  /* 0x0000000400007c0c */ /* 0x004fe2000bfa6270 */
[----:B------:R-:W2:Y:S02]  /*4ad90*/  LDCU UR4, c[0x0][0x39c] ;  /* 0x00007380ff0477ac */ /* 0x000ea40008000800 */
[----:B------:R0:W-:Y:S01]  /*4ada0*/  @P4 STG.E.U8 desc[UR14][R10.64], R68 ;  /* 0x000000440a004986 */ /* 0x0001e2000c10110e */
[----:B-1----:R-:W-:Y:S01]  /*4adb0*/  ISETP.LT.AND P4, PT, R74, UR8, !P3 ;  /* 0x000000084a007c0c */ /* 0x002fe2000df81270 */
[----:B------:R-:W1:Y:S01]  /*4adc0*/  LDCU UR8, c[0x0][0x398] ;  /* 0x00007300ff0877ac */ /* 0x000e620008000800 */
[----:B------:R-:W-:Y:S01]  /*4add0*/  SHF.R.S32.HI R0, RZ, 0x8, R75 ;  /* 0x00000008ff007819 */ /* 0x000fe2000001144b */
[----:B-----5:R-:W5:Y:S01]  /*4ade0*/  LDL.LU.64 R4, [R1+0x698] ;  /* 0x0006980001047983 */ /* 0x020f620000300a00 */
[----:B0-----:R-:W-:-:S03]  /*4adf0*/  PRMT R68, R68, 0x9910, RZ ;  /* 0x0000991044447816 */ /* 0x001fc600000000ff */
[----:B------:R0:W-:Y:S04]  /*4ae00*/  @P6 STG.E.U8 desc[UR14][R8.64], R0 ;  /* 0x0000000008006986 */ /* 0x0001e8000c10110e */
[----:B------:R-:W5:Y:S01]  /*4ae10*/  LDL.LU.64 R10, [R1+0x678] ;  /* 0x00067800010a7983 */ /* 0x000f620000300a00 */
[----:B------:R-:W-:-:S03]  /*4ae20*/  SHF.R.S32.HI R68, RZ, 0x8, R68 ;  /* 0x00000008ff447819 */ /* 0x000fc60000011444 */
[----:B0-----:R-:W5:Y:S01]  /*4ae30*/  LDL.LU.64 R8, [R1+0x670] ;  /* 0x0006700001087983 */ /* 0x001f620000300a00 */
[----:B---3--:R-:W-:-:S03]  /*4ae40*/  F2FP.SATFINITE.E5M2.F32.PACK_AB_MERGE_C R73, R13, R12, RZ ;  /* 0x0000000c0d49723e */ /* 0x008fc600048060ff */
[----:B------:R-:W3:Y:S04]  /*4ae50*/  LDL.LU R12, [R1+0x4e0] ;  /* 0x0004e000010c7983 */ /* 0x000ee80000300800 */
[----:B------:R-:W3:Y:S04]  /*4ae60*/  LDL.LU R13, [R1+0x4e4] ;  /* 0x0004e400010d7983 */ /* 0x000ee80000300800 */
        /* <DEDUP_REMOVED lines=10> */
[----:B------:R-:W3:Y:S03]  /*4af10*/  LDCU UR6, c[0x0][0x39c] ;  /* 0x00007380ff0677ac */ /* 0x000ee60008000800 */
[----:B--2---:R-:W-:Y:S01]  /*4af20*/  ISETP.GE.AND P4, PT, R0, UR4, PT ;  /* 0x0000000400007c0c */ /* 0x004fe2000bf86270 */
[----:B------:R2:W-:Y:S01]  /*4af30*/  @P6 STG.E.U8 desc[UR14][R14.64], R73 ;  /* 0x000000490e006986 */ /* 0x0005e2000c10110e */
[----:B------:R-:W-:Y:S01]  /*4af40*/  F2FP.SATFINITE.E5M2.F32.PACK_AB_MERGE_C R0, R17, R16, RZ ;  /* 0x000000101100723e */ /* 0x000fe200048060ff */
[----:B------:R-:W3:Y:S01]  /*4af50*/  LDCU UR10, c[0x0][0x398] ;  /* 0x00007300ff0a77ac */ /* 0x000ee20008000800 */
[----:B------:R-:W-:-:S02]  /*4af60*/  ISETP.LT.AND P6, PT, R72, UR17, !P3 ;  /* 0x0000001148007c0c */ /* 0x000fc4000dfc1270 */
[----:B-1----:R-:W-:Y:S01]  /*4af70*/  ISETP.LT.AND P3, PT, R74, UR8, !P3 ;  /* 0x000000084a007c0c */ /* 0x002fe2000df61270 */
[----:B------:R-:W1:Y:S01]  /*4af80*/  LDCU UR17, c[0x0][0x398] ;  /* 0x00007300ff1177ac */ /* 0x000e620008000800 */
[----:B------:R-:W-:Y:S01]  /*4af90*/  SHF.R.S32.HI R68, RZ, 0x8, R68 ;  /* 0x00000008ff447819 */ /* 0x000fe20000011444 */
[----:B------:R-:W1:Y:S01]  /*4afa0*/  LDCU UR4, c[0x0][0x39c] ;  /* 0x00007380ff0477ac */ /* 0x000e620008000800 */
[----:B-----5:R5:W-:Y:S01]  /*4afb0*/  @P5 STG.E.U8 desc[UR14][R4.64], R0 ;  /* 0x0000000004005986 */ /* 0x020be2000c10110e */
[----:B0-----:R-:W-:Y:S01]  /*4afc0*/  ISETP.LT.AND P5, PT, R72, UR12, !P4 ;  /* 0x0000000c48007c0c */ /* 0x001fe2000e7a1270 */
[----:B------:R-:W0:Y:S01]  /*4afd0*/  LDCU UR8, c[0x0][0x398] ;  /* 0x00007300ff0877ac */ /* 0x000e220008000800 */
[----:B--2---:R-:W-:Y:S01]  /*4afe0*/  PRMT R73, R0, 0x9910, RZ ;  /* 0x0000991000497816 */ /* 0x004fe200000000ff */
[----:B------:R-:W2:Y:S03]  /*4aff0*/  LDCU UR12, c[0x0][0x398] ;  /* 0x00007300ff0c77ac */ /* 0x000ea60008000800 */
[----:B------:R-:W-:Y:S01]  /*4b000*/  SHF.R.S32.HI R73, RZ, 0x8, R73 ;  /* 0x00000008ff497819 */ /* 0x000fe20000011449 */
[----:B------:R0:W-:Y:S04]  /*4b010*/  @P6 STG.E.U8 desc[UR14][R10.64], R68 ;  /* 0x000000440a006986 */ /* 0x0001e8000c10110e */
[----:B-----5:R-:W5:Y:S04]  /*4b020*/  LDL.LU.64 R4, [R1+0x658] ;  /* 0x0006580001047983 */ /* 0x020f680000300a00 */
[----:B------:R-:W2:Y:S04]  /*4b030*/  LDL.LU.64 R14, [R1+0x640] ;  /* 0x00064000010e7983 */ /* 0x000ea80000300a00 */
[----:B0-----:R-:W2:Y:S04]  /*4b040*/  LDL.LU R10, [R1+0x4e8] ;  /* 0x0004e800010a7983 */ /* 0x001ea80000300800 */
[----:B------:R-:W2:Y:S04]  /*4b050*/  LDL.LU R11, [R1+0x4ec] ;  /* 0x0004ec00010b7983 */ /* 0x000ea80000300800 */
[----:B------:R0:W-:Y:S04]  /*4b060*/  @P3 STG.E.U8 desc[UR14][R8.64], R73 ;  /* 0x0000004908003986 */ /* 0x0001e8000c10110e */
[----:B0-----:R-:W2:Y:S01]  /*4b070*/  LDL.LU.64 R8, [R1+0x630] ;  /* 0x0006300001087983 */ /* 0x001ea20000300a00 */
[----:B---3--:R-:W-:-:S03]  /*4b080*/  F2FP.SATFINITE.E5M2.F32.PACK_AB_MERGE_C R68, R13, R12, RZ ;  /* 0x0000000c0d44723e */ /* 0x008fc600048060ff */
[----:B------:R-:W3:Y:S01]  /*4b090*/  LDL.LU R12, [R1+0xe8] ;  /* 0x0000e800010c7983 */ /* 0x000ee20000300800 */
[----:B------:R-:W-:-:S03]  /*4b0a0*/  PRMT R73, R68, 0x9910, RZ ;  /* 0x0000991044497816 */ /* 0x000fc600000000ff */
[----:B------:R-:W3:Y:S04]  /*4b0b0*/  LDL.LU R13, [R1+0xec] ;  /* 0x0000ec00010d7983 */ /* 0x000ee80000300800 */
        /* <DEDUP_REMOVED lines=10> */
[----:B-1----:R-:W-:Y:S01]  /*4b160*/  ISETP.LT.AND P5, PT, R72, UR17, !P6 ;  /* 0x0000001148007c0c */ /* 0x002fe2000f7a1270 */
[----:B------:R-:W1:Y:S02]  /*4b170*/  LDCU UR17, c[0x0][0x398] ;  /* 0x00007300ff1177ac */ /* 0x000e640008000800 */
        /* <DEDUP_REMOVED lines=8> */
[----:B-----5:R2:W-:Y:S01]  /*4b200*/  @P4 STG.E.U8 desc[UR14][R4.64], R68 ;  /* 0x0000004404004986 */ /* 0x0205e2000c10110e */
[----:B0-----:R-:W-:Y:S01]  /*4b210*/  ISETP.GE.AND P4, PT, R0, UR6, PT ;  /* 0x0000000600007c0c */ /* 0x001fe2000bf86270 */
[----:B------:R-:W0:Y:S02]  /*4b220*/  LDCU UR6, c[0x0][0x39c] ;  /* 0x00007380ff0677ac */ /* 0x000e240008000800 */
[----:B------:R-:W-:Y:S01]  /*4b230*/  IMAD.MOV.U32 R0, RZ, RZ, R75 ;  /* 0x000000ffff007224 */ /* 0x000fe200078e004b */
[----:B--2---:R-:W2:Y:S04]  /*4b240*/  LDL.LU.64 R4, [R1+0x618] ;  /* 0x0006180001047983 */ /* 0x004ea80000300a00 */
[----:B------:R-:W-:Y:S01]  /*4b250*/  SHF.R.S32.HI R0, RZ, 0x8, R0 ;  /* 0x00000008ff007819 */ /* 0x000fe20000011400 */
[----:B------:R5:W-:Y:S01]  /*4b260*/  @P5 STG.E.U8 desc[UR14][R14.64], R73 ;  /* 0x000000490e005986 */ /* 0x000be2000c10110e */
[----:B------:R-:W-:Y:S01]  /*4b270*/  ISETP.LT.AND P5, PT, R72, UR12, !P3 ;  /* 0x0000000c48007c0c */ /* 0x000fe2000dfa1270 */
[----:B------:R-:W0:Y:S01]  /*4b280*/  LDCU UR12, c[0x0][0x398] ;  /* 0x00007300ff0c77ac */ /* 0x000e220008000800 */
[----:B---3--:R-:W-:Y:S01]  /*4b290*/  F2FP.SATFINITE.E5M2.F32.PACK_AB_MERGE_C R68, R13, R12, RZ ;  /* 0x0000000c0d44723e */ /* 0x008fe200048060ff */
[----:B------:R3:W-:Y:S04]  /*4b2a0*/  @P6 STG.E.U8 desc[UR14][R8.64], R0 ;  /* 0x0000000008006986 */ /* 0x0007e8000c10110e */
[----:B-----5:R-:W5:Y:S01]  /*4b2b0*/  LDL.LU R14, [R1+0x4f0] ;  /* 0x0004f000010e7983 */ /* 0x020f620000300800 */
[----:B------:R-:W-:-:S03]  /*4b2c0*/  F2FP.SATFINITE.E5M2.F32.PACK_AB_MERGE_C R73, R11, R10, RZ ;  /* 0x0000000a0b49723e */ /* 0x000fc600048060ff */
[----:B------:R-:W5:Y:S04]  /*4b2d0*/  LDL.LU R15, [R1+0x4f4] ;  /* 0x0004f400010f7983 */ /* 0x000f680000300800 */
[----:B------:R-:W5:Y:S04]  /*4b2e0*/  LDL.LU.64 R10, [R1+0x610] ;  /* 0x00061000010a7983 */ /* 0x000f680000300a00 */
[----:B---3--:R-:W3:Y:S04]  /*4b2f0*/  LDL.LU.64 R8, [R1+0x608] ;  /* 0x0006080001087983 */ /* 0x008ee80000300a00 */
[----:B------:R-:W3:Y:S04]  /*4b300*/  LDL.LU R12, [R1+0xf0] ;  /* 0x0000f000010c7983 */ /* 0x000ee80000300800 */
[----:B------:R-:W3:Y:S04]  /*4b310*/  LDL.LU R13, [R1+0xf4] ;  /* 0x0000f400010d7983 */ /* 0x000ee80000300800 */
[----:B----4-:R4:W-:Y:S04]  /*4b320*/  @P5 STG.E.U8 desc[UR14][R6.64], R73 ;  /* 0x0000004906005986 */ /* 0x0109e8000c10110e */
[----:B----4-:R-:W4:Y:S01]  /*4b330*/  LDL.LU.64 R6, [R1+0x590] ;  /* 0x0005900001067983 */ /* 0x010f220000300a00 */
[----:B------:R-:W-:Y:S01]  /*4b340*/  ISETP.LT.AND P3, PT, R74, UR10, !P3 ;  /* 0x0000000a4a007c0c */ /* 0x000fe2000df61270 */
[----:B------:R-:W0:Y:S01]  /*4b350*/  LDCU UR10, c[0x0][0x398] ;  /* 0x00007300ff0a77ac */ /* 0x000e220008000800 */
[----:B-1----:R-:W-:Y:S01]  /*4b360*/  ISETP.LT.AND P6, PT, R72, UR17, !P4 ;  /* 0x0000001148007c0c */ /* 0x002fe2000e7c1270 */
[----:B------:R-:W-:Y:S01]  /*4b370*/  VIADD R0, R69, 0xbc ;  /* 0x000000bc45007836 */ /* 0x000fe20000000000 */
[----:B------:R-:W-:Y:S01]  /*4b380*/  PRMT R75, R73, 0x9910, RZ ;  /* 0x00009910494b7816 */ /* 0x000fe200000000ff */
[----:B------:R-:W1:Y:S03]  /*4b390*/  LDCU UR17, c[0x0][0x398] ;  /* 0x00007300ff1177ac */ /* 0x000e660008000800 */
[----:B------:R-:W-:Y:S01]  /*4b3a0*/  ISETP.GE.AND P5, PT, R0, UR4, PT ;  /* 0x0000000400007c0c */ /* 0x000fe2000bfa6270 */
[----:B------:R-:W0:Y:S01]  /*4b3b0*/  LDCU UR4, c[0x0][0x39c] ;  /* 0x00007380ff0477ac */ /* 0x000e220008000800 */
[----:B------:R-:W-:-:S03]  /*4b3c0*/  SHF.R.S32.HI R0, RZ, 0x8, R75 ;  /* 0x00000008ff007819 */ /* 0x000fc6000001144b */
[----:B------:R1:W-:Y:S01]  /*4b3d0*/  @P3 STG.E.U8 desc[UR14][R16.64], R68 ;  /* 0x0000004410003986 */ /* 0x0003e2000c10110e */
[----:B------:R-:W-:Y:S01]  /*4b3e0*/  ISETP.LT.AND P4, PT, R74, UR8, !P4 ;  /* 0x000000084a007c0c */ /* 0x000fe2000e781270 */
[----:B------:R-:W0:Y:S01]  /*4b3f0*/  LDCU UR8, c[0x0][0x398] ;  /* 0x00007300ff0877ac */ /* 0x000e220008000800 */
[----:B-1----:R-:W-:Y:S01]  /*4b400*/  PRMT R68, R68, 0x9910, RZ ;  /* 0x0000991044447816 */ /* 0x002fe200000000ff */
[----:B------:R-:W4:Y:S03]  /*4b410*/  LDL.LU.64 R16, [R1+0x1090] ;  /* 0x0010900001107983 */ /* 0x000f260000300a00 */
[----:B------:R-:W-:Y:S01]  /*4b420*/  SHF.R.S32.HI R68, RZ, 0x8, R68 ;  /* 0x00000008ff447819 */ /* 0x000fe20000011444 */
[----:B--2---:R1:W-:Y:S01]  /*4b430*/  @P6 STG.E.U8 desc[UR14][R4.64], R0 ;  /* 0x0000000004006986 */ /* 0x0043e2000c10110e */
[----:B0-----:R-:W-:Y:S01]  /*4b440*/  ISETP.LT.AND P6, PT, R72, UR10, !P5 ;  /* 0x0000000a48007c0c */ /* 0x001fe2000efc1270 */
[----:B------:R-:W0:Y:S01]  /*4b450*/  LDCU UR10, c[0x0][0x398] ;  /* 0x00007300ff0a77ac */ /* 0x000e220008000800 */
[----:B------:R-:W-:Y:S01]  /*4b460*/  ISETP.LT.AND P5, PT, R74, UR12, !P5 ;  /* 0x0000000c4a007c0c */ /* 0x000fe2000efa1270 */
[----:B------:R-:W2:Y:S01]  /*4b470*/  LDCU UR12, c[0x0][0x398] ;  /* 0x00007300ff0c77ac */ /* 0x000ea20008000800 */
[C---:B-1----:R-:W-:Y:S01]  /*4b480*/  VIADD R0, R69.reuse, 0xbd ;  /* 0x000000bd45007836 */ /* 0x042fe20000000000 */
[----:B------:R-:W2:Y:S04]  /*4b490*/  LDL.LU.64 R4, [R1+0x580] ;  /* 0x0005800001047983 */ /* 0x000ea80000300a00 */
[----:B------:R-:W-:Y:S01]  /*4b4a0*/  ISETP.GE.AND P3, PT, R0, UR6, PT ;  /* 0x0000000600007c0c */ /* 0x000fe2000bf66270 */
[----:B------:R-:W1:Y:S01]  /*4b4b0*/  LDCU UR6, c[0x0][0x39c] ;  /* 0x00007380ff0677ac */ /* 0x000e620008000800 */
[----:B------:R-:W-:Y:S01]  /*4b4c0*/  VIADD R0, R69, 0xbe ;  /* 0x000000be45007836 */ /* 0x000fe20000000000 */
[----:B-----5:R-:W-:-:S02]  /*4b4d0*/  F2FP.SATFINITE.E5M2.F32.PACK_AB_MERGE_C R73, R15, R14, RZ ;  /* 0x0000000e0f49723e */ /* 0x020fc400048060ff */
[----:B------:R-:W5:Y:S04]  /*4b4e0*/  LDL.LU.64 R14, [R1+0x588] ;  /* 0x00058800010e7983 */ /* 0x000f680000300a00 */
[----:B------:R0:W-:Y:S01]  /*4b4f0*/  @P4 STG.E.U8 desc[UR14][R10.64], R68 ;  /* 0x000000440a004986 */ /* 0x0001e2000c10110e */
[----:B------:R-:W-:Y:S01]  /*4b500*/  ISETP.GE.AND P4, PT, R0, UR4, PT ;  /* 0x0000000400007c0c */ /* 0x000fe2000bf86270 */
[----:B------:R-:W-:Y:S01]  /*4b510*/  VIADD R0, R69, 0xbf ;  /* 0x000000bf45007836 */ /* 0x000fe20000000000 */
[----:B------:R-:W1:Y:S01]  /*4b520*/  LDCU UR4, c[0x0][0x39c] ;  /* 0x00007380ff0477ac */ /* 0x000e620008000800 */
[----:B---3--:R3:W-:Y:S01]  /*4b530*/  @P6 STG.E.U8 desc[UR14][R8.64], R73 ;  /* 0x0000004908006986 */ /* 0x0087e2000c10110e */
[----:B------:R-:W-:Y:S01]  /*4b540*/  ISETP.LT.AND P6, PT, R72, UR8, !P3 ;  /* 0x0000000848007c0c */ /* 0x000fe2000dfc1270 */
[----:B------:R-:W1:Y:S01]  /*4b550*/  LDCU UR8, c[0x0][0x398] ;  /* 0x00007300ff0877ac */ /* 0x000e620008000800 */
[----:B0-----:R-:W-:Y:S01]  /*4b560*/  F2FP.SATFINITE.E5M2.F32.PACK_AB_MERGE_C R68, R13, R12, RZ ;  /* 0x0000000c0d44723e */ /* 0x001fe200048060ff */
[----:B------:R-:W2:Y:S01]  /*4b570*/  LDL.LU R10, [R1+0xf8] ;  /* 0x0000f800010a7983 */ /* 0x000ea20000300800 */
[----:B---3--:R-:W-:-:S03]  /*4b580*/  PRMT R73, R73, 0x9910, RZ ;  /* 0x0000991049497816 */ /* 0x008fc600000000ff */
[----:B------:R-:W3:Y:S01]  /*4b590*/  LDL.LU R11, [R1+0xfc] ;  /* 0x0000fc00010b7983 */ /* 0x000ee20000300800 */
[----:B------:R-:W-:-:S03]  /*4b5a0*/  PRMT R75, R68, 0x9910, RZ ;  /* 0x00009910444b7816 */ /* 0x000fc600000000ff */
[----:B------:R-:W3:Y:S04]  /*4b5b0*/  LDL.LU.64 R8, [R1+0x578] ;  /* 0x0005780001087983 */ /* 0x000ee80000300a00 */
[----:B------:R-:W3:Y:S04]  /*4b5c0*/  LDL.LU.64 R12, [R1+0x570] ;  /* 0x00057000010c7983 */ /* 0x000ee80000300a00 */
[----:B----4-:R0:W-:Y:S01]  /*4b5d0*/  @P5 STG.E.U8 desc[UR14][R6.64], R68 ;  /* 0x0000004406005986 */ /* 0x0101e2000c10110e */
[----:B------:R-:W-:Y:S01]  /*4b5e0*/  ISETP.LT.AND P5, PT, R74, UR10, !P3 ;  /* 0x0000000a4a007c0c */ /* 0x000fe2000dfa1270 */
[----:B------:R-:W4:Y:S01]  /*4b5f0*/  LDCU UR10, c[0x0][0x398] ;  /* 0x00007300ff0a77ac */ /* 0x000f220008000800 */
[----:B-1----:R-:W-:Y:S01]  /*4b600*/  ISETP.GE.AND P3, PT, R0, UR6, PT ;  /* 0x0000000600007c0c */ /* 0x002fe2000bf66270 */
[----:B------:R-:W-:Y:S01]  /*4b610*/  IMAD.MOV.U32 R0, RZ, RZ, R75 ;  /* 0x000000ffff007224 */ /* 0x000fe200078e004b */
[----:B------:R-:W1:Y:S01]  /*4b620*/  LDCU UR6, c[0x0][0x39c] ;  /* 0x00007380ff0677ac */ /* 0x000e620008000800 */
[----:B0-----:R-:W4:Y:S01]  /*4b630*/  LDL.LU.64 R6, [R1+0x568] ;  /* 0x0005680001067983 */ /* 0x001f220000300a00 */
[----:B------:R-:W-:-:S03]  /*4b640*/  SHF.R.S32.HI R68, RZ, 0x8, R73 ;  /* 0x00000008ff447819 */ /* 0x000fc60000011449 */
[----:B------:R-:W4:Y:S04]  /*4b650*/  LDL.LU R73, [R1+0x4fc] ;  /* 0x0004fc0001497983 */ /* 0x000f280000300800 */
[----:B------:R-:W4:Y:S01]  /*4b660*/  LDL.LU R75, [R1+0x4f8] ;  /* 0x0004f800014b7983 */ /* 0x000f220000300800 */
[----:B------:R-:W-:-:S03]  /*4b670*/  SHF.R.S32.HI R0, RZ, 0x8, R0 ;  /* 0x00000008ff007819 */ /* 0x000fc60000011400 */
[----:B-----5:R0:W-:Y:S01]  /*4b680*/  @P6 STG.E.U8 desc[UR14][R14.64], R68 ;  /* 0x000000440e006986 */ /* 0x0201e2000c10110e */
[----:B--2---:R-:W-:Y:S01]  /*4b690*/  ISETP.LT.AND P6, PT, R72, UR12, !P4 ;  /* 0x0000000c48007c0c */ /* 0x004fe2000e7c1270 */
[----:B------:R-:W2:Y:S02]  /*4b6a0*/  LDCU UR12, c[0x0][0x398] ;  /* 0x00007300ff0c77ac */ /* 0x000ea40008000800 */
[----:B------:R5:W-:Y:S04]  /*4b6b0*/  @P5 STG.E.U8 desc[UR14][R4.64], R0 ;  /* 0x0000000004005986 */ /* 0x000be8000c10110e */
[----:B0-----:R-:W2:Y:S01]  /*4b6c0*/  LDL.LU.64 R14, [R1+0x1088] ;  /* 0x00108800010e7983 */ /* 0x001ea20000300a00 */
[----:B-----5:R-:W-:-:S03]  /*4b6d0*/  VIADD R0, R69, 0xc0 ;  /* 0x000000c045007836 */ /* 0x020fc60000000000 */
[----:B------:R-:W5:Y:S01]  /*4b6e0*/  LDL.LU.64 R4, [R1+0x1080] ;  /* 0x0010800001047983 */ /* 0x000f620000300a00 */
[----:B---3--:R-:W-:-:S03]  /*4b6f0*/  F2FP.SATFINITE.E5M2.F32.PACK_AB_MERGE_C R68, R11, R10, RZ ;  /* 0x0000000a0b44723e */ /* 0x008fc600048060ff */
[----:B------:R-:W3:Y:S01]  /*4b700*/  LDL.LU.64 R10, [R1+0x558] ;  /* 0x00055800010a7983 */ /* 0x000ee20000300a00 */
[----:B----4-:R-:W-:-:S04]  /*4b710*/  F2FP.SATFINITE.E5M2.F32.PACK_AB_MERGE_C R73, R73, R75, RZ ;  /* 0x0000004b4949723e */ /* 0x010fc800048060ff */
[----:B------:R-:W-:Y:S01]  /*4b720*/  PRMT R75, R73, 0x9910, RZ ;  /* 0x00009910494b7816 */ /* 0x000fe200000000ff */
[----:B------:R0:W-:Y:S01]  /*4b730*/  @P6 STG.E.U8 desc[UR14][R8.64], R73 ;  /* 0x0000004908006986 */ /* 0x0001e2000c10110e */
[----:B------:R-:W-:Y:S01]  /*4b740*/  ISETP.GE.AND P6, PT, R0, UR4, PT ;  /* 0x0000000400007c0c */ /* 0x000fe2000bfc6270 */
[----:B------:R-:W4:Y:S01]  /*4b750*/  LDCU UR4, c[0x0][0x39c] ;  /* 0x00007380ff0477ac */ /* 0x000f220008000800 */
[----:B------:R-:W-:Y:S01]  /*4b760*/  SHF.R.S32.HI R0, RZ, 0x8, R75 ;  /* 0x00000008ff007819 */ /* 0x000fe2000001144b */
[----:B0-----:R-:W2:Y:S04]  /*4b770*/  LDL.LU R73, [R1+0x304] ;  /* 0x0003040001497983 */ /* 0x001ea80000300800 */
[----:B------:R-:W2:Y:S04]  /*4b780*/  LDL.LU.64 R8, [R1+0x538] ;  /* 0x0005380001087983 */ /* 0x000ea80000300a00 */
[----:B------:R-:W2:Y:S01]  /*4b790*/  LDL.LU R75, [R1+0x300] ;  /* 0x00030000014b7983 */ /* 0x000ea20000300800 */
[----:B------:R-:W-:Y:S01]  /*4b7a0*/  ISETP.LT.AND P4, PT, R74, UR17, !P4 ;  /* 0x000000114a007c0c */ /* 0x000fe2000e781270 */
[----:B------:R-:W0:Y:S01]  /*4b7b0*/  LDCU UR17, c[0x0][0x398] ;  /* 0x00007300ff1177ac */ /* 0x000e220008000800 */
[----:B------:R-:W-:Y:S01]  /*4b7c0*/  ISETP.LT.AND P5, PT, R72, UR8, !P3 ;  /* 0x0000000848007c0c */ /* 0x000fe2000dfa1270 */
[----:B------:R-:W0:Y:S10]  /*4b7d0*/  LDCU UR8, c[0x0][0x398] ;  /* 0x00007300ff0877ac */ /* 0x000e340008000800 */
[----:B------:R0:W-:Y:S01]  /*4b7e0*/  @P4 STG.E.U8 desc[UR14][R12.64], R68 ;  /* 0x000000440c004986 */ /* 0x0001e2000c10110e */
[----:B------:R-:W-:Y:S01]  /*4b7f0*/  ISETP.LT.AND P4, PT, R74, UR10, !P3 ;  /* 0x0000000a4a007c0c */ /* 0x000fe2000df81270 */
[----:B------:R-:W1:Y:S02]  /*4b800*/  LDCU UR10, c[0x0][0x398] ;  /* 0x00007300ff0a77ac */ /* 0x000e640008000800 */
[----:B------:R4:W-:Y:S01]  /*4b810*/  @P5 STG.E.U8 desc[UR14][R6.64], R0 ;  /* 0x0000000006005986 */ /* 0x0009e2000c10110e */
[----:B0-----:R-:W-:-:S04]  /*4b820*/  PRMT R68, R68, 0x9910, RZ ;  /* 0x0000991044447816 */ /* 0x001fc800000000ff */
[----:B------:R-:W-:Y:S01]  /*4b830*/  SHF.R.S32.HI R68, RZ, 0x8, R68 ;  /* 0x00000008ff447819 */ /* 0x000fe20000011444 */
[----:B----4-:R-:W4:Y:S04]  /*4b840*/  LDL.LU.64 R6, [R1+0x530] ;  /* 0x0005300001067983 */ /* 0x010f280000300a00 */
[----:B------:R-:W4:Y:S04]  /*4b850*/  LDL.LU.64 R12, [R1+0x520] ;  /* 0x00052000010c7983 */ /* 0x000f280000300a00 */
[----:B-----5:R0:W-:Y:S01]  /*4b860*/  @P4 STG.E.U8 desc[UR14][R4.64], R68 ;  /* 0x0000004404004986 */ /* 0x0201e2000c10110e */
[----:B--2---:R-:W-:-:S03]  /*4b870*/  F2FP.SATFINITE.E5M2.F32.PACK_AB_MERGE_C R73, R73, R75, RZ ;  /* 0x0000004b4949723e */ /* 0x004fc600048060ff */
[----:B------:R-:W2:Y:S04]  /*4b880*/  LDL.LU R75, [R1+0x30c] ;  /* 0x00030c00014b7983 */ /* 0x000ea80000300800 */
[----:B0-----:R-:W5:Y:S01]  /*4b890*/  LDL.LU.64 R4, [R1+0x1078] ;  /* 0x0010780001047983 */ /* 0x001f620000300a00 */
[----:B------:R-:W-:Y:S01]  /*4b8a0*/  ISETP.LT.AND P5, PT, R72, UR12, !P6 ;  /* 0x0000000c48007c0c */ /* 0x000fe2000f7a1270 */
[C---:B------:R-:W-:Y:S01]  /*4b8b0*/  VIADD R0, R69.reuse, 0xc1 ;  /* 0x000000c145007836 */ /* 0x040fe20000000000 */
[----:B------:R-:W-:Y:S01]  /*4b8c0*/  ISETP.LT.AND P6, PT, R74, UR8, !P6 ;  /* 0x000000084a007c0c */ /* 0x000fe2000f7c1270 */
[----:B------:R-:W2:Y:S01]  /*4b8d0*/  LDL.LU R68, [R1+0x308] ;  /* 0x0003080001447983 */ /* 0x000ea20000300800 */
[----:B------:R-:W0:Y:S02]  /*4b8e0*/  LDCU UR12, c[0x0][0x398] ;  /* 0x00007300ff0c77ac */ /* 0x000e240008000800 */
[----:B-1----:R-:W-:Y:S01]  /*4b8f0*/  ISETP.GE.AND P3, PT, R0, UR6, PT ;  /* 0x0000000600007c0c */ /* 0x002fe2000bf66270 */
[----:B------:R-:W-:Y:S01]  /*4b900*/  VIADD R0, R69, 0xc2 ;  /* 0x000000c245007836 */ /* 0x000fe20000000000 */
[----:B------:R-:W1:Y:S05]  /*4b910*/  LDCU UR6, c[0x0][0x39c] ;  /* 0x00007380ff0677ac */ /* 0x000e6a0008000800 */
[----:B---3--:R3:W-:Y:S01]  /*4b920*/  @P5 STG.E.U8 desc[UR14][R10.64], R73 ;  /* 0x000000490a005986 */ /* 0x0087e2000c10110e */
[----:B------:R-:W-:Y:S01]  /*4b930*/  ISETP.LT.AND P5, PT, R72, UR17, !P3 ;  /* 0x0000001148007c0c */ /* 0x000fe2000dfa1270 */
[----:B------:R-:W0:Y:S01]  /*4b940*/  LDCU UR8, c[0x0][0x398] ;  /* 0x00007300ff0877ac */ /* 0x000e220008000800 */
[----:B------:R-:W-:-:S02]  /*4b950*/  ISETP.GE.AND P4, PT, R0, UR4, PT ;  /* 0x0000000400007c0c */ /* 0x000fc4000bf86270 */
[----:B------:R-:W-:Y:S01]  /*4b960*/  PRMT R0, R73, 0x9910, RZ ;  /* 0x0000991049007816 */ /* 0x000fe200000000ff */
[----:B------:R-:W0:Y:S01]  /*4b970*/  LDCU UR17, c[0x0][0x398] ;  /* 0x00007300ff1177ac */ /* 0x000e220008000800 */
[----:B---3--:R-:W3:Y:S01]  /*4b980*/  LDL.LU.64 R10, [R1+0x518] ;  /* 0x00051800010a7983 */ /* 0x008ee20000300a00 */
[----:B-----5:R-:W-:Y:S01]  /*4b990*/  F2FP.SATFINITE.E5M2.F32.PACK_AB_MERGE_C R4, R5, R4, RZ ;  /* 0x000000040504723e */ /* 0x020fe200048060ff */
[----:B------:R-:W5:Y:S03]  /*4b9a0*/  LDCU UR4, c[0x0][0x39c] ;  /* 0x00007380ff0477ac */ /* 0x000f660008000800 */
[----:B------:R-:W-:Y:S01]  /*4b9b0*/  PRMT R5, R4, 0x9910, RZ ;  /* 0x0000991004057816 */ /* 0x000fe200000000ff */
[----:B------:R0:W-:Y:S02]  /*4b9c0*/  @P6 STG.E.U8 desc[UR14][R8.64], R4 ;  /* 0x0000000408006986 */ /* 0x0001e4000c10110e */
[----:B0-----:R-:W-:-:S02]  /*4b9d0*/  SHF.R.S32.HI R4, RZ, 0x8, R0 ;  /* 0x00000008ff047819 */ /* 0x001fc40000011400 */
[----:B------:R-:W3:Y:S04]  /*4b9e0*/  LDL.LU.64 R8, [R1+0x510] ;  /* 0x0005100001087983 */ /* 0x000ee80000300a00 */
[----:B----4-:R0:W-:Y:S04]  /*4b9f0*/  @P5 STG.E.U8 desc[UR14][R6.64], R4 ;  /* 0x0000000406005986 */ /* 0x0101e8000c10110e */
[----:B0-----:R-:W4:Y:S01]  /*4ba00*/  LDL.LU.64 R6, [R1+0x1070] ;  /* 0x0010700001067983 */ /* 0x001f220000300a00 */
[----:B------:R-:W-:Y:S02]  /*4ba10*/  ISETP.LT.AND P3, PT, R74, UR10, !P3 ;  /* 0x0000000a4a007c0c */ /* 0x000fe4000df61270 */
[----:B------:R-:W-:Y:S01]  /*4ba20*/  SHF.R.S32.HI R5, RZ, 0x8, R5 ;  /* 0x00000008ff057819 */ /* 0x000fe20000011405 */
[----:B------:R-:W3:Y:S01]  /*4ba30*/  LDL.LU R73, [R1+0x314] ;  /* 0x0003140001497983 */ /* 0x000ee20000300800 */
[----:B------:R-:W-:Y:S01]  /*4ba40*/  ISETP.LT.AND P6, PT, R72, UR12, !P4 ;  /* 0x0000000c48007c0c */ /* 0x000fe2000e7c1270 */
[----:B------:R-:W-:Y:S01]  /*4ba50*/  VIADD R0, R69, 0xc3 ;  /* 0x000000c345007836 */ /* 0x000fe20000000000 */
[----:B--2---:R-:W-:Y:S01]  /*4ba60*/  F2FP.SATFINITE.E5M2.F32.PACK_AB_MERGE_C R4, R75, R68, RZ ;  /* 0x000000444b04723e */ /* 0x004fe200048060ff */
[----:B------:R-:W0:Y:S06]  /*4ba70*/  LDCU UR10, c[0x0][0x398] ;  /* 0x00007300ff0a77ac */ /* 0x000e2c0008000800 */
[----:B----4-:R2:W-:Y:S01]  /*4ba80*/  @P3 STG.E.U8 desc[UR14][R6.64], R5 ;  /* 0x0000000506003986 */ /* 0x0105e2000c10110e */
[----:B------:R-:W4:Y:S03]  /*4ba90*/  LDCU UR12, c[0x0][0x398] ;  /* 0x00007300ff0c77ac */ /* 0x000f260008000800 */
[----:B--2---:R-:W2:Y:S01]  /*4baa0*/  LDL.LU.64 R6, [R1+0x1068] ;  /* 0x0010680001067983 */ /* 0x004ea20000300a00 */
[----:B-1----:R-:W-:Y:S01]  /*4bab0*/  ISETP.GE.AND P5, PT, R0, UR6, PT ;  /* 0x0000000600007c0c */ /* 0x002fe2000bfa6270 */
[----:B------:R-:W1:Y:S01]  /*4bac0*/  LDCU UR6, c[0x0][0x39c] ;  /* 0x00007380ff0677ac */ /* 0x000e620008000800 */
[----:B------:R-:W-:Y:S01]  /*4bad0*/  ISETP.LT.AND P4, PT, R74, UR8, !P4 ;  /* 0x000000084a007c0c */ /* 0x000fe2000e781270 */
[----:B------:R0:W-:Y:S01]  /*4bae0*/  @P6 STG.E.U8 desc[UR14][R12.64], R4 ;  /* 0x000000040c006986 */ /* 0x0001e2000c10110e */
[C---:B------:R-:W-:Y:S01]  /*4baf0*/  VIADD R0, R69.reuse, 0xc4 ;  /* 0x000000c445007836 */ /* 0x040fe20000000000 */
[----:B------:R-:W-:Y:S01]  /*4bb00*/  ISETP.LT.AND P6, PT, R72, UR17, !P5 ;  /* 0x0000001148007c0c */ /* 0x000fe2000efc1270 */
[----:B------:R-:W1:Y:S03]  /*4bb10*/  LDCU UR8, c[0x0][0x398] ;  /* 0x00007300ff0877ac */ /* 0x000e660008000800 */
[----:B-----5:R-:W-:Y:S01]  /*4bb20*/  ISETP.GE.AND P3, PT, R0, UR4, PT ;  /* 0x0000000400007c0c */ /* 0x020fe2000bf66270 */
[----:B------:R-:W-:Y:S01]  /*4bb30*/  VIADD R0, R69, 0xc5 ;  /* 0x000000c545007836 */ /* 0x000fe20000000000 */
[----:B0-----:R-:W-:Y:S01]  /*4bb40*/  PRMT R4, R4, 0x9910, RZ ;  /* 0x0000991004047816 */ /* 0x001fe200000000ff */
[----:B------:R-:W5:Y:S01]  /*4bb50*/  LDL.LU.64 R12, [R1+0x2e0] ;  /* 0x0002e000010c7983 */ /* 0x000f620000300a00 */
[----:B--2---:R-:W-:Y:S01]  /*4bb60*/  F2FP.SATFINITE.E5M2.F32.PACK_AB_MERGE_C R6, R7, R6, RZ ;  /* 0x000000060706723e */ /* 0x004fe200048060ff */
[----:B------:R-:W0:Y:S01]  /*4bb70*/  LDCU UR4, c[0x0][0x39c] ;  /* 0x00007380ff0477ac */ /* 0x000e220008000800 */
[----:B------:R-:W-:-:S02]  /*4bb80*/  SHF.R.S32.HI R4, RZ, 0x8, R4 ;  /* 0x00000008ff047819 */ /* 0x000fc40000011404 */
[----:B------:R-:W-:Y:S01]  /*4bb90*/  PRMT R5, R6, 0x9910, RZ ;  /* 0x0000991006057816 */ /* 0x000fe200000000ff */
[----:B---3--:R2:W-:Y:S01]  /*4bba0*/  @P4 STG.E.U8 desc[UR14][R10.64], R6 ;  /* 0x000000060a004986 */ /* 0x0085e2000c10110e */
[----:B-1----:R-:W-:Y:S01]  /*4bbb0*/  ISETP.GE.AND P4, PT, R0, UR6, PT ;  /* 0x0000000600007c0c */ /* 0x002fe2000bf86270 */
[----:B------:R-:W1:Y:S02]  /*4bbc0*/  LDCU UR17, c[0x0][0x398] ;  /* 0x00007300ff1177ac */ /* 0x000e640008000800 */
[----:B------:R-:W-:Y:S01]  /*4bbd0*/  IMAD.MOV.U32 R0, RZ, RZ, R5 ;  /* 0x000000ffff007224 */ /* 0x000fe200078e0005 */
[----:B------:R3:W-:Y:S04]  /*4bbe0*/  @P6 STG.E.U8 desc[UR14][R8.64], R4 ;  /* 0x0000000408006986 */ /* 0x0007e8000c10110e */
[----:B--2---:R-:W2:Y:S01]  /*4bbf0*/  LDL.LU.64 R10, [R1+0x1060] ;  /* 0x00106000010a7983 */ /* 0x004ea20000300a00 */
[----:B------:R-:W-:Y:S01]  /*4bc00*/  ISETP.LT.AND P5, PT, R74, UR10, !P5 ;  /* 0x0000000a4a007c0c */ /* 0x000fe2000efa1270 */
[----:B------:R-:W0:Y:S02]  /*4bc10*/  LDCU UR10, c[0x0][0x398] ;  /* 0x00007300ff0a77ac */ /* 0x000e240008000800 */
[----:B------:R-:W2:Y:S01]  /*4bc20*/  LDL.LU.64 R6, [R1+0x500] ;  /* 0x0005000001067983 */ /* 0x000ea20000300a00 */
[----:B------:R-:W0:Y:S03]  /*4bc30*/  LDCU UR6, c[0x0][0x39c] ;  /* 0x00007380ff0677ac */ /* 0x000e260008000800 */
[----:B------:R-:W2:Y:S04]  /*4bc40*/  LDL.LU R5, [R1+0x310] ;  /* 0x0003100001057983 */ /* 0x000ea80000300800 */
[----:B---3--:R-:W3:Y:S01]  /*4bc50*/  LDL.LU.64 R8, [R1+0x1058] ;  /* 0x0010580001087983 */ /* 0x008ee20000300a00 */
[----:B----4-:R-:W-:Y:S01]  /*4bc60*/  ISETP.LT.AND P6, PT, R72, UR12, !P3 ;  /* 0x0000000c48007c0c */ /* 0x010fe2000dfc1270 */
[----:B------:R-:W4:Y:S01]  /*4bc70*/  LDCU UR12, c[0x0][0x398] ;  /* 0x00007300ff0c77ac */ /* 0x000f220008000800 */
[----:B------:R-:W-:Y:S01]  /*4bc80*/  SHF.R.S32.HI R0, RZ, 0x8, R0 ;  /* 0x00000008ff007819 */ /* 0x000fe20000011400 */
[----:B------:R-:W4:Y:S04]  /*4bc90*/  LDL.LU R68, [R1+0x318] ;  /* 0x0003180001447983 */ /* 0x000f280000300800 */
[----:B------:R-:W4:Y:S01]  /*4bca0*/  LDL.LU R75, [R1+0x31c] ;  /* 0x00031c00014b7983 */ /* 0x000f220000300800 */
[----:B--2---:R-:W-:-:S03]  /*4bcb0*/  F2FP.SATFINITE.E5M2.F32.PACK_AB_MERGE_C R4, R73, R5, RZ ;  /* 0x000000054904723e */ /* 0x004fc600048060ff */
[----:B---3--:R2:W-:Y:S01]  /*4bcc0*/  @P5 STG.E.U8 desc[UR14][R8.64], R0 ;  /* 0x0000000008005986 */ /* 0x0085e2000c10110e */
[----:B------:R-:W-:-:S03]  /*4bcd0*/  PRMT R5, R4, 0x9910, RZ ;  /* 0x0000991004057816 */ /* 0x000fc600000000ff */
[----:B------:R3:W-:Y:S01]  /*4bce0*/  @P6 STG.E.U8 desc[UR14][R6.64], R4 ;  /* 0x0000000406006986 */ /* 0x0007e2000c10110e */
[----:B--2---:R-:W-:-:S03]  /*4bcf0*/  VIADD R0, R69, 0xc6 ;  /* 0x000000c645007836 */ /* 0x004fc60000000000 */
[----:B------:R-:W2:Y:S02]  /*4bd00*/  LDL.LU.64 R8, [R1+0x1050] ;  /* 0x0010500001087983 */ /* 0x000ea40000300a00 */
[----:B0-----:R-:W-:Y:S02]  /*4bd10*/  ISETP.GE.AND P6, PT, R0, UR4, PT ;  /* 0x0000000400007c0c */ /* 0x001fe4000bfc6270 */
[----:B---3--:R-:W3:Y:S01]  /*4bd20*/  LDL.LU.64 R6, [R1+0x2b8] ;  /* 0x0002b80001067983 */ /* 0x008ee20000300a00 */
[----:B------:R-:W-:Y:S01]  /*4bd30*/  SHF.R.S32.HI R0, RZ, 0x8, R5 ;  /* 0x00000008ff007819 */ /* 0x000fe20000011405 */
[----:B------:R-:W0:Y:S02]  /*4bd40*/  LDCU UR4, c[0x0][0x39c] ;  /* 0x00007380ff0477ac */ /* 0x000e240008000800 */
[----:B------:R-:W3:Y:S01]  /*4bd50*/  LDL.LU.64 R4, [R1+0x2e8] ;  /* 0x0002e80001047983 */ /* 0x000ee20000300a00 */
[----:B------:R-:W-:Y:S01]  /*4bd60*/  ISETP.LT.AND P3, PT, R74, UR8, !P3 ;  /* 0x000000084a007c0c */ /* 0x000fe2000df61270 */
[----:B------:R-:W0:Y:S01]  /*4bd70*/  LDCU UR8, c[0x0][0x398] ;  /* 0x00007300ff0877ac */ /* 0x000e220008000800 */
[----:B-1----:R-:W-:-:S02]  /*4bd80*/  ISETP.LT.AND P5, PT, R72, UR17, !P4 ;  /* 0x0000001148007c0c */ /* 0x002fc4000e7a1270 */
[----:B------:R-:W-:Y:S01]  /*4bd90*/  ISETP.LT.AND P4, PT, R74, UR10, !P4 ;  /* 0x0000000a4a007c0c */ /* 0x000fe2000e781270 */
[----:B------:R-:W1:Y:S01]  /*4bda0*/  LDCU UR10, c[0x0][0x398] ;  /* 0x00007300ff0a77ac */ /* 0x000e620008000800 */
[----:B------:R-:W0:Y:S01]  /*4bdb0*/  LDCU UR17, c[0x0][0x398] ;  /* 0x00007300ff1177ac */ /* 0x000e220008000800 */
[----:B--2---:R-:W-:-:S06]  /*4bdc0*/  F2FP.SATFINITE.E5M2.F32.PACK_AB_MERGE_C R8, R9, R8, RZ ;  /* 0x000000080908723e */ /* 0x004fcc00048060ff */
[----:B---3--:R2:W-:Y:S04]  /*4bdd0*/  @P3 STG.E.U8 desc[UR14][R4.64], R8 ;  /* 0x0000000804003986 */ /* 0x0085e8000c10110e */
[----:B-----5:R3:W-:Y:S01]  /*4bde0*/  @P5 STG.E.U8 desc[UR14][R12.64], R0 ;  /* 0x000000000c005986 */ /* 0x0207e2000c10110e */
[----:B--2---:R-:W-:-:S04]  /*4bdf0*/  PRMT R4, R8, 0x9910, RZ ;  /* 0x0000991008047816 */ /* 0x004fc800000000ff */
[----:B------:R-:W-:Y:S01]  /*4be00*/  SHF.R.S32.HI R4, RZ, 0x8, R4 ;  /* 0x00000008ff047819 */ /* 0x000fe20000011404 */
[----:B---3--:R-:W2:Y:S04]  /*4be10*/  LDL.LU.64 R12, [R1+0x2b0] ;  /* 0x0002b000010c7983 */ /* 0x008ea80000300a00 */
[----:B------:R-:W3:Y:S04]  /*4be20*/  LDL.LU.64 R8, [R1+0x2c8] ;  /* 0x0002c80001087983 */ /* 0x000ee80000300a00 */
[----:B------:R-:W5:Y:S04]  /*4be30*/  LDL.LU R73, [R1+0x324] ;  /* 0x0003240001497983 */ /* 0x000f680000300800 */
[----:B------:R0:W-:Y:S04]  /*4be40*/  @P4 STG.E.U8 desc[UR14][R10.64], R4 ;  /* 0x000000040a004986 */ /* 0x0001e8000c10110e */
[----:B0-----:R-:W2:Y:S01]  /*4be50*/  LDL.LU.64 R10, [R1+0x1048] ;  /* 0x00104800010a7983 */ /* 0x001ea20000300a00 */
[----:B------:R-:W-:Y:S01]  /*4be60*/  ISETP.LT.AND P5, PT, R72, UR8, !P6 ;  /* 0x0000000848007c0c */ /* 0x000fe2000f7a1270 */
[----:B------:R-:W-:Y:S01]  /*4be70*/  VIADD R0, R69, 0xc7 ;  /* 0x000000c745007836 */ /* 0x000fe20000000000 */
[----:B------:R-:W0:Y:S01]  /*4be80*/  LDCU UR8, c[0x0][0x398] ;  /* 0x00007300ff0877ac */ /* 0x000e220008000800 */
[----:B----4-:R-:W-:-:S03]  /*4be90*/  ISETP.LT.AND P6, PT, R74, UR12, !P6 ;  /* 0x0000000c4a007c0c */ /* 0x010fc6000f7c1270 */
[----:B------:R-:W-:Y:S01]  /*4bea0*/  ISETP.GE.AND P3, PT, R0, UR6, PT ;  /* 0x0000000600007c0c */ /* 0x000fe2000bf66270 */
[----:B------:R-:W4:Y:S01]  /*4beb0*/  LDCU UR6, c[0x0][0x39c] ;  /* 0x00007380ff0677ac */ /* 0x000f220008000800 */
[----:B------:R-:W-:Y:S01]  /*4bec0*/  F2FP.SATFINITE.E5M2.F32.PACK_AB_MERGE_C R5, R75, R68, RZ ;  /* 0x000000444b05723e */ /* 0x000fe200048060ff */
[----:B------:R-:W-:Y:S01]  /*4bed0*/  VIADD R0, R69, 0xc8 ;  /* 0x000000c845007836 */ /* 0x000fe20000000000 */
[----:B------:R-:W0:Y:S02]  /*4bee0*/  LDCU UR12, c[0x0][0x398] ;  /* 0x00007300ff0c77ac */ /* 0x000e240008000800 */
[----:B------:R-:W-:Y:S02]  /*4bef0*/  PRMT R4, R5, 0x9910, RZ ;  /* 0x0000991005047816 */ /* 0x000fe400000000ff */
[----:B------:R-:W-:Y:S01]  /*4bf00*/  ISETP.GE.AND P4, PT, R0, UR4, PT ;  /* 0x0000000400007c0c */ /* 0x000fe2000bf86270 */
[----:B------:R-:W-:Y:S01]  /*4bf10*/  VIADD R0, R69, 0xc9 ;  /* 0x000000c945007836 */ /* 0x000fe20000000000 */
[----:B------:R-:W-:Y:S01]  /*4bf20*/  SHF.R.S32.HI R4, RZ, 0x8, R4 ;  /* 0x00000008ff047819 */ /* 0x000fe20000011404 */
[----:B------:R-:W0:Y:S01]  /*4bf30*/  LDCU UR4, c[0x0][0x39c] ;  /* 0x00007380ff0477ac */ /* 0x000e220008000800 */
[----:B---3--:R3:W-:Y:S01]  /*4bf40*/  @P5 STG.E.U8 desc[UR14][R8.64], R5 ;  /* 0x0000000508005986 */ /* 0x0087e2000c10110e */
[----:B-1----:R-:W-:Y:S01]  /*4bf50*/  ISETP.LT.AND P5, PT, R72, UR10, !P3 ;  /* 0x0000000a48007c0c */ /* 0x002fe2000dfa1270 */
[----:B------:R-:W1:Y:S02]  /*4bf60*/  LDCU UR10, c[0x0][0x398] ;  /* 0x00007300ff0a77ac */ /* 0x000e640008000800 */
[----:B---3--:R-:W5:Y:S04]  /*4bf70*/  LDL.LU R5, [R1+0x320] ;  /* 0x0003200001057983 */ /* 0x008f680000300800 */
[----:B------:R-:W3:Y:S01]  /*4bf80*/  LDL.LU.64 R8, [R1+0x298] ;  /* 0x0002980001087983 */ /* 0x000ee20000300a00 */
[----:B--2---:R-:W-:-:S05]  /*4bf90*/  F2FP.SATFINITE.E5M2.F32.PACK_AB_MERGE_C R10, R11, R10, RZ ;  /* 0x0000000a0b0a723e */ /* 0x004fca00048060ff */
[----:B------:R2:W-:Y:S01]  /*4bfa0*/  @P6 STG.E.U8 desc[UR14][R6.64], R10 ;  /* 0x0000000a06006986 */ /* 0x0005e2000c10110e */
[----:B0-----:R-:W-:Y:S01]  /*4bfb0*/  ISETP.LT.AND P6, PT, R74, UR8, !P3 ;  /* 0x000000084a007c0c */ /* 0x001fe2000dfc1270 */
[----:B------:R-:W0:Y:S01]  /*4bfc0*/  LDCU UR8, c[0x0][0x398] ;  /* 0x00007300ff0877ac */ /* 0x000e220008000800 */
[----:B----4-:R-:W-:Y:S01]  /*4bfd0*/  ISETP.GE.AND P3, PT, R0, UR6, PT ;  /* 0x0000000600007c0c */ /* 0x010fe2000bf66270 */
[----:B------:R4:W-:Y:S01]  /*4bfe0*/  @P5 STG.E.U8 desc[UR14][R12.64], R4 ;  /* 0x000000040c005986 */ /* 0x0009e2000c10110e */
[----:B--2---:R-:W-:-:S03]  /*4bff0*/  PRMT R10, R10, 0x9910, RZ ;  /* 0x000099100a0a7816 */ /* 0x004fc600000000ff */
[----:B------:R-:W2:Y:S01]  /*4c000*/  LDL.LU.64 R6, [R1+0x290] ;  /* 0x0002900001067983 */ /* 0x000ea20000300a00 */
[----:B------:R-:W0:Y:S01]  /*4c010*/  LDCU UR6, c[0x0][0x39c] ;  /* 0x00007380ff0677ac */ /* 0x000e220008000800 */
[----:B------:R-:W-:Y:S02]  /*4c020*/  IMAD.MOV.U32 R0, RZ, RZ, R10 ;  /* 0x000000ffff007224 */ /* 0x000fe400078e000a */
[----:B------:R-:W2:Y:S04]  /*4c030*/  LDL.LU.64 R10, [R1+0x2a0] ;  /* 0x0002a000010a7983 */ /* 0x000ea80000300a00 */
[----:B----4-:R-:W4:Y:S01]  /*4c040*/  LDL.LU.64 R12, [R1+0x1040] ;  /* 0x00104000010c7983 */ /* 0x010f220000300a00 */
[----:B------:R-:W-:-:S03]  /*4c050*/  SHF.R.S32.HI R0, RZ, 0x8, R0 ;  /* 0x00000008ff007819 */ /* 0x000fc60000011400 */
[----:B------:R-:W2:Y:S04]  /*4c060*/  LDL.LU R68, [R1+0x328] ;  /* 0x0003280001447983 */ /* 0x000ea80000300800 */
[----:B------:R-:W2:Y:S04]  /*4c070*/  LDL.LU R75, [R1+0x32c] ;  /* 0x00032c00014b7983 */ /* 0x000ea80000300800 */
[----:B----4-:R4:W-:Y:S04]  /*4c080*/  @P6 STG.E.U8 desc[UR14][R12.64], R0 ;  /* 0x000000000c006986 */ /* 0x0109e8000c10110e */
[----:B----4-:R-:W4:Y:S01]  /*4c090*/  LDL.LU.64 R12, [R1+0x1038] ;  /* 0x00103800010c7983 */ /* 0x010f220000300a00 */
[----:B------:R-:W-:-:S02]  /*4c0a0*/  ISETP.LT.AND P5, PT, R72, UR12, !P4 ;  /* 0x0000000c48007c0c */ /* 0x000fc4000e7a1270 */
[----:B-----5:R-:W-:Y:S01]  /*4c0b0*/  F2FP.SATFINITE.E5M2.F32.PACK_AB_MERGE_C R4, R73, R5, RZ ;  /* 0x000000054904723e */ /* 0x020fe200048060ff */
[----:B------:R-:W-:Y:S01]  /*4c0c0*/  VIADD R0, R69, 0xca ;  /* 0x000000ca45007836 */ /* 0x000fe20000000000 */
[----:B------:R-:W-:Y:S01]  /*4c0d0*/  ISETP.LT.AND P4, PT, R74, UR17, !P4 ;  /* 0x000000114a007c0c */ /* 0x000fe2000e781270 */
[----:B------:R-:W5:Y:S01]  /*4c0e0*/  LDCU UR12, c[0x0][0x398] ;  /* 0x00007300ff0c77ac */ /* 0x000f620008000800 */
[----:B-1----:R-:W-:Y:S02]  /*4c0f0*/  ISETP.LT.AND P6, PT, R72, UR10, !P3 ;  /* 0x0000000a48007c0c */ /* 0x002fe4000dfc1270 */
[----:B------:R-:W-:Y:S01]  /*4c100*/  PRMT R5, R4, 0x9910, RZ ;  /* 0x0000991004057816 */ /* 0x000fe200000000ff */
[----:B------:R-:W1:Y:S04]  /*4c110*/  LDCU UR10, c[0x0][0x398] ;  /* 0x00007300ff0a77ac */ /* 0x000e680008000800 */
[----:B--2---:R2:W-:Y:S01]  /*4c120*/  @P5 STG.E.U8 desc[UR14][R10.64], R4 ;  /* 0x000000040a005986 */ /* 0x0045e2000c10110e */
[----:B------:R-:W-:Y:S01]  /*4c130*/  ISETP.GE.AND P5, PT, R0, UR4, PT ;  /* 0x0000000400007c0c */ /* 0x000fe2000bfa6270 */
[----:B------:R-:W0:Y:S01]  /*4c140*/  LDCU UR17, c[0x0][0x398] ;  /* 0x00007300ff1177ac */ /* 0x000e220008000800 */
[----:B------:R-:W-:-:S02]  /*4c150*/  SHF.R.S32.HI R0, RZ, 0x8, R5 ;  /* 0x00000008ff007819 */ /* 0x000fc40000011405 */
[----:B------:R-:W-:Y:S01]  /*4c160*/  F2FP.SATFINITE.E5M2.F32.PACK_AB_MERGE_C R5, R75, R68, RZ ;  /* 0x000000444b05723e */ /* 0x000fe200048060ff */
[----:B------:R-:W0:Y:S01]  /*4c170*/  LDCU UR4, c[0x0][0x39c] ;  /* 0x00007380ff0477ac */ /* 0x000e220008000800 */
[----:B--2---:R-:W2:Y:S01]  /*4c180*/  LDL.LU.64 R10, [R1+0x260] ;  /* 0x00026000010a7983 */ /* 0x004ea20000300a00 */
[----:B----4-:R-:W-:-:S05]  /*4c190*/  F2FP.SATFINITE.E5M2.F32.PACK_AB_MERGE_C R12, R13, R12, RZ ;  /* 0x0000000c0d0c723e */ /* 0x010fca00048060ff */
[----:B---3--:R3:W-:Y:S01]  /*4c1a0*/  @P4 STG.E.U8 desc[UR14][R8.64], R12 ;  /* 0x0000000c08004986 */ /* 0x0087e2000c10110e */
[----:B0-----:R-:W-:Y:S01]  /*4c1b0*/  ISETP.LT.AND P4, PT, R74, UR8, !P3 ;  /* 0x000000084a007c0c */ /* 0x001fe2000df81270 */
[----:B------:R-:W0:Y:S01]  /*4c1c0*/  LDCU UR8, c[0x0][0x398] ;  /* 0x00007300ff0877ac */ /* 0x000e220008000800 */
[----:B------:R-:W-:Y:S01]  /*4c1d0*/  PRMT R4, R12, 0x9910, RZ ;  /* 0x000099100c047816 */ /* 0x000fe200000000ff */
[----:B------:R4:W-:Y:S03]  /*4c1e0*/  @P6 STG.E.U8 desc[UR14][R6.64], R0 ;  /* 0x0000000006006986 */ /* 0x0009e6000c10110e */
[----:B------:R-:W-:Y:S01]  /*4c1f0*/  SHF.R.S32.HI R4, RZ, 0x8, R4 ;  /* 0x00000008ff047819 */ /* 0x000fe20000011404 */
[----:B---3--:R-:W3:Y:S04]  /*4c200*/  LDL.LU.64 R8, [R1+0x258] ;  /* 0x0002580001087983 */ /* 0x008ee80000300a00 */
[----:B----4-:R-:W4:Y:S04]  /*4c210*/  LDL.LU.64 R6, [R1+0x248] ;  /* 0x0002480001067983 */ /* 0x010f280000300a00 */
[----:B------:R-:W2:Y:S04]  /*4c220*/  LDL.LU.64 R12, [R1+0x278] ;  /* 0x00027800010c7983 */ /* 0x000ea80000300a00 */
[----:B------:R-:W3:Y:S04]  /*4c230*/  LDL.LU R68, [R1+0x330] ;  /* 0x0003300001447983 */ /* 0x000ee80000300800 */
[----:B------:R-:W3:Y:S04]  /*4c240*/  LDL.LU R75, [R1+0x334] ;  /* 0x00033400014b7983 */ /* 0x000ee80000300800 */
[----:B------:R0:W-:Y:S04]  /*4c250*/  @P4 STG.E.U8 desc[UR14][R14.64], R4 ;  /* 0x000000040e004986 */ /* 0x0001e8000c10110e */
[----:B0-----:R-:W3:Y:S01]  /*4c260*/  LDL.LU.64 R14, [R1+0x1030] ;  /* 0x00103000010e7983 */ /* 0x001ee20000300a00 */
[----:B-----5:R-:W-:Y:S01]  /*4c270*/  ISETP.LT.AND P6, PT, R72, UR12, !P5 ;  /* 0x0000000c48007c0c */ /* 0x020fe2000efc1270 */
[----:B------:R-:W-:Y:S01]  /*4c280*/  VIADD R0, R69, 0xcb ;  /* 0x000000cb45007836 */ /* 0x000fe20000000000 */
[----:B-1----:R-:W-:Y:S01]  /*4c290*/  ISETP.LT.AND P5, PT, R74, UR10, !P5 ;  /* 0x0000000a4a007c0c */ /* 0x002fe2000efa1270 */
[----:B------:R-:W0:Y:S03]  /*4c2a0*/  LDCU UR12, c[0x0][0x398] ;  /* 0x00007300ff0c77ac */ /* 0x000e260008000800 */
[----:B------:R-:W-:-:S02]  /*4c2b0*/  ISETP.GE.AND P3, PT, R0, UR6, PT ;  /* 0x0000000600007c0c */ /* 0x000fc4000bf66270 */
[----:B------:R-:W-:-:S05]  /*4c2c0*/  PRMT R4, R5, 0x9910, RZ ;  /* 0x0000991005047816 */ /* 0x000fca00000000ff */
[----:B--2---:R1:W-:Y:S01]  /*4c2d0*/  @P6 STG.E.U8 desc[UR14][R12.64], R5 ;  /* 0x000000050c006986 */ /* 0x0043e2000c10110e */
[----:B------:R-:W-:Y:S02]  /*4c2e0*/  ISETP.LT.AND P6, PT, R72, UR17, !P3 ;  /* 0x0000001148007c0c */ /* 0x000fe4000dfc1270 */
[----:B---3--:R-:W-:Y:S01]  /*4c2f0*/  F2FP.SATFINITE.E5M2.F32.PACK_AB_MERGE_C R14, R15, R14, RZ ;  /* 0x0000000e0f0e723e */ /* 0x008fe200048060ff */
[C---:B------:R-:W-:Y:S01]  /*4c300*/  VIADD R0, R69.reuse, 0xcc ;  /* 0x000000cc45007836 */ /* 0x040fe20000000000 */
[----:B------:R-:W-:Y:S01]  /*4c310*/  ISETP.LT.AND P3, PT, R74, UR8, !P3 ;  /* 0x000000084a007c0c */ /* 0x000fe2000df61270 */
[----:B------:R-:W2:Y:S01]  /*4c320*/  LDCU UR6, c[0x0][0x39c] ;  /* 0x00007380ff0677ac */ /* 0x000ea20008000800 */
[----:B-1----:R-:W-:Y:S02]  /*4c330*/  PRMT R5, R14, 0x9910, RZ ;  /* 0x000099100e057816 */ /* 0x002fe400000000ff */
[----:B------:R-:W-:Y:S01]  /*4c340*/  SHF.R.S32.HI R4, RZ, 0x8, R4 ;  /* 0x00000008ff047819 */ /* 0x000fe20000011404 */
[----:B------:R1:W-:Y:S01]  /*4c350*/  @P5 STG.E.U8 desc[UR14][R10.64], R14 ;  /* 0x0000000e0a005986 */ /* 0x0003e2000c10110e */
[----:B------:R-:W-:Y:S01]  /*4c360*/  SHF.R.S32.HI R5, RZ, 0x8, R5 ;  /* 0x00000008ff057819 */ /* 0x000fe20000011405 */
[----:B------:R-:W3:Y:S02]  /*4c370*/  LDCU UR10, c[0x0][0x398] ;  /* 0x00007300ff0a77ac */ /* 0x000ee40008000800 */
[----:B------:R5:W-:Y:S01]  /*4c380*/  @P6 STG.E.U8 desc[UR14][R8.64], R4 ;  /* 0x0000000408006986 */ /* 0x000be2000c10110e */
[----:B------:R-:W-:Y:S01]  /*4c390*/  ISETP.GE.AND P4, PT, R0, UR4, PT ;  /* 0x0000000400007c0c */ /* 0x000fe2000bf86270 */
[----:B------:R-:W0:Y:S02]  /*4c3a0*/  LDCU UR17, c[0x0][0x398] ;  /* 0x00007300ff1177ac */ /* 0x000e240008000800 */
[----:B------:R0:W-:Y:S01]  /*4c3b0*/  @P3 STG.E.U8 desc[UR14][R16.64], R5 ;  /* 0x0000000510003986 */ /* 0x0001e2000c10110e */
[----:B------:R-:W0:Y:S03]  /*4c3c0*/  LDCU UR8, c[0x0][0x398] ;  /* 0x00007300ff0877ac */ /* 0x000e260008000800 */
[----:B-1----:R-:W4:Y:S01]  /*4c3d0*/  LDL.LU.64 R14, [R1+0x240] ;  /* 0x00024000010e7983 */ /* 0x002f220000300a00 */
[----:B------:R-:W-:Y:S01]  /*4c3e0*/  VIADD R0, R69, 0xcd ;  /* 0x000000cd45007836 */ /* 0x000fe20000000000 */
[----:B------:R-:W1:Y:S02]  /*4c3f0*/  LDCU UR4, c[0x0][0x39c] ;  /* 0x00007380ff0477ac */ /* 0x000e640008000800 */
[----:B------:R-:W4:Y:S04]  /*4c400*/  LDL.LU R13, [R1+0x338] ;  /* 0x00033800010d7983 */ /* 0x000f280000300800 */
[----:B------:R-:W4:Y:S04]  /*4c410*/  LDL.LU R73, [R1+0x33c] ;  /* 0x00033c0001497983 */ /* 0x000f280000300800 */
[----:B-----5:R-:W5:Y:S04]  /*4c420*/  LDL.LU.64 R8, [R1+0x230] ;  /* 0x0002300001087983 */ /* 0x020f680000300a00 */
[----:B0-----:R-:W5:Y:S01]  /*4c430*/  LDL.LU.64 R16, [R1+0x1028] ;  /* 0x0010280001107983 */ /* 0x001f620000300a00 */
[----:B------:R-:W-:Y:S01]  /*4c440*/  ISETP.LT.AND P5, PT, R72, UR12, !P4 ;  /* 0x0000000c48007c0c */ /* 0x000fe2000e7a1270 */
[----:B------:R-:W0:Y:S01]  /*4c450*/  LDCU UR12, c[0x0][0x398] ;  /* 0x00007300ff0c77ac */ /* 0x000e220008000800 */
[----:B------:R-:W-:-:S02]  /*4c460*/  F2FP.SATFINITE.E5M2.F32.PACK_AB_MERGE_C R4, R75, R68, RZ ;  /* 0x000000444b04723e */ /* 0x000fc400048060ff */
[----:B--2---:R-:W-:Y:S01]  /*4c470*/  ISETP.GE.AND P6, PT, R0, UR6, PT ;  /* 0x0000000600007c0c */ /* 0x004fe2000bfc6270 */
[----:B------:R-:W2:Y:S01]  /*4c480*/  LDCU UR6, c[0x0][0x39c] ;  /* 0x00007380ff0677ac */ /* 0x000ea20008000800 */
[----:B---3--:R-:W-:-:S07]  /*4c490*/  ISETP.LT.AND P4, PT, R74, UR10, !P4 ;  /* 0x0000000a4a007c0c */ /* 0x008fce000e781270 */
[----:B----4-:R3:W-:Y:S01]  /*4c4a0*/  @P5 STG.E.U8 desc[UR14][R6.64], R4 ;  /* 0x0000000406005986 */ /* 0x0107e2000c10110e */
[----:B------:R-:W-:Y:S01]  /*4c4b0*/  ISETP.LT.AND P5, PT, R72, UR17, !P6 ;  /* 0x0000001148007c0c */ /* 0x000fe2000f7a1270 */
[----:B------:R-:W-:Y:S01]  /*4c4c0*/  VIADD R0, R69, 0xce ;  /* 0x000000ce45007836 */ /* 0x000fe20000000000 */
[----:B------:R-:W4:Y:S01]  /*4c4d0*/  LDCU UR10, c[0x0][0x398] ;  /* 0x00007300ff0a77ac */ /* 0x000f220008000800 */
[----:B---3--:R-:W-:Y:S01]  /*4c4e0*/  PRMT R4, R4, 0x9910, RZ ;  /* 0x0000991004047816 */ /* 0x008fe200000000ff */
[----:B------:R-:W3:Y:S01]  /*4c4f0*/  LDL.LU.64 R6, [R1+0x228] ;  /* 0x0002280001067983 */ /* 0x000ee20000300a00 */
[----:B------:R-:W0:Y:S02]  /*4c500*/  LDCU UR17, c[0x0][0x398] ;  /* 0x00007300ff1177ac */ /* 0x000e240008000800 */
[----:B------:R-:W-:Y:S01]  /*4c510*/  SHF.R.S32.HI R4, RZ, 0x8, R4 ;  /* 0x00000008ff047819 */ /* 0x000fe20000011404 */
[----:B------:R-:W3:Y:S01]  /*4c520*/  LDL.LU.64 R10, [R1+0x220] ;  /* 0x00022000010a7983 */ /* 0x000ee20000300a00 */
[----:B-----5:R-:W-:-:S05]  /*4c530*/  F2FP.SATFINITE.E5M2.F32.PACK_AB_MERGE_C R16, R17, R16, RZ ;  /* 0x000000101110723e */ /* 0x020fca00048060ff */
[----:B------:R-:W-:Y:S04]  /*4c540*/  @P4 STG.E.U8 desc[UR14][R14.64], R16 ;  /* 0x000000100e004986 */ /* 0x000fe8000c10110e */
[----:B------:R5:W-:Y:S04]  /*4c550*/  @P5 STG.E.U8 desc[UR14][R18.64], R4 ;  /* 0x0000000412005986 */ /* 0x000be8000c10110e */
[----:B-----5:R-:W5:Y:S01]  /*4c560*/  LDL.LU.64 R18, [R1+0x1020] ;  /* 0x0010200001127983 */ /* 0x020f620000300a00 */
[----:B-1----:R-:W-:Y:S01]  /*4c570*/  ISETP.GE.AND P3, PT, R0, UR4, PT ;  /* 0x0000000400007c0c */ /* 0x002fe2000bf66270 */
[----:B------:R-:W-:Y:S01]  /*4c580*/  VIADD R0, R69, 0xcf ;  /* 0x000000cf45007836 */ /* 0x000fe20000000000 */
[----:B------:R-:W-:Y:S01]  /*4c590*/  PRMT R5, R16, 0x9910, RZ ;  /* 0x0000991010057816 */ /* 0x000fe200000000ff */
[----:B------:R-:W1:Y:S01]  /*4c5a0*/  LDCU UR4, c[0x0][0x39c] ;  /* 0x00007380ff0477ac */ /* 0x000e620008000800 */
[----:B------:R-:W-:Y:S01]  /*4c5b0*/  ISETP.LT.AND P6, PT, R74, UR8, !P6 ;  /* 0x000000084a007c0c */ /* 0x000fe2000f7c1270 */
[----:B------:R-:W5:Y:S01]  /*4c5c0*/  LDL.LU R68, [R1+0x340] ;  /* 0x0003400001447983 */ /* 0x000f620000300800 */
[----:B--2---:R-:W-:Y:S01]  /*4c5d0*/  ISETP.GE.AND P4, PT, R0, UR6, PT ;  /* 0x0000000600007c0c */ /* 0x004fe2000bf86270 */
[----:B------:R-:W-:Y:S01]  /*4c5e0*/  IMAD.MOV.U32 R0, RZ, RZ, R5 ;  /* 0x000000ffff007224 */ /* 0x000fe200078e0005 */
[----:B0-----:R-:W-:Y:S01]  /*4c5f0*/  ISETP.LT.AND P5, PT, R72, UR12, !P3 ;  /* 0x0000000c48007c0c */ /* 0x001fe2000dfa1270 */
[----:B------:R-:W2:Y:S01]  /*4c600*/  LDL.LU R75, [R1+0x344] ;  /* 0x00034400014b7983 */ /* 0x000ea20000300800 */
[----:B------:R-:W-:Y:S01]  /*4c610*/  F2FP.SATFINITE.E5M2.F32.PACK_AB_MERGE_C R4, R73, R13, RZ ;  /* 0x0000000d4904723e */ /* 0x000fe200048060ff */
[----:B------:R-:W0:Y:S01]  /*4c620*/  LDCU UR8, c[0x0][0x398] ;  /* 0x00007300ff0877ac */ /* 0x000e220008000800 */
[----:B------:R-:W-:Y:S01]  /*4c630*/  SHF.R.S32.HI R0, RZ, 0x8, R0 ;  /* 0x00000008ff007819 */ /* 0x000fe20000011400 */
[----:B------:R-:W2:Y:S01]  /*4c640*/  LDL.LU.64 R14, [R1+0x210] ;  /* 0x00021000010e7983 */ /* 0x000ea20000300a00 */
[----:B----4-:R-:W-:Y:S01]  /*4c650*/  ISETP.LT.AND P3, PT, R74, UR10, !P3 ;  /* 0x0000000a4a007c0c */ /* 0x010fe2000df61270 */
[----:B------:R-:W4:Y:S02]  /*4c660*/  LDCU UR10, c[0x0][0x398] ;  /* 0x00007300ff0a77ac */ /* 0x000f240008000800 */
[----:B------:R0:W-:Y:S01]  /*4c670*/  @P6 STG.E.U8 desc[UR14][R8.64], R0 ;  /* 0x0000000008006986 */ /* 0x0001e2000c10110e */
[----:B------:R-:W-:Y:S01]  /*4c680*/  ISETP.LT.AND P6, PT, R72, UR17, !P4 ;  /* 0x0000001148007c0c */ /* 0x000fe2000e7c1270 */
[----:B------:R-:W2:Y:S01]  /*4c690*/  LDCU UR6, c[0x0][0x39c] ;  /* 0x00007380ff0677ac */ /* 0x000ea20008000800 */
[----:B------:R-:W-:Y:S01]  /*4c6a0*/  PRMT R5, R4, 0x9910, RZ ;  /* 0x0000991004057816 */ /* 0x000fe200000000ff */
[----:B---3--:R3:W-:Y:S01]  /*4c6b0*/  @P5 STG.E.U8 desc[UR14][R6.64], R4 ;  /* 0x0000000406005986 */ /* 0x0087e2000c10110e */
[----:B------:R-:W2:Y:S01]  /*4c6c0*/  LDCU UR12, c[0x0][0x398] ;  /* 0x00007300ff0c77ac */ /* 0x000ea20008000800 */
[----:B------:R-:W2:Y:S01]  /*4c6d0*/  LDCU UR17, c[0x0][0x398] ;  /* 0x00007300ff1177ac */ /* 0x000ea20008000800 */
[----:B0-----:R-:W-:Y:S01]  /*4c6e0*/  VIADD R0, R69, 0xd0 ;  /* 0x000000d045007836 */ /* 0x001fe20000000000 */
[----:B------:R-:W2:Y:S04]  /*4c6f0*/  LDL.LU.64 R8, [R1+0x208] ;  /* 0x0002080001087983 */ /* 0x000ea80000300a00 */
[----:B-1----:R-:W-:Y:S01]  /*4c700*/  ISETP.GE.AND P5, PT, R0, UR4, PT ;  /* 0x0000000400007c0c */ /* 0x002fe2000bfa6270 */
[----:B---3--:R-:W3:Y:S01]  /*4c710*/  LDL.LU.64 R6, [R1+0x158] ;  /* 0x0001580001067983 */ /* 0x008ee20000300a00 */
[----:B------:R-:W-:Y:S01]  /*4c720*/  SHF.R.S32.HI R0, RZ, 0x8, R5 ;  /* 0x00000008ff007819 */ /* 0x000fe20000011405 */
[----:B------:R-:W0:Y:S01]  /*4c730*/  LDCU UR4, c[0x0][0x39c] ;  /* 0x00007380ff0477ac */ /* 0x000e220008000800 */
[----:B-----5:R-:W-:-:S05]  /*4c740*/  F2FP.SATFINITE.E5M2.F32.PACK_AB_MERGE_C R18, R19, R18, RZ ;  /* 0x000000121312723e */ /* 0x020fca00048060ff */
[----:B------:R-:W-:Y:S04]  /*4c750*/  @P3 STG.E.U8 desc[UR14][R10.64], R18 ;  /* 0x000000120a003986 */ /* 0x000fe8000c10110e */
[----:B------:R1:W-:Y:S04]  /*4c760*/  @P6 STG.E.U8 desc[UR14][R20.64], R0 ;  /* 0x0000000014006986 */ /* 0x0003e8000c10110e */
[----:B-1----:R-:W5:Y:S01]  /*4c770*/  LDL.LU.64 R20, [R1+0x1018] ;  /* 0x0010180001147983 */ /* 0x002f620000300a00 */
[----:B------:R-:W-:Y:S01]  /*4c780*/  ISETP.LT.AND P4, PT, R74, UR8, !P4 ;  /* 0x000000084a007c0c */ /* 0x000fe2000e781270 */
[----:B------:R-:W1:Y:S01]  /*4c790*/  LDCU UR8, c[0x0][0x398] ;  /* 0x00007300ff0877ac */ /* 0x000e620008000800 */
[----:B----4-:R-:W-:-:S02]  /*4c7a0*/  ISETP.LT.AND P6, PT, R72, UR10, !P5 ;  /* 0x0000000a48007c0c */ /* 0x010fc4000efc1270 */
[----:B------:R-:W-:Y:S01]  /*4c7b0*/  PRMT R4, R18, 0x9910, RZ ;  /* 0x0000991012047816 */ /* 0x000fe200000000ff */
[----:B------:R-:W-:Y:S01]  /*4c7c0*/  VIADD R0, R69, 0xd1 ;  /* 0x000000d145007836 */ /* 0x000fe20000000000 */
[----:B--2---:R-:W-:Y:S01]  /*4c7d0*/  F2FP.SATFINITE.E5M2.F32.PACK_AB_MERGE_C R5, R75, R68, RZ ;  /* 0x000000444b05723e */ /* 0x004fe200048060ff */
[----:B------:R-:W2:Y:S01]  /*4c7e0*/  LDL.LU.64 R10, [R1+0x150] ;  /* 0x00015000010a7983 */ /* 0x000ea20000300a00 */
[----:B------:R-:W-:Y:S01]  /*4c7f0*/  SHF.R.S32.HI R4, RZ, 0x8, R4 ;  /* 0x00000008ff047819 */ /* 0x000fe20000011404 */
[----:B------:R-:W4:Y:S01]  /*4c800*/  LDCU UR10, c[0x0][0x398] ;  /* 0x00007300ff0a77ac */ /* 0x000f220008000800 */
[----:B------:R-:W-:Y:S01]  /*4c810*/  ISETP.GE.AND P3, PT, R0, UR6, PT ;  /* 0x0000000600007c0c */ /* 0x000fe2000bf66270 */
[----:B------:R-:W2:Y:S01]  /*4c820*/  LDL.LU R13, [R1+0x348] ;  /* 0x00034800010d7983 */ /* 0x000ea20000300800 */
[----:B------:R-:W-:Y:S01]  /*4c830*/  ISETP.LT.AND P5, PT, R74, UR12, !P5 ;  /* 0x0000000c4a007c0c */ /* 0x000fe2000efa1270 */
[----:B------:R-:W0:Y:S02]  /*4c840*/  LDCU UR6, c[0x0][0x39c] ;  /* 0x00007380ff0677ac */ /* 0x000e240008000800 */
[----:B------:R3:W-:Y:S01]  /*4c850*/  @P4 STG.E.U8 desc[UR14][R14.64], R4 ;  /* 0x000000040e004986 */ /* 0x0007e2000c10110e */
[----:B------:R-:W0:Y:S03]  /*4c860*/  LDCU UR12, c[0x0][0x398] ;  /* 0x00007300ff0c77ac */ /* 0x000e260008000800 */
[----:B------:R4:W-:Y:S01]  /*4c870*/  @P6 STG.E.U8 desc[UR14][R8.64], R5 ;  /* 0x0000000508006986 */ /* 0x0009e2000c10110e */
[----:B-1----:R-:W-:Y:S01]  /*4c880*/  ISETP.LT.AND P6, PT, R72, UR8, !P3 ;  /* 0x0000000848007c0c */ /* 0x002fe2000dfc1270 */
[----:B------:R-:W-:Y:S01]  /*4c890*/  VIADD R0, R69, 0xd2 ;  /* 0x000000d245007836 */ /* 0x000fe20000000000 */
[----:B------:R-:W1:Y:S01]  /*4c8a0*/  LDCU UR8, c[0x0][0x398] ;  /* 0x00007300ff0877ac */ /* 0x000e620008000800 */
[----:B------:R-:W2:Y:S01]  /*4c8b0*/  LDL.LU R73, [R1+0x34c] ;  /* 0x00034c0001497983 */ /* 0x000ea20000300800 */
[----:B---3--:R-:W-:-:S04]  /*4c8c0*/  PRMT R4, R5, 0x9910, RZ ;  /* 0x0000991005047816 */ /* 0x008fc800000000ff */
[----:B------:R-:W-:Y:S01]  /*4c8d0*/  SHF.R.S32.HI R4, RZ, 0x8, R4 ;  /* 0x00000008ff047819 */ /* 0x000fe20000011404 */
[----:B----4-:R-:W3:Y:S01]  /*4c8e0*/  LDL.LU.64 R8, [R1+0x190] ;  /* 0x0001900001087983 */ /* 0x010ee20000300a00 */
[----:B-----5:R-:W-:-:S05]  /*4c8f0*/  F2FP.SATFINITE.E5M2.F32.PACK_AB_MERGE_C R20, R21, R20, RZ ;  /* 0x000000141514723e */ /* 0x020fca00048060ff */
[----:B------:R4:W-:Y:S04]  /*4c900*/  @P5 STG.E.U8 desc[UR14][R6.64], R20 ;  /* 0x0000001406005986 */ /* 0x0009e8000c10110e */
[----:B------:R5:W-:Y:S04]  /*4c910*/  @P6 STG.E.U8 desc[UR14][R22.64], R4 ;  /* 0x0000000416006986 */ /* 0x000be8000c10110e */
[----:B----4-:R-:W4:Y:S04]  /*4c920*/  LDL.LU.64 R6, [R1+0x148] ;  /* 0x0001480001067983 */ /* 0x010f280000300a00 */
[----:B-----5:R-:W5:Y:S01]  /*4c930*/  LDL.LU.64 R22, [R1+0x1010] ;  /* 0x0010100001167983 */ /* 0x020f620000300a00 */
[----:B0-----:R-:W-:Y:S01]  /*4c940*/  ISETP.GE.AND P4, PT, R0, UR4, PT ;  /* 0x0000000400007c0c */ /* 0x001fe2000bf86270 */
[----:B------:R-:W-:Y:S01]  /*4c950*/  VIADD R0, R69, 0xd3 ;  /* 0x000000d345007836 */ /* 0x000fe20000000000 */
[----:B------:R-:W-:Y:S01]  /*4c960*/  PRMT R20, R20, 0x9910, RZ ;  /* 0x0000991014147816 */ /* 0x000fe200000000ff */
[----:B------:R-:W0:Y:S01]  /*4c970*/  LDCU UR4, c[0x0][0x39c] ;  /* 0x00007380ff0477ac */ /* 0x000e220008000800 */
[----:B------:R-:W-:Y:S01]  /*4c980*/  ISETP.LT.AND P5, PT, R74, UR10, !P3 ;  /* 0x0000000a4a007c0c */ /* 0x000fe2000dfa1270 */
[----:B------:R-:W4:Y:S01]  /*4c990*/  LDL.LU R68, [R1+0x350] ;  /* 0x0003500001447983 */ /* 0x000f220000300800 */
[----:B------:R-:W-:Y:S01]  /*4c9a0*/  ISETP.GE.AND P3, PT, R0, UR6, PT ;  /* 0x0000000600007c0c */ /* 0x000fe2000bf66270 */
[----:B------:R-:W-:Y:S01]  /*4c9b0*/  IMAD.MOV.U32 R0, RZ, RZ, R20 ;  /* 0x000000ffff007224 */ /* 0x000fe200078e0014 */
[----:B------:R-:W-:Y:S01]  /*4c9c0*/  ISETP.LT.AND P6, PT, R72, UR12, !P4 ;  /* 0x0000000c48007c0c */ /* 0x000fe2000e7c1270 */
[----:B------:R-:W4:Y:S01]  /*4c9d0*/  LDL.LU R75, [R1+0x354] ;  /* 0x00035400014b7983 */ /* 0x000f220000300800 */
[----:B--2---:R-:W-:Y:S01]  /*4c9e0*/  F2FP.SATFINITE.E5M2.F32.PACK_AB_MERGE_C R4, R73, R13, RZ ;  /* 0x0000000d4904723e */ /* 0x004fe200048060ff */
[----:B------:R-:W2:Y:S01]  /*4c9f0*/  LDCU UR10, c[0x0][0x398] ;  /* 0x00007300ff0a77ac */ /* 0x000ea20008000800 */
[----:B------:R-:W-:Y:S01]  /*4ca00*/  SHF.R.S32.HI R0, RZ, 0x8, R0 ;  /* 0x00000008ff007819 */ /* 0x000fe20000011400 */
[----:B------:R-:W2:Y:S01]  /*4ca10*/  LDL.LU.64 R14, [R1+0x188] ;  /* 0x00018800010e7983 */ /* 0x000ea20000300a00 */
[----:B------:R-:W-:Y:S01]  /*4ca20*/  ISETP.LT.AND P4, PT, R74, UR17, !P4 ;  /* 0x000000114a007c0c */ /* 0x000fe2000e781270 */
[----:B------:R-:W0:Y:S02]  /*4ca30*/  LDCU UR12, c[0x0][0x398] ;  /* 0x00007300ff0c77ac */ /* 0x000e240008000800 */
[----:B------:R0:W-:Y:S01]  /*4ca40*/  @P5 STG.E.U8 desc[UR14][R10.64], R0 ;  /* 0x000000000a005986 */ /* 0x0001e2000c10110e */
[----:B-1----:R-:W-:Y:S01]  /*4ca50*/  ISETP.LT.AND P5, PT, R72, UR8, !P3 ;  /* 0x0000000848007c0c */ /* 0x002fe2000dfa1270 */
[----:B------:R-:W1:Y:S01]  /*4ca60*/  LDCU UR6, c[0x0][0x39c] ;  /* 0x00007380ff0677ac */ /* 0x000e620008000800 */
[----:B------:R-:W-:Y:S01]  /*4ca70*/  PRMT R5, R4, 0x9910, RZ ;  /* 0x0000991004057816 */ /* 0x000fe200000000ff */
[----:B---3--:R-:W-:Y:S01]  /*4ca80*/  @P6 STG.E.U8 desc[UR14][R8.64], R4 ;  /* 0x0000000408006986 */ /* 0x008fe2000c10110e */
[----:B------:R-:W3:Y:S03]  /*4ca90*/  LDCU UR8, c[0x0][0x398] ;  /* 0x00007300ff0877ac */ /* 0x000ee60008000800 */
[----:B------:R-:W2:Y:S01]  /*4caa0*/  LDL.LU.64 R12, [R1+0x180] ;  /* 0x00018000010c7983 */ /* 0x000ea20000300a00 */
[----:B------:R-:W1:Y:S01]  /*4cab0*/  LDCU UR17, c[0x0][0x398] ;  /* 0x00007300ff1177ac */ /* 0x000e620008000800 */
[----:B0-----:R-:W-:-:S02]  /*4cac0*/  VIADD R0, R69, 0xd4 ;  /* 0x000000d445007836 */ /* 0x001fc40000000000 */
[----:B------:R-:W3:Y:S03]  /*4cad0*/  LDL.LU.64 R10, [R1+0x138] ;  /* 0x00013800010a7983 */ /* 0x000ee60000300a00 */
[----:B------:R-:W-:Y:S01]  /*4cae0*/  ISETP.GE.AND P6, PT, R0, UR4, PT ;  /* 0x0000000400007c0c */ /* 0x000fe2000bfc6270 */
[----:B------:R-:W0:Y:S01]  /*4caf0*/  LDCU UR4, c[0x0][0x39c] ;  /* 0x00007380ff0477ac */ /* 0x000e220008000800 */
[----:B------:R-:W-:Y:S02]  /*4cb00*/  SHF.R.S32.HI R0, RZ, 0x8, R5 ;  /* 0x00000008ff007819 */ /* 0x000fe40000011405 */
[----:B-----5:R-:W-:-:S05]  /*4cb10*/  F2FP.SATFINITE.E5M2.F32.PACK_AB_MERGE_C R22, R23, R22, RZ ;  /* 0x000000161716723e */ /* 0x020fca00048060ff */
[----:B----4-:R-:W-:Y:S04]  /*4cb20*/  @P4 STG.E.U8 desc[UR14][R6.64], R22 ;  /* 0x0000001606004986 */ /* 0x010fe8000c10110e */
[----:B------:R4:W-:Y:S04]  /*4cb30*/  @P5 STG.E.U8 desc[UR14][R24.64], R0 ;  /* 0x0000000018005986 */ /* 0x0009e8000c10110e */
[----:B----4-:R-:W4:Y:S04]  /*4cb40*/  LDL.LU.64 R24, [R1+0x1008] ;  /* 0x0010080001187983 */ /* 0x010f280000300a00 */
[----:B------:R-:W5:Y:S01]  /*4cb50*/  LDL.LU.64 R8, [R1+0x178] ;  /* 0x0001780001087983 */ /* 0x000f620000300a00 */
[----:B--2---:R-:W-:Y:S01]  /*4cb60*/  ISETP.LT.AND P4, PT, R74, UR10, !P3 ;  /* 0x0000000a4a007c0c */ /* 0x004fe2000df81270 */
[----:B------:R-:W2:Y:S01]  /*4cb70*/  LDCU UR10, c[0x0][0x398] ;  /* 0x00007300ff0a77ac */ /* 0x000ea20008000800 */
[----:B------:R-:W-:-:S02]  /*4cb80*/  ISETP.LT.AND P5, PT, R72, UR12, !P6 ;  /* 0x0000000c48007c0c */ /* 0x000fc4000f7a1270 */
[----:B------:R-:W-:Y:S01]  /*4cb90*/  PRMT R4, R22, 0x9910, RZ ;  /* 0x0000991016047816 */ /* 0x000fe200000000ff */
[----:B------:R-:W-:Y:S01]  /*4cba0*/  VIADD R0, R69, 0xd5 ;  /* 0x000000d545007836 */ /* 0x000fe20000000000 */
[----:B------:R-:W-:Y:S01]  /*4cbb0*/  F2FP.SATFINITE.E5M2.F32.PACK_AB_MERGE_C R5, R75, R68, RZ ;  /* 0x000000444b05723e */ /* 0x000fe200048060ff */
[----:B------:R-:W5:Y:S01]  /*4cbc0*/  LDL.LU.64 R6, [R1+0x128] ;  /* 0x0001280001067983 */ /* 0x000f620000300a00 */
[----:B------:R-:W-:Y:S01]  /*4cbd0*/  SHF.R.S32.HI R4, RZ, 0x8, R4 ;  /* 0x00000008ff047819 */ /* 0x000fe20000011404 */
[----:B------:R-:W0:Y:S01]  /*4cbe0*/  LDCU UR12, c[0x0][0x398] ;  /* 0x00007300ff0c77ac */ /* 0x000e220008000800 */
[----:B-1----:R-:W-:Y:S01]  /*4cbf0*/  ISETP.GE.AND P3, PT, R0, UR6, PT ;  /* 0x0000000600007c0c */ /* 0x002fe2000bf66270 */
[----:B------:R-:W5:Y:S01]  /*4cc00*/  LDL.LU R68, [R1+0x358] ;  /* 0x0003580001447983 */ /* 0x000f620000300800 */
[----:B---3--:R-:W-:-:S03]  /*4cc10*/  ISETP.LT.AND P6, PT, R74, UR8, !P6 ;  /* 0x000000084a007c0c */ /* 0x008fc6000f7c1270 */
[----:B------:R1:W-:Y:S01]  /*4cc20*/  @P4 STG.E.U8 desc[UR14][R14.64], R4 ;  /* 0x000000040e004986 */ /* 0x0003e2000c10110e */
[----:B----4-:R-:W-:-:S03]  /*4cc30*/  F2FP.SATFINITE.E5M2.F32.PACK_AB_MERGE_C R24, R25, R24, RZ ;  /* 0x000000181918723e */ /* 0x010fc600048060ff */
[----:B------:R3:W-:Y:S01]  /*4cc40*/  @P5 STG.E.U8 desc[UR14][R12.64], R5 ;  /* 0x000000050c005986 */ /* 0x0007e2000c10110e */
[----:B------:R-:W-:Y:S01]  /*4cc50*/  ISETP.LT.AND P5, PT, R72, UR17, !P3 ;  /* 0x0000001148007c0c */ /* 0x000fe2000dfa1270 */
[----:B------:R-:W-:Y:S01]  /*4cc60*/  VIADD R0, R69, 0xd6 ;  /* 0x000000d645007836 */ /* 0x000fe20000000000 */
[----:B--2---:R-:W-:Y:S01]  /*4cc70*/  ISETP.LT.AND P3, PT, R74, UR10, !P3 ;  /* 0x0000000a4a007c0c */ /* 0x004fe2000df61270 */
[----:B------:R-:W2:Y:S01]  /*4cc80*/  LDL.LU R75, [R1+0x35c] ;  /* 0x00035c00014b7983 */ /* 0x000ea20000300800 */
[----:B-1----:R-:W-:Y:S01]  /*4cc90*/  PRMT R4, R5, 0x9910, RZ ;  /* 0x0000991005047816 */ /* 0x002fe200000000ff */
[----:B------:R-:W1:Y:S02]  /*4cca0*/  LDCU UR6, c[0x0][0x39c] ;  /* 0x00007380ff0677ac */ /* 0x000e640008000800 */
[----:B------:R-:W4:Y:S01]  /*4ccb0*/  LDL.LU.64 R14, [R1+0x170] ;  /* 0x00017000010e7983 */ /* 0x000f220000300a00 */
[----:B------:R-:W-:Y:S01]  /*4ccc0*/  SHF.R.S32.HI R4, RZ, 0x8, R4 ;  /* 0x00000008ff047819 */ /* 0x000fe20000011404 */
[----:B------:R-:W1:Y:S01]  /*4ccd0*/  LDCU UR8, c[0x0][0x398] ;  /* 0x00007300ff0877ac */ /* 0x000e620008000800 */
[----:B---3--:R-:W-:Y:S01]  /*4cce0*/  PRMT R5, R24, 0x9910, RZ ;  /* 0x0000991018057816 */ /* 0x008fe200000000ff */
[----:B------:R-:W-:Y:S01]  /*4ccf0*/  @P6 STG.E.U8 desc[UR14][R10.64], R24 ;  /* 0x000000180a006986 */ /* 0x000fe2000c10110e */
[----:B0-----:R-:W-:Y:S01]  /*4cd00*/  ISETP.GE.AND P4, PT, R0, UR4, PT ;  /* 0x0000000400007c0c */ /* 0x001fe2000bf86270 */
[----:B------:R-:W0:Y:S01]  /*4cd10*/  LDCU UR17, c[0x0][0x398] ;  /* 0x00007300ff1177ac */ /* 0x000e220008000800 */
[----:B------:R-:W-:Y:S01]  /*4cd20*/  SHF.R.S32.HI R5, RZ, 0x8, R5 ;  /* 0x00000008ff057819 */ /* 0x000fe20000011405 */
[----:B------:R-:W3:Y:S01]  /*4cd30*/  LDL.LU R13, [R1+0x360] ;  /* 0x00036000010d7983 */ /* 0x000ee20000300800 */
[----:B------:R-:W0:Y:S03]  /*4cd40*/  LDCU UR10, c[0x0][0x398] ;  /* 0x00007300ff0a77ac */ /* 0x000e260008000800 */
[----:B-----5:R5:W-:Y:S01]  /*4cd50*/  @P5 STG.E.U8 desc[UR14][R8.64], R4 ;  /* 0x0000000408005986 */ /* 0x020be2000c10110e */
[----:B------:R-:W-:Y:S01]  /*4cd60*/  VIADD R0, R69, 0xd7 ;  /* 0x000000d745007836 */ /* 0x000fe20000000000 */
[----:B------:R-:W0:Y:S02]  /*4cd70*/  LDCU UR4, c[0x0][0x39c] ;  /* 0x00007380ff0477ac */ /* 0x000e240008000800 */
[----:B------:R-:W3:Y:S04]  /*4cd80*/  LDL.LU R73, [R1+0x364] ;  /* 0x0003640001497983 */ /* 0x000ee80000300800 */
[----:B------:R0:W-:Y:S04]  /*4cd90*/  @P3 STG.E.U8 desc[UR14][R26.64], R5 ;  /* 0x000000051a003986 */ /* 0x0001e8000c10110e */
[----:B-----5:R-:W5:Y:S04]  /*4cda0*/  LDL.LU.64 R8, [R1+0x120] ;  /* 0x0001200001087983 */ /* 0x020f680000300a00 */
[----:B0-----:R-:W3:Y:S01]  /*4cdb0*/  LDL.LU.64 R26, [R1+0x1000] ;  /* 0x00100000011a7983 */ /* 0x001ee20000300a00 */
[----:B------:R-:W-:Y:S01]  /*4cdc0*/  ISETP.LT.AND P6, PT, R72, UR12, !P4 ;  /* 0x0000000c48007c0c */ /* 0x000fe2000e7c1270 */
[----:B------:R-:W0:Y:S01]  /*4cdd0*/  LDCU UR12, c[0x0][0x398] ;  /* 0x00007300ff0c77ac */ /* 0x000e220008000800 */
[----:B-1----:R-:W-:-:S02]  /*4cde0*/  ISETP.GE.AND P5, PT, R0, UR6, PT ;  /* 0x0000000600007c0c */ /* 0x002fc4000bfa6270 */
[----:B------:R-:W-:Y:S01]  /*4cdf0*/  ISETP.LT.AND P4, PT, R74, UR8, !P4 ;  /* 0x000000084a007c0c */ /* 0x000fe2000e781270 */
[----:B------:R-:W1:Y:S01]  /*4ce00*/  LDCU UR6, c[0x0][0x39c] ;  /* 0x00007380ff0677ac */ /* 0x000e620008000800 */
[----:B--2---:R-:W-:Y:S02]  /*4ce10*/  F2FP.SATFINITE.E5M2.F32.PACK_AB_MERGE_C R4, R75, R68, RZ ;  /* 0x000000444b04723e */ /* 0x004fe400048060ff */
[----:B---3--:R-:W-:-:S05]  /*4ce20*/  F2FP.SATFINITE.E5M2.F32.PACK_AB_MERGE_C R26, R27, R26, RZ ;  /* 0x0000001a1b1a723e */ /* 0x008fca00048060ff */
[----:B------:R2:W-:Y:S01]  /*4ce30*/  @P6 STG.E.U8 desc[UR14][R6.64], R4 ;  /* 0x0000000406006986 */ /* 0x0005e2000c10110e */
[----:B------:R-:W-:Y:S01]  /*4ce40*/  ISETP.LT.AND P6, PT, R72, UR17, !P5 ;  /* 0x0000001148007c0c */ /* 0x000fe2000efc1270 */
[----:B------:R-:W-:Y:S01]  /*4ce50*/  VIADD R0, R69, 0xd8 ;  /* 0x000000d845007836 */ /* 0x000fe20000000000 */
[----:B------:R-:W3:Y:S01]  /*4ce60*/  LDCU UR8, c[0x0][0x398] ;  /* 0x00007300ff0877ac */ /* 0x000ee20008000800 */
[----:B----4-:R-:W-:Y:S01]  /*4ce70*/  @P4 STG.E.U8 desc[UR14][R14.64], R26 ;  /* 0x0000001a0e004986 */ /* 0x010fe2000c10110e */
[----:B--2---:R-:W-:-:S03]  /*4ce80*/  PRMT R4, R4, 0x9910, RZ ;  /* 0x0000991004047816 */ /* 0x004fc600000000ff */
[----:B------:R-:W2:Y:S01]  /*4ce90*/  LDL.LU.64 R6, [R1+0x160] ;  /* 0x0001600001067983 */ /* 0x000ea20000300a00 */
[----:B------:R-:W4:Y:S01]  /*4cea0*/  LDCU UR17, c[0x0][0x398] ;  /* 0x00007300ff1177ac */ /* 0x000f220008000800 */
[----:B------:R-:W-:Y:S02]  /*4ceb0*/  SHF.R.S32.HI R4, RZ, 0x8, R4 ;  /* 0x00000008ff047819 */ /* 0x000fe40000011404 */
[----:B------:R-:W2:Y:S04]  /*4cec0*/  LDL.LU.64 R10, [R1+0x118] ;  /* 0x00011800010a7983 */ /* 0x000ea80000300a00 */
[----:B------:R0:W-:Y:S04]  /*4ced0*/  @P6 STG.E.U8 desc[UR14][R28.64], R4 ;  /* 0x000000041c006986 */ /* 0x0001e8000c10110e */
[----:B0-----:R-:W2:Y:S01]  /*4cee0*/  LDL.LU.64 R28, [R1+0xff8] ;  /* 0x000ff800011c7983 */ /* 0x001ea20000300a00 */
[----:B------:R-:W-:Y:S01]  /*4cef0*/  ISETP.GE.AND P3, PT, R0, UR4, PT ;  /* 0x0000000400007c0c */ /* 0x000fe2000bf66270 */
[----:B------:R-:W-:Y:S01]  /*4cf00*/  VIADD R0, R69, 0xd9 ;  /* 0x000000d945007836 */ /* 0x000fe20000000000 */
[----:B------:R-:W-:Y:S01]  /*4cf10*/  PRMT R5, R26, 0x9910, RZ ;  /* 0x000099101a057816 */ /* 0x000fe200000000ff */
[----:B------:R-:W0:Y:S01]  /*4cf20*/  LDCU UR4, c[0x0][0x39c] ;  /* 0x00007380ff0477ac */ /* 0x000e220008000800 */
[----:B------:R-:W-:Y:S01]  /*4cf30*/  ISETP.LT.AND P5, PT, R74, UR10, !P5 ;  /* 0x0000000a4a007c0c */ /* 0x000fe2000efa1270 */
[----:B------:R-:W2:Y:S01]  /*4cf40*/  LDL.LU R68, [R1+0x368] ;  /* 0x0003680001447983 */ /* 0x000ea20000300800 */
[----:B-1----:R-:W-:Y:S01]  /*4cf50*/  ISETP.GE.AND P4, PT, R0, UR6, PT ;  /* 0x0000000600007c0c */ /* 0x002fe2000bf86270 */
[----:B------:R-:W-:Y:S01]  /*4cf60*/  IMAD.MOV.U32 R0, RZ, RZ, R5 ;  /* 0x000000ffff007224 */ /* 0x000fe200078e0005 */
[----:B------:R-:W-:Y:S01]  /*4cf70*/  ISETP.LT.AND P6, PT, R72, UR12, !P3 ;  /* 0x0000000c48007c0c */ /* 0x000fe2000dfc1270 */
[----:B------:R-:W2:Y:S01]  /*4cf80*/  LDL.LU R75, [R1+0x36c] ;  /* 0x00036c00014b7983 */ /* 0x000ea20000300800 */
[----:B------:R-:W-:Y:S01]  /*4cf90*/  F2FP.SATFINITE.E5M2.F32.PACK_AB_MERGE_C R4, R73, R13, RZ ;  /* 0x0000000d4904723e */ /* 0x000fe200048060ff */
[----:B------:R-:W1:Y:S01]  /*4cfa0*/  LDCU UR10, c[0x0][0x398] ;  /* 0x00007300ff0a77ac */ /* 0x000e620008000800 */
[----:B------:R-:W-:Y:S01]  /*4cfb0*/  SHF.R.S32.HI R0, RZ, 0x8, R0 ;  /* 0x00000008ff007819 */ /* 0x000fe20000011400 */
[----:B------:R-:W2:Y:S01]  /*4cfc0*/  LDL.LU.64 R14, [R1+0x270] ;  /* 0x00027000010e7983 */ /* 0x000ea20000300a00 */
[----:B---3--:R-:W-:Y:S01]  /*4cfd0*/  ISETP.LT.AND P3, PT, R74, UR8, !P3 ;  /* 0x000000084a007c0c */ /* 0x008fe2000df61270 */
[----:B------:R-:W3:Y:S02]  /*4cfe0*/  LDCU UR8, c[0x0][0x398] ;  /* 0x00007300ff0877ac */ /* 0x000ee40008000800 */
[----:B-----5:R5:W-:Y:S01]  /*4cff0*/  @P5 STG.E.U8 desc[UR14][R8.64], R0 ;  /* 0x0000000008005986 */ /* 0x020be2000c10110e */
[----:B----4-:R-:W-:Y:S01]  /*4d000*/  ISETP.LT.AND P5, PT, R72, UR17, !P4 ;  /* 0x0000001148007c0c */ /* 0x010fe2000e7a1270 */
[----:B------:R-:W4:Y:S01]  /*4d010*/  LDCU UR6, c[0x0][0x39c] ;  /* 0x00007380ff0677ac */ /* 0x000f220008000800 */
[----:B------:R-:W-:Y:S01]  /*4d020*/  PRMT R5, R4, 0x9910, RZ ;  /* 0x0000991004057816 */ /* 0x000fe200000000ff */
[----:B------:R-:W0:Y:S01]  /*4d030*/  LDCU UR12, c[0x0][0x398] ;  /* 0x00007300ff0c77ac */ /* 0x000e220008000800 */
[----:B------:R-:W0:Y:S01]  /*4d040*/  LDCU UR17, c[0x0][0x398] ;  /* 0x00007300ff1177ac */ /* 0x000e220008000800 */
[----:B-----5:R-:W-:Y:S01]  /*4d050*/  VIADD R0, R69, 0xda ;  /* 0x000000da45007836 */ /* 0x020fe20000000000 */
[----:B------:R-:W5:Y:S04]  /*4d060*/  LDL.LU.64 R8, [R1+0x288] ;  /* 0x0002880001087983 */ /* 0x000f680000300a00 */
[----:B--2---:R2:W-:Y:S01]  /*4d070*/  @P6 STG.E.U8 desc[UR14][R6.64], R4 ;  /* 0x0000000406006986 */ /* 0x0045e2000c10110e */
[----:B0-----:R-:W-:Y:S01]  /*4d080*/  ISETP.GE.AND P6, PT, R0, UR4, PT ;  /* 0x0000000400007c0c */ /* 0x001fe2000bfc6270 */
[----:B------:R-:W0:Y:S01]  /*4d090*/  LDCU UR4, c[0x0][0x39c] ;  /* 0x00007380ff0477ac */ /* 0x000e220008000800 */
[----:B------:R-:W-:Y:S01]  /*4d0a0*/  SHF.R.S32.HI R0, RZ, 0x8, R5 ;  /* 0x00000008ff007819 */ /* 0x000fe20000011405 */
[----:B--2---:R-:W2:Y:S01]  /*4d0b0*/  LDL.LU.64 R6, [R1+0x268] ;  /* 0x0002680001067983 */ /* 0x004ea20000300a00 */
[----:B------:R-:W-:-:S05]  /*4d0c0*/  F2FP.SATFINITE.E5M2.F32.PACK_AB_MERGE_C R28, R29, R28, RZ ;  /* 0x0000001c1d1c723e */ /* 0x000fca00048060ff */
[----:B------:R-:W-:Y:S04]  /*4d0d0*/  @P3 STG.E.U8 desc[UR14][R10.64], R28 ;  /* 0x0000001c0a003986 */ /* 0x000fe8000c10110e */
[----:B------:R0:W-:Y:S04]  /*4d0e0*/  @P5 STG.E.U8 desc[UR14][R30.64], R0 ;  /* 0x000000001e005986 */ /* 0x0001e8000c10110e */
[----:B0-----:R-:W2:Y:S01]  /*4d0f0*/  LDL.LU.64 R30, [R1+0xff0] ;  /* 0x000ff000011e7983 */ /* 0x001ea20000300a00 */
[----:B-1----:R-:W-:Y:S01]  /*4d100*/  ISETP.LT.AND P4, PT, R74, UR10, !P4 ;  /* 0x0000000a4a007c0c */ /* 0x002fe2000e781270 */
[----:B------:R-:W0:Y:S01]  /*4d110*/  LDCU UR10, c[0x0][0x398] ;  /* 0x00007300ff0a77ac */ /* 0x000e220008000800 */
[----:B---3--:R-:W-:-:S02]  /*4d120*/  ISETP.LT.AND P5, PT, R72, UR8, !P6 ;  /* 0x0000000848007c0c */ /* 0x008fc4000f7a1270 */
[----:B------:R-:W-:Y:S01]  /*4d130*/  PRMT R4, R28, 0x9910, RZ ;  /* 0x000099101c047816 */ /* 0x000fe200000000ff */
[----:B------:R-:W-:Y:S01]  /*4d140*/  VIADD R0, R69, 0xdb ;  /* 0x000000db45007836 */ /* 0x000fe20000000000 */
[----:B------:R-:W-:Y:S01]  /*4d150*/  F2FP.SATFINITE.E5M2.F32.PACK_AB_MERGE_C R5, R75, R68, RZ ;  /* 0x000000444b05723e */ /* 0x000fe200048060ff */
[----:B------:R-:W3:Y:S01]  /*4d160*/  LDL.LU.64 R10, [R1+0x2f8] ;  /* 0x0002f800010a7983 */ /* 0x000ee20000300a00 */
[----:B------:R-:W-:Y:S01]  /*4d170*/  SHF.R.S32.HI R4, RZ, 0x8, R4 ;  /* 0x00000008ff047819 */ /* 0x000fe20000011404 */
[----:B------:R-:W1:Y:S01]  /*4d180*/  LDCU UR8, c[0x0][0x398] ;  /* 0x00007300ff0877ac */ /* 0x000e620008000800 */
[----:B----4-:R-:W-:Y:S01]  /*4d190*/  ISETP.GE.AND P3, PT, R0, UR6, PT ;  /* 0x0000000600007c0c */ /* 0x010fe2000bf66270 */
[----:B------:R-:W4:Y:S01]  /*4d1a0*/  LDL.LU R13, [R1+0x370] ;  /* 0x00037000010d7983 */ /* 0x000f220000300800 */
[----:B------:R-:W-:Y:S01]  /*4d1b0*/  ISETP.LT.AND P6, PT, R74, UR12, !P6 ;  /* 0x0000000c4a007c0c */ /* 0x000fe2000f7c1270 */
[----:B------:R-:W1:Y:S02]  /*4d1c0*/  LDCU UR6, c[0x0][0x39c] ;  /* 0x00007380ff0677ac */ /* 0x000e640008000800 */
[----:B------:R1:W-:Y:S01]  /*4d1d0*/  @P4 STG.E.U8 desc[UR14][R14.64], R4 ;  /* 0x000000040e004986 */ /* 0x0003e2000c10110e */
[----:B------:R-:W2:Y:S03]  /*4d1e0*/  LDCU UR12, c[0x0][0x398] ;  /* 0x00007300ff0c77ac */ /* 0x000ea60008000800 */
[----:B-----5:R5:W-:Y:S01]  /*4d1f0*/  @P5 STG.E.U8 desc[UR14][R8.64], R5 ;  /* 0x0000000508005986 */ /* 0x020be2000c10110e */
[----:B0-----:R-:W-:Y:S01]  /*4d200*/  ISETP.LT.AND P5, PT, R72, UR10, !P3 ;  /* 0x0000000a48007c0c */ /* 0x001fe2000dfa1270 */
[----:B------:R-:W-:Y:S01]  /*4d210*/  VIADD R0, R69, 0xdc ;  /* 0x000000dc45007836 */ /* 0x000fe20000000000 */
[----:B------:R-:W0:Y:S01]  /*4d220*/  LDCU UR10, c[0x0][0x398] ;  /* 0x00007300ff0a77ac */ /* 0x000e220008000800 */
[----:B------:R-:W4:Y:S01]  /*4d230*/  LDL.LU R73, [R1+0x374] ;  /* 0x0003740001497983 */ /* 0x000f220000300800 */
[----:B-1----:R-:W-:-:S04]  /*4d240*/  PRMT R4, R5, 0x9910, RZ ;  /* 0x0000991005047816 */ /* 0x002fc800000000ff */
[----:B------:R-:W-:Y:S01]  /*4d250*/  SHF.R.S32.HI R4, RZ, 0x8, R4 ;  /* 0x00000008ff047819 */ /* 0x000fe20000011404 */
[----:B-----5:R-:W5:Y:S01]  /*4d260*/  LDL.LU.64 R8, [R1+0x550] ;  /* 0x0005500001087983 */ /* 0x020f620000300a00 */
[----:B--2---:R-:W-:-:S05]  /*4d270*/  F2FP.SATFINITE.E5M2.F32.PACK_AB_MERGE_C R30, R31, R30, RZ ;  /* 0x0000001e1f1e723e */ /* 0x004fca00048060ff */
[----:B------:R1:W-:Y:S04]  /*4d280*/  @P6 STG.E.U8 desc[UR14][R6.64], R30 ;  /* 0x0000001e06006986 */ /* 0x0003e8000c10110e */
[----:B------:R2:W-:Y:S04]  /*4d290*/  @P5 STG.E.U8 desc[UR14][R32.64], R4 ;  /* 0x0000000420005986 */ /* 0x0005e8000c10110e */
[----:B-1----:R-:W5:Y:S04]  /*4d2a0*/  LDL.LU.64 R6, [R1+0x548] ;  /* 0x0005480001067983 */ /* 0x002f680000300a00 */
[----:B--2---:R-:W2:Y:S01]  /*4d2b0*/  LDL.LU.64 R32, [R1+0xfe8] ;  /* 0x000fe80001207983 */ /* 0x004ea20000300a00 */
[----:B------:R-:W-:Y:S01]  /*4d2c0*/  ISETP.GE.AND P4, PT, R0, UR4, PT ;  /* 0x0000000400007c0c */ /* 0x000fe2000bf86270 */
[----:B------:R-:W-:Y:S01]  /*4d2d0*/  VIADD R0, R69, 0xdd ;  /* 0x000000dd45007836 */ /* 0x000fe20000000000 */
[----:B------:R-:W-:Y:S01]  /*4d2e0*/  PRMT R30, R30, 0x9910, RZ ;  /* 0x000099101e1e7816 */ /* 0x000fe200000000ff */
[----:B------:R-:W1:Y:S01]  /*4d2f0*/  LDCU UR4, c[0x0][0x39c] ;  /* 0x00007380ff0477ac */ /* 0x000e620008000800 */
[----:B------:R-:W-:Y:S01]  /*4d300*/  ISETP.LT.AND P6, PT, R74, UR8, !P3 ;  /* 0x000000084a007c0c */ /* 0x000fe2000dfc1270 */
[----:B------:R-:W2:Y:S01]  /*4d310*/  LDL.LU R68, [R1+0x378] ;  /* 0x0003780001447983 */ /* 0x000ea20000300800 */
[----:B------:R-:W-:Y:S01]  /*4d320*/  ISETP.GE.AND P3, PT, R0, UR6, PT ;  /* 0x0000000600007c0c */ /* 0x000fe2000bf66270 */
[----:B------:R-:W-:Y:S01]  /*4d330*/  IMAD.MOV.U32 R0, RZ, RZ, R30 ;  /* 0x000000ffff007224 */ /* 0x000fe200078e001e */
[----:B------:R-:W-:Y:S01]  /*4d340*/  ISETP.LT.AND P5, PT, R72, UR12, !P4 ;  /* 0x0000000c48007c0c */ /* 0x000fe2000e7a1270 */
[----:B------:R-:W2:Y:S01]  /*4d350*/  LDL.LU R75, [R1+0x37c] ;  /* 0x00037c00014b7983 */ /* 0x000ea20000300800 */
[----:B----4-:R-:W-:Y:S01]  /*4d360*/  F2FP.SATFINITE.E5M2.F32.PACK_AB_MERGE_C R4, R73, R13, RZ ;  /* 0x0000000d4904723e */ /* 0x010fe200048060ff */
[----:B------:R-:W4:Y:S01]  /*4d370*/  LDCU UR8, c[0x0][0x398] ;  /* 0x00007300ff0877ac */ /* 0x000f220008000800 */
[----:B------:R-:W-:Y:S01]  /*4d380*/  SHF.R.S32.HI R0, RZ, 0x8, R0 ;  /* 0x00000008ff007819 */ /* 0x000fe20000011400 */
[----:B------:R-:W4:Y:S01]  /*4d390*/  LDL.LU.64 R14, [R1+0x638] ;  /* 0x00063800010e7983 */ /* 0x000f220000300a00 */
[----:B------:R-:W-:Y:S01]  /*4d3a0*/  ISETP.LT.AND P4, PT, R74, UR17, !P4 ;  /* 0x000000114a007c0c */ /* 0x000fe2000e781270 */
[----:B------:R-:W1:Y:S02]  /*4d3b0*/  LDCU UR12, c[0x0][0x398] ;  /* 0x00007300ff0c77ac */ /* 0x000e640008000800 */
[----:B---3--:R3:W-:Y:S01]  /*4d3c0*/  @P6 STG.E.U8 desc[UR14][R10.64], R0 ;  /* 0x000000000a006986 */ /* 0x0087e2000c10110e */
[----:B0-----:R-:W-:Y:S01]  /*4d3d0*/  ISETP.LT.AND P6, PT, R72, UR10, !P3 ;  /* 0x0000000a48007c0c */ /* 0x001fe2000dfc1270 */
[----:B------:R-:W0:Y:S01]  /*4d3e0*/  LDCU UR6, c[0x0][0x39c] ;  /* 0x00007380ff0677ac */ /* 0x000e220008000800 */
[----:B------:R-:W-:Y:S01]  /*4d3f0*/  PRMT R5, R4, 0x9910, RZ ;  /* 0x0000991004057816 */ /* 0x000fe200000000ff */
[----:B-----5:R-:W-:Y:S01]  /*4d400*/  @P5 STG.E.U8 desc[UR14][R8.64], R4 ;  /* 0x0000000408005986 */ /* 0x020fe2000c10110e */
[----:B------:R-:W5:Y:S03]  /*4d410*/  LDCU UR10, c[0x0][0x398] ;  /* 0x00007300ff0a77ac */ /* 0x000f660008000800 */
[----:B------:R-:W4:Y:S01]  /*4d420*/  LDL.LU.64 R12, [R1+0x650] ;  /* 0x00065000010c7983 */ /* 0x000f220000300a00 */
[----:B------:R-:W0:Y:S01]  /*4d430*/  LDCU UR17, c[0x0][0x398] ;  /* 0x00007300ff1177ac */ /* 0x000e220008000800 */
[----:B---3--:R-:W-:-:S02]  /*4d440*/  VIADD R0, R69, 0xde ;  /* 0x000000de45007836 */ /* 0x008fc40000000000 */
[----:B------:R-:W3:Y:S03]  /*4d450*/  LDL.LU.64 R10, [R1+0x648] ;  /* 0x00064800010a7983 */ /* 0x000ee60000300a00 */
[----:B-1----:R-:W-:Y:S01]  /*4d460*/  ISETP.GE.AND P5, PT, R0, UR4, PT ;  /* 0x0000000400007c0c */ /* 0x002fe2000bfa6270 */
[----:B------:R-:W1:Y:S01]  /*4d470*/  LDCU UR4, c[0x0][0x39c] ;  /* 0x00007380ff0477ac */ /* 0x000e620008000800 */
[----:B------:R-:W-:Y:S02]  /*4d480*/  SHF.R.S32.HI R0, RZ, 0x8, R5 ;  /* 0x00000008ff007819 */ /* 0x000fe40000011405 */
[----:B--2---:R-:W-:-:S05]  /*4d490*/  F2FP.SATFINITE.E5M2.F32.PACK_AB_MERGE_C R32, R33, R32, RZ ;  /* 0x000000202120723e */ /* 0x004fca00048060ff */
[----:B------:R-:W-:Y:S04]  /*4d4a0*/  @P4 STG.E.U8 desc[UR14][R6.64], R32 ;  /* 0x0000002006004986 */ /* 0x000fe8000c10110e */
[----:B------:R2:W-:Y:S04]  /*4d4b0*/  @P6 STG.E.U8 desc[UR14][R34.64], R0 ;  /* 0x0000000022006986 */ /* 0x0005e8000c10110e */
[----:B--2---:R-:W2:Y:S04]  /*4d4c0*/  LDL.LU.64 R34, [R1+0xfe0] ;  /* 0x000fe00001227983 */ /* 0x004ea80000300a00 */
[----:B------:R-:W3:Y:S01]  /*4d4d0*/  LDL.LU.64 R8, [R1+0x680] ;  /* 0x0006800001087983 */ /* 0x000ee20000300a00 */
[----:B----4-:R-:W-:Y:S01]  /*4d4e0*/  ISETP.LT.AND P4, PT, R74, UR8, !P3 ;  /* 0x000000084a007c0c */ /* 0x010fe2000df81270 */
[----:B------:R-:W4:Y:S01]  /*4d4f0*/  LDCU UR8, c[0x0][0x398] ;  /* 0x00007300ff0877ac */ /* 0x000f220008000800 */
[----:B------:R-:W-:-:S02]  /*4d500*/  ISETP.LT.AND P6, PT, R72, UR12, !P5 ;  /* 0x0000000c48007c0c */ /* 0x000fc4000efc1270 */
[----:B------:R-:W-:Y:S01]  /*4d510*/  PRMT R4, R32, 0x9910, RZ ;  /* 0x0000991020047816 */ /* 0x000fe200000000ff */
[----:B------:R-:W-:Y:S01]  /*4d520*/  VIADD R0, R69, 0xdf ;  /* 0x000000df45007836 */ /* 0x000fe20000000000 */
[----:B------:R-:W-:Y:S01]  /*4d530*/  F2FP.SATFINITE.E5M2.F32.PACK_AB_MERGE_C R5, R75, R68, RZ ;  /* 0x000000444b05723e */ /* 0x000fe200048060ff */
[----:B------:R-:W3:Y:S01]  /*4d540*/  LDL.LU.64 R6, [R1+0x688] ;  /* 0x0006880001067983 */ /* 0x000ee20000300a00 */
[----:B------:R-:W-:Y:S01]  /*4d550*/  SHF.R.S32.HI R4, RZ, 0x8, R4 ;  /* 0x00000008ff047819 */ /* 0x000fe20000011404 */
[----:B------:R-:W1:Y:S01]  /*4d560*/  LDCU UR12, c[0x0][0x398] ;  /* 0x00007300ff0c77ac */ /* 0x000e620008000800 */
[----:B0-----:R-:W-:Y:S01]  /*4d570*/  ISETP.GE.AND P3, PT, R0, UR6, PT ;  /* 0x0000000600007c0c */ /* 0x001fe2000bf66270 */
[----:B------:R-:W3:Y:S01]  /*4d580*/  LDL.LU R68, [R1+0x380] ;  /* 0x0003800001447983 */ /* 0x000ee20000300800 */
[----:B-----5:R-:W-:Y:S01]  /*4d590*/  ISETP.LT.AND P5, PT, R74, UR10, !P5 ;  /* 0x0000000a4a007c0c */ /* 0x020fe2000efa1270 */
[----:B------:R-:W0:Y:S02]  /*4d5a0*/  LDCU UR6, c[0x0][0x39c] ;  /* 0x00007380ff0677ac */ /* 0x000e240008000800 */
[----:B------:R5:W-:Y:S01]  /*4d5b0*/  @P4 STG.E.U8 desc[UR14][R14.64], R4 ;  /* 0x000000040e004986 */ /* 0x000be2000c10110e */
[----:B--2---:R-:W-:-:S03]  /*4d5c0*/  F2FP.SATFINITE.E5M2.F32.PACK_AB_MERGE_C R34, R35, R34, RZ ;  /* 0x000000222322723e */ /* 0x004fc600048060ff */
[----:B------:R2:W-:Y:S01]  /*4d5d0*/  @P6 STG.E.U8 desc[UR14][R12.64], R5 ;  /* 0x000000050c006986 */ /* 0x0005e2000c10110e */
[----:B------:R-:W-:Y:S01]  /*4d5e0*/  ISETP.LT.AND P6, PT, R72, UR17, !P3 ;  /* 0x0000001148007c0c */ /* 0x000fe2000dfc1270 */
[----:B------:R-:W-:Y:S01]  /*4d5f0*/  VIADD R0, R69, 0xe0 ;  /* 0x000000e045007836 */ /* 0x000fe20000000000 */
[----:B-----5:R-:W-:Y:S01]  /*4d600*/  PRMT R4, R5, 0x9910, RZ ;  /* 0x0000991005047816 */ /* 0x020fe200000000ff */
[----:B------:R-:W5:Y:S01]  /*4d610*/  LDL.LU R75, [R1+0x384] ;  /* 0x00038400014b7983 */ /* 0x000f620000300800 */
[----:B----4-:R-:W-:Y:S01]  /*4d620*/  ISETP.LT.AND P3, PT, R74, UR8, !P3 ;  /* 0x000000084a007c0c */ /* 0x010fe2000df61270 */
[----:B------:R-:W4:Y:S01]  /*4d630*/  LDCU UR10, c[0x0][0x398] ;  /* 0x00007300ff0a77ac */ /* 0x000f220008000800 */
[----:B------:R-:W-:Y:S01]  /*4d640*/  SHF.R.S32.HI R4, RZ, 0x8, R4 ;  /* 0x00000008ff047819 */ /* 0x000fe20000011404 */
[----:B---3--:R-:W-:Y:S01]  /*4d650*/  @P5 STG.E.U8 desc[UR14][R10.64], R34 ;  /* 0x000000220a005986 */ /* 0x008fe2000c10110e */
[----:B-1----:R-:W-:Y:S01]  /*4d660*/  ISETP.GE.AND P4, PT, R0, UR4, PT ;  /* 0x0000000400007c0c */ /* 0x002fe2000bf86270 */
[----:B------:R-:W1:Y:S01]  /*4d670*/  LDCU UR17, c[0x0][0x398] ;  /* 0x00007300ff1177ac */ /* 0x000e620008000800 */
[----:B--2---:R-:W-:Y:S01]  /*4d680*/  PRMT R5, R34, 0x9910, RZ ;  /* 0x0000991022057816 */ /* 0x004fe200000000ff */
[----:B------:R-:W2:Y:S01]  /*4d690*/  LDL.LU.64 R14, [R1+0x6d8] ;  /* 0x0006d800010e7983 */ /* 0x000ea20000300a00 */
[----:B------:R-:W3:Y:S03]  /*4d6a0*/  LDCU UR4, c[0x0][0x39c] ;  /* 0x00007380ff0477ac */ /* 0x000ee60008000800 */
[----:B------:R0:W-:Y:S01]  /*4d6b0*/  @P6 STG.E.U8 desc[UR14][R8.64], R4 ;  /* 0x0000000408006986 */ /* 0x0001e2000c10110e */
[----:B------:R-:W1:Y:S03]  /*4d6c0*/  LDCU UR8, c[0x0][0x398] ;  /* 0x00007300ff0877ac */ /* 0x000e660008000800 */
[----:B------:R-:W2:Y:S04]  /*4d6d0*/  LDL.LU R13, [R1+0x388] ;  /* 0x00038800010d7983 */ /* 0x000ea80000300800 */
[----:B------:R-:W2:Y:S01]  /*4d6e0*/  LDL.LU R73, [R1+0x38c] ;  /* 0x00038c0001497983 */ /* 0x000ea20000300800 */
[----:B0-----:R-:W-:-:S03]  /*4d6f0*/  SHF.R.S32.HI R4, RZ, 0x8, R5 ;  /* 0x00000008ff047819 */ /* 0x001fc60000011405 */
[----:B------:R-:W2:Y:S04]  /*4d700*/  LDL.LU.64 R8, [R1+0x6f8] ;  /* 0x0006f80001087983 */ /* 0x000ea80000300a00 */
[----:B------:R0:W-:Y:S04]  /*4d710*/  @P3 STG.E.U8 desc[UR14][R36.64], R4 ;  /* 0x0000000424003986 */ /* 0x0001e8000c10110e */
[----:B0-----:R-:W2:Y:S01]  /*4d720*/  LDL.LU.64 R36, [R1+0xfd8] ;  /* 0x000fd80001247983 */ /* 0x001ea20000300a00 */
[----:B------:R-:W-:Y:S01]  /*4d730*/  ISETP.LT.AND P5, PT, R72, UR12, !P4 ;  /* 0x0000000c48007c0c */ /* 0x000fe2000e7a1270 */
[C---:B------:R-:W-:Y:S01]  /*4d740*/  VIADD R0, R69.reuse, 0xe1 ;  /* 0x000000e145007836 */ /* 0x040fe20000000000 */
[----:B------:R-:W0:Y:S04]  /*4d750*/  LDCU UR12, c[0x0][0x398] ;  /* 0x00007300ff0c77ac */ /* 0x000e280008000800 */
[----:B------:R-:W-:Y:S01]  /*4d760*/  ISETP.GE.AND P6, PT, R0, UR6, PT ;  /* 0x0000000600007c0c */ /* 0x000fe2000bfc6270 */
[----:B------:R-:W-:Y:S01]  /*4d770*/  VIADD R4, R69, 0xe2 ;  /* 0x000000e245047836 */ /* 0x000fe20000000000 */
[----:B----4-:R-:W-:Y:S01]  /*4d780*/  ISETP.LT.AND P4, PT, R74, UR10, !P4 ;  /* 0x0000000a4a007c0c */ /* 0x010fe2000e781270 */
[----:B------:R-:W4:Y:S03]  /*4d790*/  LDCU UR6, c[0x0][0x39c] ;  /* 0x00007380ff0677ac */ /* 0x000f260008000800 */
[----:B---3--:R-:W-:Y:S01]  /*4d7a0*/  ISETP.GE.AND P3, PT, R4, UR4, PT ;  /* 0x0000000404007c0c */ /* 0x008fe2000bf66270 */
[----:B------:R-:W3:Y:S01]  /*4d7b0*/  LDCU UR10, c[0x0][0x398] ;  /* 0x00007300ff0a77ac */ /* 0x000ee20008000800 */
[----:B------:R-:W0:Y:S01]  /*4d7c0*/  LDCU UR4, c[0x0][0x39c] ;  /* 0x00007380ff0477ac */ /* 0x000e220008000800 */
[----:B-----5:R-:W-:-:S05]  /*4d7d0*/  F2FP.SATFINITE.E5M2.F32.PACK_AB_MERGE_C R0, R75, R68, RZ ;  /* 0x000000444b00723e */ /* 0x020fca00048060ff */
[----:B------:R5:W-:Y:S01]  /*4d7e0*/  @P5 STG.E.U8 desc[UR14][R6.64], R0 ;  /* 0x0000000006005986 */ /* 0x000be2000c10110e */
[----:B-1----:R-:W-:Y:S01]  /*4d7f0*/  ISETP.LT.AND P5, PT, R72, UR17, !P6 ;  /* 0x0000001148007c0c */ /* 0x002fe2000f7a1270 */
[----:B------:R-:W1:Y:S01]  /*4d800*/  LDCU UR17, c[0x0][0x398] ;  /* 0x00007300ff1177ac */ /* 0x000e620008000800 */
[----:B-----5:R-:W-:Y:S01]  /*4d810*/  PRMT R0, R0, 0x9910, RZ ;  /* 0x0000991000007816 */ /* 0x020fe200000000ff */
[----:B------:R-:W5:Y:S04]  /*4d820*/  LDL.LU.64 R6, [R1+0x728] ;  /* 0x0007280001067983 */ /* 0x000f680000300a00 */
[----:B------:R-:W-:Y:S01]  /*4d830*/  IMAD.MOV.U32 R4, RZ, RZ, R0 ;  /* 0x000000ffff047224 */ /* 0x000fe200078e0000 */
[----:B------:R-:W5:Y:S04]  /*4d840*/  LDL.LU.64 R10, [R1+0x720] ;  /* 0x00072000010a7983 */ /* 0x000f680000300a00 */
[----:B------:R-:W-:-:S02]  /*4d850*/  SHF.R.S32.HI R4, RZ, 0x8, R4 ;  /* 0x00000008ff047819 */ /* 0x000fc40000011404 */
[----:B--2---:R-:W-:-:S05]  /*4d860*/  F2FP.SATFINITE.E5M2.F32.PACK_AB_MERGE_C R36, R37, R36, RZ ;  /* 0x000000242524723e */ /* 0x004fca00048060ff */
[----:B------:R-:W-:Y:S04]  /*4d870*/  @P4 STG.E.U8 desc[UR14][R14.64], R36 ;  /* 0x000000240e004986 */ /* 0x000fe8000c10110e */
[----:B------:R2:W-:Y:S04]  /*4d880*/  @P5 STG.E.U8 desc[UR14][R38.64], R4 ;  /* 0x0000000426005986 */ /* 0x0005e8000c10110e */
[----:B--2---:R-:W2:Y:S01]  /*4d890*/  LDL.LU.64 R38, [R1+0xfd0] ;  /* 0x000fd00001267983 */ /* 0x004ea20000300a00 */
[----:B------:R-:W-:Y:S01]  /*4d8a0*/  ISETP.LT.AND P6, PT, R74, UR8, !P6 ;  /* 0x000000084a007c0c */ /* 0x000fe2000f7c1270 */
[----:B------:R-:W-:Y:S01]  /*4d8b0*/  VIADD R0, R69, 0xe3 ;  /* 0x000000e345007836 */ /* 0x000fe20000000000 */
[----:B------:R-:W-:Y:S01]  /*4d8c0*/  PRMT R5, R36, 0x9910, RZ ;  /* 0x0000991024057816 */ /* 0x000fe200000000ff */
[----:B------:R-:W2:Y:S01]  /*4d8d0*/  LDL.LU R68, [R1+0x390] ;  /* 0x0003900001447983 */ /* 0x000ea20000300800 */
[----:B0-----:R-:W-:Y:S01]  /*4d8e0*/  ISETP.LT.AND P5, PT, R72, UR12, !P3 ;  /* 0x0000000c48007c0c */ /* 0x001fe2000dfa1270 */
[----:B------:R-:W0:Y:S01]  /*4d8f0*/  LDCU UR8, c[0x0][0x398] ;  /* 0x00007300ff0877ac */ /* 0x000e220008000800 */
[----:B------:R-:W-:Y:S01]  /*4d900*/  SHF.R.S32.HI R5, RZ, 0x8, R5 ;  /* 0x00000008ff057819 */ /* 0x000fe20000011405 */
[----:B------:R-:W2:Y:S01]  /*4d910*/  LDL.LU R75, [R1+0x394] ;  /* 0x00039400014b7983 */ /* 0x000ea20000300800 */
[----:B----4-:R-:W-:Y:S01]  /*4d920*/  ISETP.GE.AND P4, PT, R0, UR6, PT ;  /* 0x0000000600007c0c */ /* 0x010fe2000bf86270 */
[----:B------:R-:W4:Y:S01]  /*4d930*/  LDCU UR6, c[0x0][0x39c] ;  /* 0x00007380ff0677ac */ /* 0x000f220008000800 */
[----:B---3--:R-:W-:Y:S01]  /*4d940*/  ISETP.LT.AND P3, PT, R74, UR10, !P3 ;  /* 0x0000000a4a007c0c */ /* 0x008fe2000df61270 */
[----:B------:R-:W3:Y:S01]  /*4d950*/  LDL.LU.64 R14, [R1+0x758] ;  /* 0x00075800010e7983 */ /* 0x000ee20000300a00 */
[----:B------:R-:W-:Y:S01]  /*4d960*/  F2FP.SATFINITE.E5M2.F32.PACK_AB_MERGE_C R0, R73, R13, RZ ;  /* 0x0000000d4900723e */ /* 0x000fe200048060ff */
[----:B------:R-:W0:Y:S02]  /*4d970*/  LDCU UR10, c[0x0][0x398] ;  /* 0x00007300ff0a77ac */ /* 0x000e240008000800 */
[----:B------:R4:W-:Y:S01]  /*4d980*/  @P6 STG.E.U8 desc[UR14][R8.64], R5 ;  /* 0x0000000508006986 */ /* 0x0009e2000c10110e */
[----:B-1----:R-:W-:Y:S01]  /*4d990*/  ISETP.LT.AND P6, PT, R72, UR17, !P4 ;  /* 0x0000001148007c0c */ /* 0x002fe2000e7c1270 */
[----:B------:R-:W1:Y:S01]  /*4d9a0*/  LDCU UR12, c[0x0][0x398] ;  /* 0x00007300ff0c77ac */ /* 0x000e620008000800 */
[----:B------:R-:W-:Y:S01]  /*4d9b0*/  PRMT R4, R0, 0x9910, RZ ;  /* 0x0000991000047816 */ /* 0x000fe200000000ff */
[----:B------:R-:W0:Y:S03]  /*4d9c0*/  LDCU UR17, c[0x0][0x398] ;  /* 0x00007300ff1177ac */ /* 0x000e260008000800 */
[----:B------:R-:W-:Y:S01]  /*4d9d0*/  SHF.R.S32.HI R4, RZ, 0x8, R4 ;  /* 0x00000008ff047819 */ /* 0x000fe20000011404 */
[----:B----4-:R-:W4:Y:S04]  /*4d9e0*/  LDL.LU.64 R8, [R1+0x768] ;  /* 0x0007680001087983 */ /* 0x010f280000300a00 */
[----:B-----5:R5:W-:Y:S04]  /*4d9f0*/  @P5 STG.E.U8 desc[UR14][R6.64], R0 ;  /* 0x0000000006005986 */ /* 0x020be8000c10110e */
[----:B-----5:R-:W5:Y:S01]  /*4da00*/  LDL.LU.64 R6, [R1+0x760] ;  /* 0x0007600001067983 */ /* 0x020f620000300a00 */
[----:B--2---:R-:W-:-:S05]  /*4da10*/  F2FP.SATFINITE.E5M2.F32.PACK_AB_MERGE_C R38, R39, R38, RZ ;  /* 0x000000262726723e */ /* 0x004fca00048060ff */
[----:B------:R-:W-:Y:S04]  /*4da20*/  @P3 STG.E.U8 desc[UR14][R10.64], R38 ;  /* 0x000000260a003986 */ /* 0x000fe8000c10110e */
[----:B------:R2:W-:Y:S04]  /*4da30*/  @P6 STG.E.U8 desc[UR14][R40.64], R4 ;  /* 0x0000000428006986 */ /* 0x0005e8000c10110e */
[----:B--2---:R-:W2:Y:S01]  /*4da40*/  LDL.LU.64 R40, [R1+0xfc8] ;  /* 0x000fc80001287983 */ /* 0x004ea20000300a00 */
[C---:B------:R-:W-:Y:S01]  /*4da50*/  VIADD R5, R69.reuse, 0xe4 ;  /* 0x000000e445057836 */ /* 0x040fe20000000000 */
[----:B0-----:R-:W-:Y:S01]  /*4da60*/  ISETP.LT.AND P4, PT, R74, UR8, !P4 ;  /* 0x000000084a007c0c */ /* 0x001fe2000e781270 */
[----:B------:R-:W0:Y:S01]  /*4da70*/  LDCU UR8, c[0x0][0x398] ;  /* 0x00007300ff0877ac */ /* 0x000e220008000800 */
[----:B------:R-:W-:Y:S01]  /*4da80*/  VIADD R0, R69, 0xe5 ;  /* 0x000000e545007836 */ /* 0x000fe20000000000 */
[----:B------:R-:W-:Y:S01]  /*4da90*/  PRMT R4, R38, 0x9910, RZ ;  /* 0x0000991026047816 */ /* 0x000fe200000000ff */
[----:B------:R-:W5:Y:S01]  /*4daa0*/  LDL.LU.64 R10, [R1+0x7a8] ;  /* 0x0007a800010a7983 */ /* 0x000f620000300a00 */
[----:B------:R-:W-:Y:S01]  /*4dab0*/  ISETP.GE.AND P5, PT, R5, UR4, PT ;  /* 0x0000000405007c0c */ /* 0x000fe2000bfa6270 */
[----:B------:R-:W2:Y:S01]  /*4dac0*/  LDCU UR4, c[0x0][0x39c] ;  /* 0x00007380ff0477ac */ /* 0x000ea20008000800 */
[----:B------:R-:W-:Y:S01]  /*4dad0*/  ISETP.GE.AND P3, PT, R0, UR6, PT ;  /* 0x0000000600007c0c */ /* 0x000fe2000bf66270 */
[----:B------:R-:W5:Y:S01]  /*4dae0*/  LDL.LU R13, [R1+0x398] ;  /* 0x00039800010d7983 */ /* 0x000f620000300800 */
[----:B------:R-:W-:Y:S01]  /*4daf0*/  ISETP.LT.AND P6, PT, R72, UR10, !P5 ;  /* 0x0000000a48007c0c */ /* 0x000fe2000efc1270 */
[----:B------:R-:W2:Y:S01]  /*4db00*/  LDCU UR10, c[0x0][0x398] ;  /* 0x00007300ff0a77ac */ /* 0x000ea20008000800 */
[----:B------:R-:W-:Y:S01]  /*4db10*/  SHF.R.S32.HI R4, RZ, 0x8, R4 ;  /* 0x00000008ff047819 */ /* 0x000fe20000011404 */
[----:B------:R-:W5:Y:S01]  /*4db20*/  LDL.LU R73, [R1+0x39c] ;  /* 0x00039c0001497983 */ /* 0x000f620000300800 */
[----:B------:R-:W-:Y:S01]  /*4db30*/  F2FP.SATFINITE.E5M2.F32.PACK_AB_MERGE_C R0, R75, R68, RZ ;  /* 0x000000444b00723e */ /* 0x000fe200048060ff */
[----:B------:R-:W2:Y:S01]  /*4db40*/  LDCU UR6, c[0x0][0x39c] ;  /* 0x00007380ff0677ac */ /* 0x000ea20008000800 */
[----:B-1----:R-:W-:Y:S01]  /*4db50*/  ISETP.LT.AND P5, PT, R74, UR12, !P5 ;  /* 0x0000000c4a007c0c */ /* 0x002fe2000efa1270 */
[----:B---3--:R1:W-:Y:S01]  /*4db60*/  @P4 STG.E.U8 desc[UR14][R14.64], R4 ;  /* 0x000000040e004986 */ /* 0x0083e2000c10110e */
[----:B------:R-:W3:Y:S05]  /*4db70*/  LDCU UR12, c[0x0][0x398] ;  /* 0x00007300ff0c77ac */ /* 0x000eea0008000800 */
[----:B----4-:R4:W-:Y:S01]  /*4db80*/  @P6 STG.E.U8 desc[UR14][R8.64], R0 ;  /* 0x0000000008006986 */ /* 0x0109e2000c10110e */
[----:B0-----:R-:W-:Y:S01]  /*4db90*/  ISETP.LT.AND P6, PT, R72, UR8, !P3 ;  /* 0x0000000848007c0c */ /* 0x001fe2000dfc1270 */
[----:B------:R-:W0:Y:S01]  /*4dba0*/  LDCU UR8, c[0x0][0x398] ;  /* 0x00007300ff0877ac */ /* 0x000e220008000800 */
[----:B-1----:R-:W-:-:S04]  /*4dbb0*/  PRMT R4, R0, 0x9910, RZ ;  /* 0x0000991000047816 */ /* 0x002fc800000000ff */
[----:B------:R-:W-:Y:S01]  /*4dbc0*/  SHF.R.S32.HI R4, RZ, 0x8, R4 ;  /* 0x00000008ff047819 */ /* 0x000fe20000011404 */
[----:B----4-:R-:W4:Y:S01]  /*4dbd0*/  LDL.LU.64 R8, [R1+0x7e8] ;  /* 0x0007e80001087983 */ /* 0x010f220000300a00 */
[----:B--2---:R-:W-:-:S05]  /*4dbe0*/  F2FP.SATFINITE.E5M2.F32.PACK_AB_MERGE_C R40, R41, R40, RZ ;  /* 0x000000282928723e */ /* 0x004fca00048060ff */
[----:B-----5:R1:W-:Y:S04]  /*4dbf0*/  @P5 STG.E.U8 desc[UR14][R6.64], R40 ;  /* 0x0000002806005986 */ /* 0x0203e8000c10110e */
[----:B------:R2:W-:Y:S04]  /*4dc00*/  @P6 STG.E.U8 desc[UR14][R42.64], R4 ;  /* 0x000000042a006986 */ /* 0x0005e8000c10110e */
[----:B-1----:R-:W5:Y:S04]  /*4dc10*/  LDL.LU.64 R6, [R1+0x7e0] ;  /* 0x0007e00001067983 */ /* 0x002f680000300a00 */
[----:B--2---:R-:W2:Y:S01]  /*4dc20*/  LDL.LU.64 R42, [R1+0xfc0] ;  /* 0x000fc000012a7983 */ /* 0x004ea20000300a00 */
[----:B------:R-:W-:Y:S01]  /*4dc30*/  ISETP.LT.AND P5, PT, R74, UR10, !P3 ;  /* 0x0000000a4a007c0c */ /* 0x000fe2000dfa1270 */
[C---:B------:R-:W-:Y:S01]  /*4dc40*/  VIADD R5, R69.reuse, 0xe6 ;  /* 0x000000e645057836 */ /* 0x040fe20000000000 */
[----:B------:R-:W-:Y:S01]  /*4dc50*/  PRMT R40, R40, 0x9910, RZ ;  /* 0x0000991028287816 */ /* 0x000fe200000000ff */
[----:B------:R-:W-:Y:S01]  /*4dc60*/  VIADD R0, R69, 0xe7 ;  /* 0x000000e745007836 */ /* 0x000fe20000000000 */
[----:B------:R-:W5:Y:S01]  /*4dc70*/  LDL.LU R68, [R1+0x3a0] ;  /* 0x0003a00001447983 */ /* 0x000f620000300800 */
[----:B------:R-:W1:Y:S01]  /*4dc80*/  LDCU UR10, c[0x0][0x398] ;  /* 0x00007300ff0a77ac */ /* 0x000e620008000800 */
[----:B------:R-:W-:-:S02]  /*4dc90*/  ISETP.GE.AND P4, PT, R5, UR4, PT ;  /* 0x0000000405007c0c */ /* 0x000fc4000bf86270 */
[----:B------:R-:W-:Y:S01]  /*4dca0*/  SHF.R.S32.HI R40, RZ, 0x8, R40 ;  /* 0x00000008ff287819 */ /* 0x000fe20000011428 */
[----:B------:R-:W5:Y:S01]  /*4dcb0*/  LDL.LU R75, [R1+0x3a4] ;  /* 0x0003a400014b7983 */ /* 0x000f620000300800 */
[----:B------:R-:W-:Y:S01]  /*4dcc0*/  ISETP.GE.AND P3, PT, R0, UR6, PT ;  /* 0x0000000600007c0c */ /* 0x000fe2000bf66270 */
[----:B------:R-:W1:Y:S01]  /*4dcd0*/  LDCU UR4, c[0x0][0x39c] ;  /* 0x00007380ff0477ac */ /* 0x000e620008000800 */
[----:B---3--:R-:W-:Y:S01]  /*4dce0*/  ISETP.LT.AND P6, PT, R72, UR12, !P4 ;  /* 0x0000000c48007c0c */ /* 0x008fe2000e7c1270 */
[----:B------:R-:W-:Y:S01]  /*4dcf0*/  @P5 STG.E.U8 desc[UR14][R10.64], R40 ;  /* 0x000000280a005986 */ /* 0x000fe2000c10110e */
[----:B------:R-:W-:Y:S01]  /*4dd00*/  ISETP.LT.AND P4, PT, R74, UR17, !P4 ;  /* 0x000000114a007c0c */ /* 0x000fe2000e781270 */
[----:B------:R-:W3:Y:S01]  /*4dd10*/  LDCU UR12, c[0x0][0x398] ;  /* 0x00007300ff0c77ac */ /* 0x000ee20008000800 */
[----:B------:R-:W-:Y:S01]  /*4dd20*/  F2FP.SATFINITE.E5M2.F32.PACK_AB_MERGE_C R0, R73, R13, RZ ;  /* 0x0000000d4900723e */ /* 0x000fe200048060ff */
[----:B------:R-:W3:Y:S01]  /*4dd30*/  LDL.LU.64 R16, [R1+0x820] ;  /* 0x0008200001107983 */ /* 0x000ee20000300a00 */
[----:B0-----:R-:W-:Y:S01]  /*4dd40*/  ISETP.LT.AND P5, PT, R72, UR8, !P3 ;  /* 0x0000000848007c0c */ /* 0x001fe2000dfa1270 */
[----:B------:R-:W0:Y:S01]  /*4dd50*/  LDCU UR8, c[0x0][0x398] ;  /* 0x00007300ff0877ac */ /* 0x000e220008000800 */
[----:B------:R-:W-:Y:S01]  /*4dd60*/  PRMT R4, R0, 0x9910, RZ ;  /* 0x0000991000047816 */ /* 0x000fe200000000ff */
[----:B------:R-:W3:Y:S01]  /*4dd70*/  LDL.LU.64 R14, [R1+0x838] ;  /* 0x00083800010e7983 */ /* 0x000ee20000300a00 */
[----:B------:R-:W0:Y:S02]  /*4dd80*/  LDCU UR6, c[0x0][0x39c] ;  /* 0x00007380ff0677ac */ /* 0x000e240008000800 */
[----:B------:R-:W-:Y:S01]  /*4dd90*/  SHF.R.S32.HI R4, RZ, 0x8, R4 ;  /* 0x00000008ff047819 */ /* 0x000fe20000011404 */
[----:B----4-:R-:W-:Y:S01]  /*4dda0*/  @P6 STG.E.U8 desc[UR14][R8.64], R0 ;  /* 0x0000000008006986 */ /* 0x010fe2000c10110e */
[----:B--2---:R-:W-:-:S03]  /*4ddb0*/  F2FP.SATFINITE.E5M2.F32.PACK_AB_MERGE_C R42, R43, R42, RZ ;  /* 0x0000002a2b2a723e */ /* 0x004fc600048060ff */
[----:B------:R-:W2:Y:S01]  /*4ddc0*/  LDL.LU.64 R12, [R1+0x830] ;  /* 0x00083000010c7983 */ /* 0x000ea20000300a00 */
[----:B------:R-:W-:Y:S01]  /*4ddd0*/  VIADD R5, R69, 0xe8 ;  /* 0x000000e845057836 */ /* 0x000fe20000000000 */
[----:B------:R-:W4:Y:S02]  /*4dde0*/  LDCU UR17, c[0x0][0x398] ;  /* 0x00007300ff1177ac */ /* 0x000f240008000800 */
[----:B-----5:R-:W-:Y:S04]  /*4ddf0*/  @P4 STG.E.U8 desc[UR14][R6.64], R42 ;  /* 0x0000002a06004986 */ /* 0x020fe8000c10110e */
[----:B------:R5:W-:Y:S04]  /*4de00*/  @P5 STG.E.U8 desc[UR14][R44.64], R4 ;  /* 0x000000042c005986 */ /* 0x000be8000c10110e */
[----:B-----5:R-:W5:Y:S04]  /*4de10*/  LDL.LU.64 R44, [R1+0xfb8] ;  /* 0x000fb800012c7983 */ /* 0x020f680000300a00 */
[----:B------:R-:W2:Y:S01]  /*4de20*/  LDL.LU.64 R8, [R1+0x870] ;  /* 0x0008700001087983 */ /* 0x000ea20000300a00 */
[----:B-1----:R-:W-:Y:S01]  /*4de30*/  ISETP.GE.AND P6, PT, R5, UR4, PT ;  /* 0x0000000405007c0c */ /* 0x002fe2000bfc6270 */
[----:B------:R-:W-:Y:S01]  /*4de40*/  VIADD R0, R69, 0xe9 ;  /* 0x000000e945007836 */ /* 0x000fe20000000000 */
[----:B------:R-:W-:Y:S01]  /*4de50*/  ISETP.LT.AND P4, PT, R74, UR10, !P3 ;  /* 0x0000000a4a007c0c */ /* 0x000fe2000df81270 */
[----:B------:R-:W1:Y:S01]  /*4de60*/  LDCU UR10, c[0x0][0x398] ;  /* 0x00007300ff0a77ac */ /* 0x000e620008000800 */
[----:B---3--:R-:W-:Y:S01]  /*4de70*/  ISETP.LT.AND P5, PT, R72, UR12, !P6 ;  /* 0x0000000c48007c0c */ /* 0x008fe2000f7a1270 */
[----:B------:R-:W3:Y:S01]  /*4de80*/  LDL.LU.64 R6, [R1+0x878] ;  /* 0x0008780001067983 */ /* 0x000ee20000300a00 */
[----:B------:R-:W-:Y:S01]  /*4de90*/  PRMT R4, R42, 0x9910, RZ ;  /* 0x000099102a047816 */ /* 0x000fe200000000ff */
[----:B------:R-:W1:Y:S01]  /*4dea0*/  LDCU UR4, c[0x0][0x39c] ;  /* 0x00007380ff0477ac */ /* 0x000e620008000800 */
[----:B0-----:R-:W-:Y:S01]  /*4deb0*/  ISETP.LT.AND P6, PT, R74, UR8, !P6 ;  /* 0x000000084a007c0c */ /* 0x001fe2000f7c1270 */
[----:B------:R-:W3:Y:S01]  /*4dec0*/  LDL.LU R11, [R1+0x3a8] ;  /* 0x0003a800010b7983 */ /* 0x000ee20000300800 */
[----:B------:R-:W-:Y:S01]  /*4ded0*/  ISETP.GE.AND P3, PT, R0, UR6, PT ;  /* 0x0000000600007c0c */ /* 0x000fe2000bf66270 */
[----:B------:R-:W0:Y:S01]  /*4dee0*/  LDCU UR12, c[0x0][0x398] ;  /* 0x00007300ff0c77ac */ /* 0x000e220008000800 */
[----:B------:R-:W-:Y:S01]  /*4def0*/  SHF.R.S32.HI R4, RZ, 0x8, R4 ;  /* 0x00000008ff047819 */ /* 0x000fe20000011404 */
[----:B------:R-:W3:Y:S01]  /*4df00*/  LDL.LU R73, [R1+0x3ac] ;  /* 0x0003ac0001497983 */ /* 0x000ee20000300800 */
[----:B------:R-:W-:-:S02]  /*4df10*/  F2FP.SATFINITE.E5M2.F32.PACK_AB_MERGE_C R0, R75, R68, RZ ;  /* 0x000000444b00723e */ /* 0x000fc400048060ff */
[----:B-----5:R-:W-:Y:S01]  /*4df20*/  F2FP.SATFINITE.E5M2.F32.PACK_AB_MERGE_C R44, R45, R44, RZ ;  /* 0x0000002c2d2c723e */ /* 0x020fe200048060ff */
[----:B------:R5:W-:Y:S01]  /*4df30*/  @P4 STG.E.U8 desc[UR14][R16.64], R4 ;  /* 0x0000000410004986 */ /* 0x000be2000c10110e */
[----:B------:R-:W-:Y:S01]  /*4df40*/  VIADD R5, R69, 0xea ;  /* 0x000000ea45057836 */ /* 0x000fe20000000000 */
[----:B------:R-:W0:Y:S02]  /*4df50*/  LDCU UR6, c[0x0][0x39c] ;  /* 0x00007380ff0677ac */ /* 0x000e240008000800 */
[----:B------:R3:W-:Y:S01]  /*4df60*/  @P5 STG.E.U8 desc[UR14][R14.64], R0 ;  /* 0x000000000e005986 */ /* 0x0007e2000c10110e */
[----:B----4-:R-:W-:Y:S01]  /*4df70*/  ISETP.LT.AND P5, PT, R72, UR17, !P3 ;  /* 0x0000001148007c0c */ /* 0x010fe2000dfa1270 */
[----:B------:R-:W4:Y:S01]  /*4df80*/  LDCU UR8, c[0x0][0x398] ;  /* 0x00007300ff0877ac */ /* 0x000f220008000800 */
[----:B-1----:R-:W-:Y:S01]  /*4df90*/  ISETP.LT.AND P3, PT, R74, UR10, !P3 ;  /* 0x0000000a4a007c0c */ /* 0x002fe2000df61270 */
[----:B--2---:R1:W-:Y:S01]  /*4dfa0*/  @P6 STG.E.U8 desc[UR14][R12.64], R44 ;  /* 0x0000002c0c006986 */ /* 0x0043e2000c10110e */
[----:B------:R-:W-:Y:S01]  /*4dfb0*/  ISETP.GE.AND P4, PT, R5, UR4, PT ;  /* 0x0000000405007c0c */ /* 0x000fe2000bf86270 */
[----:B------:R-:W2:Y:S01]  /*4dfc0*/  LDCU UR17, c[0x0][0x398] ;  /* 0x00007300ff1177ac */ /* 0x000ea20008000800 */
[----:B-----5:R-:W-:Y:S01]  /*4dfd0*/  VIADD R4, R69, 0xeb ;  /* 0x000000eb45047836 */ /* 0x020fe20000000000 */
[----:B------:R-:W5:Y:S01]  /*4dfe0*/  LDCU UR10, c[0x0][0x398] ;  /* 0x00007300ff0a77ac */ /* 0x000f620008000800 */
[----:B---3--:R-:W-:Y:S01]  /*4dff0*/  PRMT R0, R0, 0x9910, RZ ;  /* 0x0000991000007816 */ /* 0x008fe200000000ff */
[----:B------:R-:W3:Y:S01]  /*4e000*/  LDCU UR4, c[0x0][0x39c] ;  /* 0x00007380ff0477ac */ /* 0x000ee20008000800 */
[----:B-1----:R-:W-:Y:S01]  /*4e010*/  PRMT R44, R44, 0x9910, RZ ;  /* 0x000099102c2c7816 */ /* 0x002fe200000000ff */
[----:B------:R-:W5:Y:S01]  /*4e020*/  LDL.LU.64 R12, [R1+0x8c8] ;  /* 0x0008c800010c7983 */ /* 0x000f620000300a00 */
[----:B------:R-:W-:-:S02]  /*4e030*/  SHF.R.S32.HI R0, RZ, 0x8, R0 ;  /* 0x00000008ff007819 */ /* 0x000fc40000011400 */
[----:B------:R-:W-:Y:S01]  /*4e040*/  SHF.R.S32.HI R44, RZ, 0x8, R44 ;  /* 0x00000008ff2c7819 */ /* 0x000fe2000001142c */
[----:B------:R-:W5:Y:S04]  /*4e050*/  LDL.LU R68, [R1+0x3b0] ;  /* 0x0003b00001447983 */ /* 0x000f680000300800 */
[----:B------:R1:W-:Y:S04]  /*4e060*/  @P5 STG.E.U8 desc[UR14][R8.64], R0 ;  /* 0x0000000008005986 */ /* 0x0003e8000c10110e */
[----:B------:R-:W5:Y:S04]  /*4e070*/  LDL.LU R75, [R1+0x3b4] ;  /* 0x0003b400014b7983 */ /* 0x000f680000300800 */
[----:B------:R0:W-:Y:S04]  /*4e080*/  @P3 STG.E.U8 desc[UR14][R46.64], R44 ;  /* 0x0000002c2e003986 */ /* 0x0001e8000c10110e */
[----:B-1----:R-:W5:Y:S04]  /*4e090*/  LDL.LU.64 R8, [R1+0x8e8] ;  /* 0x0008e80001087983 */ /* 0x002f680000300a00 */
[----:B0-----:R-:W5:Y:S01]  /*4e0a0*/  LDL.LU.64 R46, [R1+0xfb0] ;  /* 0x000fb000012e7983 */ /* 0x001f620000300a00 */
[----:B------:R-:W-:Y:S01]  /*4e0b0*/  ISETP.LT.AND P6, PT, R72, UR12, !P4 ;  /* 0x0000000c48007c0c */ /* 0x000fe2000e7c1270 */
[----:B------:R-:W0:Y:S01]  /*4e0c0*/  LDCU UR12, c[0x0][0x398] ;  /* 0x00007300ff0c77ac */ /* 0x000e220008000800 */
[----:B------:R-:W-:-:S02]  /*4e0d0*/  F2FP.SATFINITE.E5M2.F32.PACK_AB_MERGE_C R0, R73, R11, RZ ;  /* 0x0000000b4900723e */ /* 0x000fc400048060ff */
[----:B------:R-:W-:Y:S01]  /*4e0e0*/  ISETP.GE.AND P5, PT, R4, UR6, PT ;  /* 0x0000000604007c0c */ /* 0x000fe2000bfa6270 */
[----:B------:R-:W-:Y:S01]  /*4e0f0*/  VIADD R4, R69, 0xec ;  /* 0x000000ec45047836 */ /* 0x000fe20000000000 */
[----:B----4-:R-:W-:Y:S01]  /*4e100*/  ISETP.LT.AND P4, PT, R74, UR8, !P4 ;  /* 0x000000084a007c0c */ /* 0x010fe2000e781270 */
[----:B------:R-:W1:Y:S06]  /*4e110*/  LDCU UR6, c[0x0][0x39c] ;  /* 0x00007380ff0677ac */ /* 0x000e6c0008000800 */
[----:B------:R4:W-:Y:S01]  /*4e120*/  @P6 STG.E.U8 desc[UR14][R6.64], R0 ;  /* 0x0000000006006986 */ /* 0x0009e2000c10110e */
[----:B--2---:R-:W-:Y:S01]  /*4e130*/  ISETP.LT.AND P6, PT, R72, UR17, !P5 ;  /* 0x0000001148007c0c */ /* 0x004fe2000efc1270 */
[----:B------:R-:W2:Y:S01]  /*4e140*/  LDCU UR8, c[0x0][0x398] ;  /* 0x00007300ff0877ac */ /* 0x000ea20008000800 */
[----:B---3--:R-:W-:Y:S01]  /*4e150*/  ISETP.GE.AND P3, PT, R4, UR4, PT ;  /* 0x0000000404007c0c */ /* 0x008fe2000bf66270 */
[----:B------:R-:W3:Y:S01]  /*4e160*/  LDCU UR17, c[0x0][0x398] ;  /* 0x00007300ff1177ac */ /* 0x000ee20008000800 */
[----:B----4-:R-:W-:Y:S01]  /*4e170*/  PRMT R0, R0, 0x9910, RZ ;  /* 0x0000991000007816 */ /* 0x010fe200000000ff */
[----:B------:R-:W4:Y:S01]  /*4e180*/  LDL.LU.64 R6, [R1+0x928] ;  /* 0x0009280001067983 */ /* 0x000f220000300a00 */
[----:B-----5:R-:W-:-:S03]  /*4e190*/  F2FP.SATFINITE.E5M2.F32.PACK_AB_MERGE_C R46, R47, R46, RZ ;  /* 0x0000002e2f2e723e */ /* 0x020fc600048060ff */
[----:B------:R-:W-:Y:S01]  /*4e1a0*/  IMAD.MOV.U32 R4, RZ, RZ, R0 ;  /* 0x000000ffff047224 */ /* 0x000fe200078e0000 */
[----:B------:R-:W5:Y:S01]  /*4e1b0*/  LDL.LU.64 R10, [R1+0x920] ;  /* 0x00092000010a7983 */ /* 0x000f620000300a00 */
[----:B------:R-:W-:Y:S01]  /*4e1c0*/  ISETP.LT.AND P5, PT, R74, UR10, !P5 ;  /* 0x0000000a4a007c0c */ /* 0x000fe2000efa1270 */
[----:B------:R-:W0:Y:S02]  /*4e1d0*/  LDCU UR4, c[0x0][0x39c] ;  /* 0x00007380ff0477ac */ /* 0x000e240008000800 */
[----:B------:R-:W-:Y:S01]  /*4e1e0*/  SHF.R.S32.HI R4, RZ, 0x8, R4 ;  /* 0x00000008ff047819 */ /* 0x000fe20000011404 */
[----:B------:R-:W-:Y:S01]  /*4e1f0*/  @P4 STG.E.U8 desc[UR14][R12.64], R46 ;  /* 0x0000002e0c004986 */ /* 0x000fe2000c10110e */
[----:B------:R-:W-:Y:S01]  /*4e200*/  PRMT R5, R46, 0x9910, RZ ;  /* 0x000099102e057816 */ /* 0x000fe200000000ff */
[----:B------:R-:W-:Y:S01]  /*4e210*/  VIADD R0, R69, 0xed ;  /* 0x000000ed45007836 */ /* 0x000fe20000000000 */
[----:B------:R-:W0:Y:S01]  /*4e220*/  LDCU UR10, c[0x0][0x398] ;  /* 0x00007300ff0a77ac */ /* 0x000e220008000800 */
[----:B------:R1:W-:Y:S04]  /*4e230*/  @P6 STG.E.U8 desc[UR14][R48.64], R4 ;  /* 0x0000000430006986 */ /* 0x0003e8000c10110e */
[----:B-1----:R-:W5:Y:S01]  /*4e240*/  LDL.LU.64 R48, [R1+0xfa8] ;  /* 0x000fa80001307983 */ /* 0x002f620000300a00 */
[----:B------:R-:W-:-:S02]  /*4e250*/  SHF.R.S32.HI R5, RZ, 0x8, R5 ;  /* 0x00000008ff057819 */ /* 0x000fc40000011405 */
[----:B------:R-:W-:Y:S01]  /*4e260*/  ISETP.GE.AND P4, PT, R0, UR6, PT ;  /* 0x0000000600007c0c */ /* 0x000fe2000bf86270 */
[----:B------:R-:W5:Y:S01]  /*4e270*/  LDL.LU R15, [R1+0x3b8] ;  /* 0x0003b800010f7983 */ /* 0x000f620000300800 */
[----:B0-----:R-:W-:Y:S01]  /*4e280*/  ISETP.LT.AND P6, PT, R72, UR12, !P3 ;  /* 0x0000000c48007c0c */ /* 0x001fe2000dfc1270 */
[----:B------:R-:W0:Y:S01]  /*4e290*/  LDCU UR6, c[0x0][0x39c] ;  /* 0x00007380ff0677ac */ /* 0x000e220008000800 */
[----:B--2---:R-:W-:Y:S01]  /*4e2a0*/  ISETP.LT.AND P3, PT, R74, UR8, !P3 ;  /* 0x000000084a007c0c */ /* 0x004fe2000df61270 */
[----:B------:R-:W2:Y:S01]  /*4e2b0*/  LDL.LU R73, [R1+0x3bc] ;  /* 0x0003bc0001497983 */ /* 0x000ea20000300800 */
[----:B------:R-:W-:Y:S01]  /*4e2c0*/  F2FP.SATFINITE.E5M2.F32.PACK_AB_MERGE_C R0, R75, R68, RZ ;  /* 0x000000444b00723e */ /* 0x000fe200048060ff */
[----:B------:R-:W1:Y:S02]  /*4e2d0*/  LDCU UR8, c[0x0][0x398] ;  /* 0x00007300ff0877ac */ /* 0x000e640008000800 */
[----:B------:R0:W-:Y:S01]  /*4e2e0*/  @P5 STG.E.U8 desc[UR14][R8.64], R5 ;  /* 0x0000000508005986 */ /* 0x0001e2000c10110e */
[----:B---3--:R-:W-:Y:S01]  /*4e2f0*/  ISETP.LT.AND P5, PT, R72, UR17, !P4 ;  /* 0x0000001148007c0c */ /* 0x008fe2000e7a1270 */
[----:B------:R-:W3:Y:S01]  /*4e300*/  LDCU UR12, c[0x0][0x398] ;  /* 0x00007300ff0c77ac */ /* 0x000ee20008000800 */
[----:B------:R-:W-:Y:S01]  /*4e310*/  PRMT R4, R0, 0x9910, RZ ;  /* 0x0000991000047816 */ /* 0x000fe200000000ff */
[----:B------:R-:W2:Y:S01]  /*4e320*/  LDL.LU.64 R12, [R1+0x9b0] ;  /* 0x0009b000010c7983 */ /* 0x000ea20000300a00 */
[----:B------:R-:W1:Y:S02]  /*4e330*/  LDCU UR17, c[0x0][0x398] ;  /* 0x00007300ff1177ac */ /* 0x000e640008000800 */
[----:B------:R-:W-:Y:S01]  /*4e340*/  SHF.R.S32.HI R4, RZ, 0x8, R4 ;  /* 0x00000008ff047819 */ /* 0x000fe20000011404 */
[----:B0-----:R-:W2:Y:S04]  /*4e350*/  LDL.LU.64 R8, [R1+0x9c0] ;  /* 0x0009c00001087983 */ /* 0x001ea80000300a00 */
[----:B----4-:R0:W-:Y:S04]  /*4e360*/  @P6 STG.E.U8 desc[UR14][R6.64], R0 ;  /* 0x0000000006006986 */ /* 0x0101e8000c10110e */
[----:B0-----:R-:W4:Y:S01]  /*4e370*/  LDL.LU.64 R6, [R1+0x9a0] ;  /* 0x0009a00001067983 */ /* 0x001f220000300a00 */
[----:B-----5:R-:W-:-:S05]  /*4e380*/  F2FP.SATFINITE.E5M2.F32.PACK_AB_MERGE_C R48, R49, R48, RZ ;  /* 0x000000303130723e */ /* 0x020fca00048060ff */
[----:B------:R-:W-:Y:S04]  /*4e390*/  @P3 STG.E.U8 desc[UR14][R10.64], R48 ;  /* 0x000000300a003986 */ /* 0x000fe8000c10110e */
[----:B------:R0:W-:Y:S04]  /*4e3a0*/  @P5 STG.E.U8 desc[UR14][R50.64], R4 ;  /* 0x0000000432005986 */ /* 0x0001e8000c10110e */
[----:B0-----:R-:W5:Y:S01]  /*4e3b0*/  LDL.LU.64 R50, [R1+0xfa0] ;  /* 0x000fa00001327983 */ /* 0x001f620000300a00 */
[C---:B------:R-:W-:Y:S01]  /*4e3c0*/  VIADD R5, R69.reuse, 0xee ;  /* 0x000000ee45057836 */ /* 0x040fe20000000000 */
[----:B------:R-:W-:Y:S01]  /*4e3d0*/  ISETP.LT.AND P4, PT, R74, UR10, !P4 ;  /* 0x0000000a4a007c0c */ /* 0x000fe2000e781270 */
[----:B------:R-:W0:Y:S01]  /*4e3e0*/  LDCU UR10, c[0x0][0x398] ;  /* 0x00007300ff0a77ac */ /* 0x000e220008000800 */
[----:B------:R-:W-:Y:S01]  /*4e3f0*/  VIADD R0, R69, 0xef ;  /* 0x000000ef45007836 */ /* 0x000fe20000000000 */
[----:B------:R-:W-:Y:S01]  /*4e400*/  PRMT R4, R48, 0x9910, RZ ;  /* 0x0000991030047816 */ /* 0x000fe200000000ff */
[----:B------:R-:W4:Y:S01]  /*4e410*/  LDL.LU R68, [R1+0x3c0] ;  /* 0x0003c00001447983 */ /* 0x000f220000300800 */
[----:B------:R-:W-:Y:S01]  /*4e420*/  ISETP.GE.AND P6, PT, R5, UR4, PT ;  /* 0x0000000405007c0c */ /* 0x000fe2000bfc6270 */
[----:B------:R-:W4:Y:S01]  /*4e430*/  LDCU UR4, c[0x0][0x39c] ;  /* 0x00007380ff0477ac */ /* 0x000f220008000800 */
[----:B------:R-:W-:Y:S01]  /*4e440*/  ISETP.GE.AND P3, PT, R0, UR6, PT ;  /* 0x0000000600007c0c */ /* 0x000fe2000bf66270 */
[----:B------:R-:W4:Y:S01]  /*4e450*/  LDL.LU R75, [R1+0x3c4] ;  /* 0x0003c400014b7983 */ /* 0x000f220000300800 */
[----:B-1----:R-:W-:Y:S01]  /*4e460*/  ISETP.LT.AND P5, PT, R72, UR8, !P6 ;  /* 0x0000000848007c0c */ /* 0x002fe2000f7a1270 */
[----:B------:R-:W1:Y:S01]  /*4e470*/  LDCU UR8, c[0x0][0x398] ;  /* 0x00007300ff0877ac */ /* 0x000e620008000800 */
[----:B------:R-:W-:Y:S01]  /*4e480*/  SHF.R.S32.HI R4, RZ, 0x8, R4 ;  /* 0x00000008ff047819 */ /* 0x000fe20000011404 */
[----:B------:R-:W4:Y:S01]  /*4e490*/  LDL.LU.64 R10, [R1+0xa10] ;  /* 0x000a1000010a7983 */ /* 0x000f220000300a00 */
[----:B--2---:R-:W-:Y:S01]  /*4e4a0*/  F2FP.SATFINITE.E5M2.F32.PACK_AB_MERGE_C R0, R73, R15, RZ ;  /* 0x0000000f4900723e */ /* 0x004fe200048060ff */
[----:B------:R-:W2:Y:S02]  /*4e4b0*/  LDCU UR6, c[0x0][0x39c] ;  /* 0x00007380ff0677ac */ /* 0x000ea40008000800 */
[----:B------:R-:W-:Y:S01]  /*4e4c0*/  @P4 STG.E.U8 desc[UR14][R12.64], R4 ;  /* 0x000000040c004986 */ /* 0x000fe2000c10110e */
[----:B---3--:R-:W-:Y:S01]  /*4e4d0*/  ISETP.LT.AND P6, PT, R74, UR12, !P6 ;  /* 0x0000000c4a007c0c */ /* 0x008fe2000f7c1270 */
[----:B------:R-:W3:Y:S04]  /*4e4e0*/  LDCU UR12, c[0x0][0x398] ;  /* 0x00007300ff0c77ac */ /* 0x000ee80008000800 */
[----:B------:R1:W-:Y:S01]  /*4e4f0*/  @P5 STG.E.U8 desc[UR14][R8.64], R0 ;  /* 0x0000000008005986 */ /* 0x0003e2000c10110e */
[----:B0-----:R-:W-:Y:S01]  /*4e500*/  ISETP.LT.AND P5, PT, R72, UR10, !P3 ;  /* 0x0000000a48007c0c */ /* 0x001fe2000dfa1270 */
[----:B------:R-:W0:Y:S01]  /*4e510*/  LDCU UR10, c[0x0][0x398] ;  /* 0x00007300ff0a77ac */ /* 0x000e220008000800 */
[----:B-1----:R-:W-:Y:S01]  /*4e520*/  PRMT R0, R0, 0x9910, RZ ;  /* 0x0000991000007816 */ /* 0x002fe200000000ff */
[----:B------:R-:W3:Y:S04]  /*4e530*/  LDL.LU.64 R8, [R1+0xa50] ;  /* 0x000a500001087983 */ /* 0x000ee80000300a00 */
[----:B------:R-:W-:-:S05]  /*4e540*/  IMAD.MOV.U32 R4, RZ, RZ, R0 ;  /* 0x000000ffff047224 */ /* 0x000fca00078e0000 */
[----:B------:R-:W-:Y:S02]  /*4e550*/  SHF.R.S32.HI R4, RZ, 0x8, R4 ;  /* 0x00000008ff047819 */ /* 0x000fe40000011404 */
[----:B-----5:R-:W-:-:S05]  /*4e560*/  F2FP.SATFINITE.E5M2.F32.PACK_AB_MERGE_C R50, R51, R50, RZ ;  /* 0x000000323332723e */ /* 0x020fca00048060ff */
[----:B----4-:R1:W-:Y:S04]  /*4e570*/  @P6 STG.E.U8 desc[UR14][R6.64], R50 ;  /* 0x0000003206006986 */ /* 0x0103e8000c10110e */
[----:B------:R4:W-:Y:S04]  /*4e580*/  @P5 STG.E.U8 desc[UR14][R52.64], R4 ;  /* 0x0000000434005986 */ /* 0x0009e8000c10110e */
[----:B-1----:R-:W5:Y:S04]  /*4e590*/  LDL.LU.64 R6, [R1+0xa48] ;  /* 0x000a480001067983 */ /* 0x002f680000300a00 */
[----:B----4-:R-:W4:Y:S01]  /*4e5a0*/  LDL.LU.64 R52, [R1+0xf98] ;  /* 0x000f980001347983 */ /* 0x010f220000300a00 */
[----:B------:R-:W-:Y:S01]  /*4e5b0*/  ISETP.LT.AND P3, PT, R74, UR8, !P3 ;  /* 0x000000084a007c0c */ /* 0x000fe2000df61270 */
[C---:B------:R-:W-:Y:S01]  /*4e5c0*/  VIADD R5, R69.reuse, 0xf0 ;  /* 0x000000f045057836 */ /* 0x040fe20000000000 */
[----:B------:R-:W-:Y:S01]  /*4e5d0*/  PRMT R50, R50, 0x9910, RZ ;  /* 0x0000991032327816 */ /* 0x000fe200000000ff */
[----:B------:R-:W-:Y:S01]  /*4e5e0*/  VIADD R0, R69, 0xf1 ;  /* 0x000000f145007836 */ /* 0x000fe20000000000 */
[----:B------:R-:W1:Y:S02]  /*4e5f0*/  LDCU UR8, c[0x0][0x398] ;  /* 0x00007300ff0877ac */ /* 0x000e640008000800 */
[----:B------:R-:W-:-:S02]  /*4e600*/  ISETP.GE.AND P4, PT, R5, UR4, PT ;  /* 0x0000000405007c0c */ /* 0x000fc4000bf86270 */
[----:B------:R-:W-:Y:S01]  /*4e610*/  SHF.R.S32.HI R50, RZ, 0x8, R50 ;  /* 0x00000008ff327819 */ /* 0x000fe20000011432 */
[----:B------:R-:W1:Y:S01]  /*4e620*/  LDCU UR4, c[0x0][0x39c] ;  /* 0x00007380ff0477ac */ /* 0x000e620008000800 */
[----:B--2---:R-:W-:Y:S02]  /*4e630*/  ISETP.GE.AND P6, PT, R0, UR6, PT ;  /* 0x0000000600007c0c */ /* 0x004fe4000bfc6270 */
[----:B---3--:R-:W-:Y:S01]  /*4e640*/  ISETP.LT.AND P5, PT, R72, UR12, !P4 ;  /* 0x0000000c48007c0c */ /* 0x008fe2000e7a1270 */
[----:B------:R-:W-:Y:S01]  /*4e650*/  @P3 STG.E.U8 desc[UR14][R10.64], R50 ;  /* 0x000000320a003986 */ /* 0x000fe2000c10110e */
[----:B------:R-:W-:Y:S01]  /*4e660*/  ISETP.LT.AND P4, PT, R74, UR17, !P4 ;  /* 0x000000114a007c0c */ /* 0x000fe2000e781270 */
[----:B------:R-:W2:Y:S01]  /*4e670*/  LDCU UR12, c[0x0][0x398] ;  /* 0x00007300ff0c77ac */ /* 0x000ea20008000800 */
[----:B------:R-:W-:Y:S02]  /*4e680*/  F2FP.SATFINITE.E5M2.F32.PACK_AB_MERGE_C R0, R75, R68, RZ ;  /* 0x000000444b00723e */ /* 0x000fe400048060ff */
[----:B0-----:R-:W-:Y:S01]  /*4e690*/  ISETP.LT.AND P3, PT, R72, UR10, !P6 ;  /* 0x0000000a48007c0c */ /* 0x001fe2000f761270 */
[----:B------:R-:W3:Y:S01]  /*4e6a0*/  LDL.LU R68, [R1+0x3c8] ;  /* 0x0003c80001447983 */ /* 0x000ee20000300800 */
[----:B------:R-:W-:-:S02]  /*4e6b0*/  PRMT R4, R0, 0x9910, RZ ;  /* 0x0000991000047816 */ /* 0x000fc400000000ff */
[----:B----4-:R-:W-:Y:S01]  /*4e6c0*/  F2FP.SATFINITE.E5M2.F32.PACK_AB_MERGE_C R52, R53, R52, RZ ;  /* 0x000000343534723e */ /* 0x010fe200048060ff */
[----:B------:R-:W3:Y:S01]  /*4e6d0*/  LDL.LU R75, [R1+0x3cc] ;  /* 0x0003cc00014b7983 */ /* 0x000ee20000300800 */
[----:B------:R-:W-:Y:S01]  /*4e6e0*/  SHF.R.S32.HI R4, RZ, 0x8, R4 ;  /* 0x00000008ff047819 */ /* 0x000fe20000011404 */
[----:B------:R-:W-:Y:S01]  /*4e6f0*/  VIADD R5, R69, 0xf2 ;  /* 0x000000f245057836 */ /* 0x000fe20000000000 */
[----:B------:R-:W0:Y:S01]  /*4e700*/  LDCU UR6, c[0x0][0x39c] ;  /* 0x00007380ff0677ac */ /* 0x000e220008000800 */
[----:B------:R-:W4:Y:S01]  /*4e710*/  LDL.LU.64 R16, [R1+0x9e8] ;  /* 0x0009e80001107983 */ /* 0x000f220000300a00 */
[----:B------:R-:W0:Y:S03]  /*4e720*/  LDCU UR10, c[0x0][0x398] ;  /* 0x00007300ff0a77ac */ /* 0x000e260008000800 */
[----:B------:R-:W-:Y:S04]  /*4e730*/  @P5 STG.E.U8 desc[UR14][R8.64], R0 ;  /* 0x0000000008005986 */ /* 0x000fe8000c10110e */
[----:B------:R-:W4:Y:S04]  /*4e740*/  LDL.LU.64 R14, [R1+0x9d0] ;  /* 0x0009d000010e7983 */ /* 0x000f280000300a00 */
[----:B-----5:R-:W-:Y:S04]  /*4e750*/  @P4 STG.E.U8 desc[UR14][R6.64], R52 ;  /* 0x0000003406004986 */ /* 0x020fe8000c10110e */
[----:B------:R-:W5:Y:S04]  /*4e760*/  LDL.LU.64 R12, [R1+0x910] ;  /* 0x00091000010c7983 */ /* 0x000f680000300a00 */
[----:B------:R0:W-:Y:S04]  /*4e770*/  @P3 STG.E.U8 desc[UR14][R54.64], R4 ;  /* 0x0000000436003986 */ /* 0x0001e8000c10110e */
[----:B0-----:R-:W5:Y:S04]  /*4e780*/  LDL.LU.64 R54, [R1+0xf90] ;  /* 0x000f900001367983 */ /* 0x001f680000300a00 */
[----:B------:R-:W5:Y:S01]  /*4e790*/  LDL.LU.64 R8, [R1+0x8b8] ;  /* 0x0008b80001087983 */ /* 0x000f620000300a00 */
[----:B-1----:R-:W-:Y:S01]  /*4e7a0*/  ISETP.GE.AND P5, PT, R5, UR4, PT ;  /* 0x0000000405007c0c */ /* 0x002fe2000bfa6270 */
[----:B------:R-:W0:Y:S01]  /*4e7b0*/  LDCU UR4, c[0x0][0x39c] ;  /* 0x00007380ff0477ac */ /* 0x000e220008000800 */
[----:B------:R-:W-:-:S02]  /*4e7c0*/  ISETP.LT.AND P6, PT, R74, UR8, !P6 ;  /* 0x000000084a007c0c */ /* 0x000fc4000f7c1270 */
[----:B------:R-:W-:Y:S01]  /*4e7d0*/  PRMT R6, R52, 0x9910, RZ ;  /* 0x0000991034067816 */ /* 0x000fe200000000ff */
[----:B------:R-:W1:Y:S01]  /*4e7e0*/  LDCU UR8, c[0x0][0x398] ;  /* 0x00007300ff0877ac */ /* 0x000e620008000800 */
[----:B--2---:R-:W-:Y:S01]  /*4e7f0*/  ISETP.LT.AND P4, PT, R72, UR12, !P5 ;  /* 0x0000000c48007c0c */ /* 0x004fe2000ef81270 */
[C---:B------:R-:W-:Y:S01]  /*4e800*/  VIADD R4, R69.reuse, 0xf4 ;  /* 0x000000f445047836 */ /* 0x040fe20000000000 */
[----:B------:R-:W2:Y:S01]  /*4e810*/  LDL.LU R7, [R1+0x3d0] ;  /* 0x0003d00001077983 */ /* 0x000ea20000300800 */
[----:B------:R-:W0:Y:S01]  /*4e820*/  LDCU UR12, c[0x0][0x398] ;  /* 0x00007300ff0c77ac */ /* 0x000e220008000800 */
[----:B------:R-:W-:Y:S02]  /*4e830*/  IMAD.MOV.U32 R0, RZ, RZ, R6 ;  /* 0x000000ffff007224 */ /* 0x000fe400078e0006 */
[----:B------:R-:W-:Y:S01]  /*4e840*/  VIADD R5, R69, 0xf3 ;  /* 0x000000f345057836 */ /* 0x000fe20000000000 */
[----:B------:R-:W-:Y:S01]  /*4e850*/  ISETP.LT.AND P5, PT, R74, UR10, !P5 ;  /* 0x0000000a4a007c0c */ /* 0x000fe2000efa1270 */
[----:B------:R-:W2:Y:S01]  /*4e860*/  LDL.LU R73, [R1+0x3d4] ;  /* 0x0003d40001497983 */ /* 0x000ea20000300800 */
[----:B------:R-:W-:Y:S01]  /*4e870*/  SHF.R.S32.HI R0, RZ, 0x8, R0 ;  /* 0x00000008ff007819 */ /* 0x000fe20000011400 */
[----:B------:R-:W0:Y:S01]  /*4e880*/  LDCU UR10, c[0x0][0x398] ;  /* 0x00007300ff0a77ac */ /* 0x000e220008000800 */
[----:B------:R-:W-:Y:S01]  /*4e890*/  ISETP.GE.AND P3, PT, R5, UR6, PT ;  /* 0x0000000605007c0c */ /* 0x000fe2000bf66270 */
[----:B------:R-:W2:Y:S01]  /*4e8a0*/  LDL.LU.64 R10, [R1+0x850] ;  /* 0x00085000010a7983 */ /* 0x000ea20000300a00 */
[----:B------:R-:W0:Y:S01]  /*4e8b0*/  LDCU UR6, c[0x0][0x398] ;  /* 0x00007300ff0677ac */ /* 0x000e220008000800 */
[----:B---3--:R-:W-:-:S02]  /*4e8c0*/  F2FP.SATFINITE.E5M2.F32.PACK_AB_MERGE_C R5, R75, R68, RZ ;  /* 0x000000444b05723e */ /* 0x008fc400048060ff */
[----:B----4-:R3:W-:Y:S01]  /*4e8d0*/  @P6 STG.E.U8 desc[UR14][R16.64], R0 ;  /* 0x0000000010006986 */ /* 0x0107e2000c10110e */
[----:B0-----:R-:W-:Y:S01]  /*4e8e0*/  ISETP.GE.AND P6, PT, R4, UR4, PT ;  /* 0x0000000404007c0c */ /* 0x001fe2000bfc6270 */
[----:B------:R-:W0:Y:S01]  /*4e8f0*/  LDCU UR4, c[0x0][0x39c] ;  /* 0x00007380ff0477ac */ /* 0x000e220008000800 */
[----:B------:R-:W-:Y:S01]  /*4e900*/  PRMT R4, R5, 0x9910, RZ ;  /* 0x0000991005047816 */ /* 0x000fe200000000ff */
[----:B------:R-:W-:Y:S01]  /*4e910*/  @P4 STG.E.U8 desc[UR14][R14.64], R5 ;  /* 0x000000050e004986 */ /* 0x000fe2000c10110e */
[----:B-1----:R-:W-:Y:S01]  /*4e920*/  ISETP.LT.AND P4, PT, R72, UR8, !P3 ;  /* 0x0000000848007c0c */ /* 0x002fe2000df81270 */
[----:B------:R-:W1:Y:S01]  /*4e930*/  LDCU UR8, c[0x0][0x398] ;  /* 0x00007300ff0877ac */ /* 0x000e620008000800 */
[----:B------:R-:W-:Y:S02]  /*4e940*/  ISETP.LT.AND P3, PT, R74, UR12, !P3 ;  /* 0x0000000c4a007c0c */ /* 0x000fe4000df61270 */
[----:B---3--:R-:W-:Y:S01]  /*4e950*/  SHF.R.S32.HI R0, RZ, 0x8, R4 ;  /* 0x00000008ff007819 */ /* 0x008fe20000011404 */
[----:B------:R-:W3:Y:S01]  /*4e960*/  LDCU UR12, c[0x0][0x398] ;  /* 0x00007300ff0c77ac */ /* 0x000ee20008000800 */
[----:B-----5:R-:W-:-:S04]  /*4e970*/  F2FP.SATFINITE.E5M2.F32.PACK_AB_MERGE_C R54, R55, R54, RZ ;  /* 0x000000363736723e */ /* 0x020fc800048060ff */
[----:B------:R-:W-:-:S05]  /*4e980*/  PRMT R6, R54, 0x9910, RZ ;  /* 0x0000991036067816 */ /* 0x000fca00000000ff */
[----:B------:R-:W-:Y:S01]  /*4e990*/  IMAD.MOV.U32 R4, RZ, RZ, R6 ;  /* 0x000000ffff047224 */ /* 0x000fe200078e0006 */
[----:B------:R4:W-:Y:S04]  /*4e9a0*/  @P5 STG.E.U8 desc[UR14][R12.64], R54 ;  /* 0x000000360c005986 */ /* 0x0009e8000c10110e */
[----:B------:R-:W-:Y:S01]  /*4e9b0*/  SHF.R.S32.HI R4, RZ, 0x8, R4 ;  /* 0x00000008ff047819 */ /* 0x000fe20000011404 */
[----:B------:R5:W-:Y:S04]  /*4e9c0*/  @P4 STG.E.U8 desc[UR14][R8.64], R0 ;  /* 0x0000000008004986 */ /* 0x000be8000c10110e */
[----:B------:R0:W-:Y:S04]  /*4e9d0*/  @P3 STG.E.U8 desc[UR14][R56.64], R4 ;  /* 0x0000000438003986 */ /* 0x0001e8000c10110e */
[----:B----4-:R-:W4:Y:S04]  /*4e9e0*/  LDL.LU.64 R12, [R1+0x7d0] ;  /* 0x0007d000010c7983 */ /* 0x010f280000300a00 */
[----:B------:R-:W3:Y:S04]  /*4e9f0*/  LDL.LU R68, [R1+0x3d8] ;  /* 0x0003d80001447983 */ /* 0x000ee80000300800 */
[----:B------:R-:W3:Y:S04]  /*4ea00*/  LDL.LU R75, [R1+0x3dc] ;  /* 0x0003dc00014b7983 */ /* 0x000ee80000300800 */
[----:B-----5:R-:W5:Y:S04]  /*4ea10*/  LDL.LU.64 R8, [R1+0x778] ;  /* 0x0007780001087983 */ /* 0x020f680000300a00 */
[----:B0-----:R-:W3:Y:S01]  /*4ea20*/  LDL.LU.64 R56, [R1+0xf88] ;  /* 0x000f880001387983 */ /* 0x001ee20000300a00 */
[----:B------:R-:W-:Y:S01]  /*4ea30*/  ISETP.LT.AND P5, PT, R72, UR6, !P6 ;  /* 0x0000000648007c0c */ /* 0x000fe2000f7a1270 */
[----:B------:R-:W0:Y:S01]  /*4ea40*/  LDCU UR6, c[0x0][0x398] ;  /* 0x00007300ff0677ac */ /* 0x000e220008000800 */
[----:B------:R-:W-:Y:S01]  /*4ea50*/  VIADD R5, R69, 0xf5 ;  /* 0x000000f545057836 */ /* 0x000fe20000000000 */
[----:B------:R-:W4:Y:S04]  /*4ea60*/  LDL.LU.64 R16, [R1+0x710] ;  /* 0x0007100001107983 */ /* 0x000f280000300a00 */
[----:B------:R-:W-:Y:S01]  /*4ea70*/  ISETP.GE.AND P4, PT, R5, UR4, PT ;  /* 0x0000000405007c0c */ /* 0x000fe2000bf86270 */
[----:B------:R-:W3:Y:S01]  /*4ea80*/  LDCU UR4, c[0x0][0x398] ;  /* 0x00007300ff0477ac */ /* 0x000ee20008000800 */
[----:B--2---:R-:W-:-:S02]  /*4ea90*/  F2FP.SATFINITE.E5M2.F32.PACK_AB_MERGE_C R5, R73, R7, RZ ;  /* 0x000000074905723e */ /* 0x004fc400048060ff */
[----:B-1----:R-:W-:Y:S01]  /*4eaa0*/  ISETP.LT.AND P6, PT, R74, UR8, !P6 ;  /* 0x000000084a007c0c */ /* 0x002fe2000f7c1270 */
[----:B------:R-:W1:Y:S02]  /*4eab0*/  LDCU UR8, c[0x0][0x398] ;  /* 0x00007300ff0877ac */ /* 0x000e640008000800 */
[----:B------:R2:W-:Y:S01]  /*4eac0*/  @P5 STG.E.U8 desc[UR14][R10.64], R5 ;  /* 0x000000050a005986 */ /* 0x0005e2000c10110e */
[----:B------:R-:W-:Y:S02]  /*4ead0*/  PRMT R0, R5, 0x9910, RZ ;  /* 0x0000991005007816 */ /* 0x000fe400000000ff */
[----:B0-----:R-:W-:Y:S01]  /*4eae0*/  ISETP.LT.AND P5, PT, R72, UR6, !P4 ;  /* 0x0000000648007c0c */ /* 0x001fe2000e7a1270 */
[----:B------:R-:W0:Y:S01]  /*4eaf0*/  LDCU UR6, c[0x0][0x398] ;  /* 0x00007300ff0677ac */ /* 0x000e220008000800 */
[----:B------:R-:W-:Y:S01]  /*4eb00*/  SHF.R.S32.HI R0, RZ, 0x8, R0 ;  /* 0x00000008ff007819 */ /* 0x000fe20000011400 */
[----:B--2---:R-:W2:Y:S01]  /*4eb10*/  LDL.LU.64 R10, [R1+0x6d0] ;  /* 0x0006d000010a7983 */ /* 0x004ea20000300a00 */
[----:B---3--:R-:W-:-:S05]  /*4eb20*/  F2FP.SATFINITE.E5M2.F32.PACK_AB_MERGE_C R56, R57, R56, RZ ;  /* 0x000000383938723e */ /* 0x008fca00048060ff */
[----:B----4-:R-:W-:Y:S04]  /*4eb30*/  @P6 STG.E.U8 desc[UR14][R12.64], R56 ;  /* 0x000000380c006986 */ /* 0x010fe8000c10110e */
[----:B------:R3:W-:Y:S04]  /*4eb40*/  @P5 STG.E.U8 desc[UR14][R58.64], R0 ;  /* 0x000000003a005986 */ /* 0x0007e8000c10110e */
[----:B---3--:R-:W3:Y:S01]  /*4eb50*/  LDL.LU.64 R58, [R1+0xf80] ;  /* 0x000f8000013a7983 */ /* 0x008ee20000300a00 */
[----:B------:R-:W-:Y:S01]  /*4eb60*/  VIADD R4, R69, 0xf6 ;  /* 0x000000f645047836 */ /* 0x000fe20000000000 */
[----:B------:R-:W-:-:S02]  /*4eb70*/  PRMT R5, R56, 0x9910, RZ ;  /* 0x0000991038057816 */ /* 0x000fc400000000ff */
[----:B------:R-:W-:Y:S01]  /*4eb80*/  ISETP.LT.AND P4, PT, R74, UR10, !P4 ;  /* 0x0000000a4a007c0c */ /* 0x000fe2000e781270 */
[----:B------:R-:W-:Y:S01]  /*4eb90*/  VIADD R6, R69, 0xf7 ;  /* 0x000000f745067836 */ /* 0x000fe20000000000 */
[----:B------:R-:W-:Y:S01]  /*4eba0*/  ISETP.GE.AND P6, PT, R4, UR5, PT ;  /* 0x0000000504007c0c */ /* 0x000fe2000bfc6270 */
[----:B------:R-:W-:Y:S01]  /*4ebb0*/  IMAD.MOV.U32 R4, RZ, RZ, R5 ;  /* 0x000000ffff047224 */ /* 0x000fe200078e0005 */
[----:B------:R-:W-:Y:S01]  /*4ebc0*/  F2FP.SATFINITE.E5M2.F32.PACK_AB_MERGE_C R5, R75, R68, RZ ;  /* 0x000000444b05723e */ /* 0x000fe200048060ff */
[----:B------:R-:W4:Y:S01]  /*4ebd0*/  LDL.LU R15, [R1+0x3e0] ;  /* 0x0003e000010f7983 */ /* 0x000f220000300800 */
[----:B------:R-:W-:Y:S01]  /*4ebe0*/  ISETP.GE.AND P3, PT, R6, UR9, PT ;  /* 0x0000000906007c0c */ /* 0x000fe2000bf66270 */
[----:B------:R-:W0:Y:S01]  /*4ebf0*/  LDCU UR5, c[0x0][0x398] ;  /* 0x00007300ff0577ac */ /* 0x000e220008000800 */
[----:B------:R-:W-:Y:S01]  /*4ec00*/  SHF.R.S32.HI R4, RZ, 0x8, R4 ;  /* 0x00000008ff047819 */ /* 0x000fe20000011404 */
[----:B------:R-:W4:Y:S01]  /*4ec10*/  LDL.LU R73, [R1+0x3e4] ;  /* 0x0003e40001497983 */ /* 0x000f220000300800 */
[----:B------:R-:W-:Y:S01]  /*4ec20*/  ISETP.LT.AND P5, PT, R72, UR4, !P6 ;  /* 0x0000000448007c0c */ /* 0x000fe2000f7a1270 */
[----:B------:R-:W0:Y:S01]  /*4ec30*/  LDCU UR4, c[0x0][0x398] ;  /* 0x00007300ff0477ac */ /* 0x000e220008000800 */
[----:B------:R-:W-:Y:S01]  /*4ec40*/  PRMT R7, R5, 0x9910, RZ ;  /* 0x0000991005077816 */ /* 0x000fe200000000ff */
[----:B-----5:R5:W-:Y:S01]  /*4ec50*/  @P4 STG.E.U8 desc[UR14][R8.64], R4 ;  /* 0x0000000408004986 */ /* 0x020be2000c10110e */
[----:B-1----:R-:W-:-:S02]  /*4ec60*/  ISETP.LT.AND P6, PT, R74, UR8, !P6 ;  /* 0x000000084a007c0c */ /* 0x002fc4000f7c1270 */
[----:B---3--:R-:W-:Y:S01]  /*4ec70*/  F2FP.SATFINITE.E5M2.F32.PACK_AB_MERGE_C R58, R59, R58, RZ ;  /* 0x0000003a3b3a723e */ /* 0x008fe200048060ff */
[----:B------:R-:W3:Y:S01]  /*4ec80*/  LDL.LU.64 R12, [R1+0x668] ;  /* 0x00066800010c7983 */ /* 0x000ee20000300a00 */
[----:B0-----:R-:W-:Y:S01]  /*4ec90*/  ISETP.LT.AND P4, PT, R72, UR6, !P3 ;  /* 0x0000000648007c0c */ /* 0x001fe2000df81270 */
[----:B------:R-:W-:Y:S01]  /*4eca0*/  IMAD.MOV.U32 R0, RZ, RZ, R7 ;  /* 0x000000ffff007224 */ /* 0x000fe200078e0007 */
[----:B------:R-:W0:Y:S03]  /*4ecb0*/  LDCU UR6, c[0x0][0x398] ;  /* 0x00007300ff0677ac */ /* 0x000e260008000800 */
[----:B------:R-:W-:Y:S01]  /*4ecc0*/  @P5 STG.E.U8 desc[UR14][R16.64], R5 ;  /* 0x0000000510005986 */ /* 0x000fe2000c10110e */
[----:B------:R-:W-:-:S03]  /*4ecd0*/  SHF.R.S32.HI R0, RZ, 0x8, R0 ;  /* 0x00000008ff007819 */ /* 0x000fc60000011400 */
[----:B--2---:R-:W-:Y:S01]  /*4ece0*/  @P6 STG.E.U8 desc[UR14][R10.64], R58 ;  /* 0x0000003a0a006986 */ /* 0x004fe2000c10110e */
[----:B------:R-:W-:Y:S01]  /*4ecf0*/  VIADD R6, R69, 0xf8 ;  /* 0x000000f845067836 */ /* 0x000fe20000000000 */
[----:B------:R-:W1:Y:S02]  /*4ed00*/  LDCU UR8, c[0x0][0x398] ;  /* 0x00007300ff0877ac */ /* 0x000e640008000800 */
[----:B-----5:R-:W2:Y:S01]  /*4ed10*/  LDL.LU.64 R8, [R1+0x600] ;  /* 0x0006000001087983 */ /* 0x020ea20000300a00 */
[----:B------:R-:W5:Y:S03]  /*4ed20*/  LDCU UR9, c[0x0][0x398] ;  /* 0x00007300ff0977ac */ /* 0x000f660008000800 */
[----:B------:R0:W-:Y:S01]  /*4ed30*/  @P4 STG.E.U8 desc[UR14][R60.64], R0 ;  /* 0x000000003c004986 */ /* 0x0001e2000c10110e */
[----:B------:R-:W1:Y:S03]  /*4ed40*/  LDCU UR10, c[0x0][0x398] ;  /* 0x00007300ff0a77ac */ /* 0x000e660008000800 */
[----:B0-----:R-:W5:Y:S04]  /*4ed50*/  LDL.LU.64 R60, [R1+0xf78] ;  /* 0x000f7800013c7983 */ /* 0x001f680000300a00 */
[----:B------:R-:W5:Y:S04]  /*4ed60*/  LDL.LU.64 R10, [R1+0x2c0] ;  /* 0x0002c000010a7983 */ /* 0x000f680000300a00 */
[----:B------:R-:W5:Y:S04]  /*4ed70*/  LDL.LU R68, [R1+0x3e8] ;  /* 0x0003e80001447983 */ /* 0x000f680000300800 */
[----:B------:R-:W5:Y:S01]  /*4ed80*/  LDL.LU R75, [R1+0x3ec] ;  /* 0x0003ec00014b7983 */ /* 0x000f620000300800 */
[----:B------:R-:W-:-:S02]  /*4ed90*/  ISETP.GE.AND P5, PT, R6, UR11, PT ;  /* 0x0000000b06007c0c */ /* 0x000fc4000bfa6270 */
[----:B------:R-:W-:Y:S01]  /*4eda0*/  ISETP.LT.AND P4, PT, R74, UR4, !P3 ;  /* 0x000000044a007c0c */ /* 0x000fe2000df81270 */
[----:B------:R-:W0:Y:S01]  /*4edb0*/  LDCU UR4, c[0x0][0x398] ;  /* 0x00007300ff0477ac */ /* 0x000e220008000800 */
[----:B------:R-:W-:Y:S02]  /*4edc0*/  PRMT R4, R58, 0x9910, RZ ;  /* 0x000099103a047816 */ /* 0x000fe400000000ff */
[----:B------:R-:W-:Y:S01]  /*4edd0*/  ISETP.LT.AND P6, PT, R72, UR5, !P5 ;  /* 0x0000000548007c0c */ /* 0x000fe2000efc1270 */
[----:B------:R-:W0:Y:S01]  /*4ede0*/  LDCU UR5, c[0x0][0x398] ;  /* 0x00007300ff0577ac */ /* 0x000e220008000800 */
[----:B------:R-:W-:Y:S02]  /*4edf0*/  ISETP.LT.AND P5, PT, R74, UR6, !P5 ;  /* 0x000000064a007c0c */ /* 0x000fe4000efa1270 */
[----:B------:R-:W-:Y:S01]  /*4ee00*/  SHF.R.S32.HI R0, RZ, 0x8, R4 ;  /* 0x00000008ff007819 */ /* 0x000fe20000011404 */
[----:B------:R-:W-:Y:S01]  /*4ee10*/  VIADD R4, R69, 0xf9 ;  /* 0x000000f945047836 */ /* 0x000fe20000000000 */
[----:B----4-:R-:W-:Y:S01]  /*4ee20*/  F2FP.SATFINITE.E5M2.F32.PACK_AB_MERGE_C R5, R73, R15, RZ ;  /* 0x0000000f4905723e */ /* 0x010fe200048060ff */
[C---:B------:R-:W-:Y:S01]  /*4ee30*/  VIADD R6, R69.reuse, 0xfa ;  /* 0x000000fa45067836 */ /* 0x040fe20000000000 */
[----:B------:R-:W4:Y:S04]  /*4ee40*/  LDCU UR6, c[0x0][0x398] ;  /* 0x00007300ff0677ac */ /* 0x000f280008000800 */
[----:B------:R-:W-:Y:S01]  /*4ee50*/  ISETP.GE.AND P3, PT, R6, UR7, PT ;  /* 0x0000000706007c0c */ /* 0x000fe2000bf66270 */
[----:B------:R-:W-:Y:S01]  /*4ee60*/  VIADD R6, R69, 0xfb ;  /* 0x000000fb45067836 */ /* 0x000fe20000000000 */
[----:B------:R-:W0:Y:S01]  /*4ee70*/  LDCU UR7, c[0x0][0x398] ;  /* 0x00007300ff0777ac */ /* 0x000e220008000800 */
[----:B------:R-:W0:Y:S01]  /*4ee80*/  LDCU UR11, c[0x0][0x398] ;  /* 0x00007300ff0b77ac */ /* 0x000e220008000800 */
[----:B---3--:R3:W-:Y:S01]  /*4ee90*/  @P4 STG.E.U8 desc[UR14][R12.64], R0 ;  /* 0x000000000c004986 */ /* 0x0087e2000c10110e */
[----:B------:R-:W-:-:S02]  /*4eea0*/  ISETP.GE.AND P4, PT, R4, UR13, PT ;  /* 0x0000000d04007c0c */ /* 0x000fc4000bf86270 */
[----:B------:R-:W-:Y:S01]  /*4eeb0*/  PRMT R4, R5, 0x9910, RZ ;  /* 0x0000991005047816 */ /* 0x000fe200000000ff */
[----:B--2---:R-:W-:Y:S01]  /*4eec0*/  @P6 STG.E.U8 desc[UR14][R8.64], R5 ;  /* 0x0000000508006986 */ /* 0x004fe2000c10110e */
[----:B-1----:R-:W-:Y:S01]  /*4eed0*/  ISETP.LT.AND P6, PT, R72, UR8, !P4 ;  /* 0x0000000848007c0c */ /* 0x002fe2000e7c1270 */
[----:B------:R-:W1:Y:S01]  /*4eee0*/  LDCU UR8, c[0x0][0x398] ;  /* 0x00007300ff0877ac */ /* 0x000e620008000800 */
[----:B0-----:R-:W-:Y:S02]  /*4eef0*/  ISETP.LT.AND P4, PT, R74, UR4, !P4 ;  /* 0x000000044a007c0c */ /* 0x001fe4000e781270 */
[----:B---3--:R-:W-:Y:S01]  /*4ef00*/  SHF.R.S32.HI R0, RZ, 0x8, R4 ;  /* 0x00000008ff007819 */ /* 0x008fe20000011404 */
[----:B------:R-:W0:Y:S01]  /*4ef10*/  LDCU UR4, c[0x0][0x398] ;  /* 0x00007300ff0477ac */ /* 0x000e220008000800 */
[----:B-----5:R-:W-:-:S04]  /*4ef20*/  F2FP.SATFINITE.E5M2.F32.PACK_AB_MERGE_C R60, R61, R60, RZ ;  /* 0x0000003c3d3c723e */ /* 0x020fc800048060ff */
[----:B------:R-:W-:Y:S01]  /*4ef30*/  PRMT R7, R60, 0x9910, RZ ;  /* 0x000099103c077816 */ /* 0x000fe200000000ff */
[----:B------:R2:W-:Y:S01]  /*4ef40*/  @P5 STG.E.U8 desc[UR14][R62.64], R60 ;  /* 0x0000003c3e005986 */ /* 0x0005e2000c10110e */
[----:B------:R-:W-:Y:S01]  /*4ef50*/  ISETP.LT.AND P5, PT, R72, UR5, !P3 ;  /* 0x0000000548007c0c */ /* 0x000fe2000dfa1270 */
[----:B------:R-:W3:Y:S02]  /*4ef60*/  LDCU UR5, c[0x0][0x398] ;  /* 0x00007300ff0577ac */ /* 0x000ee40008000800 */
[----:B------:R-:W-:Y:S01]  /*4ef70*/  IMAD.MOV.U32 R4, RZ, RZ, R7 ;  /* 0x000000ffff047224 */ /* 0x000fe200078e0007 */
[----:B--2---:R-:W2:Y:S04]  /*4ef80*/  LDL.LU.64 R62, [R1+0xf70] ;  /* 0x000f7000013e7983 */ /* 0x004ea80000300a00 */
[----:B------:R-:W-:Y:S01]  /*4ef90*/  SHF.R.S32.HI R4, RZ, 0x8, R4 ;  /* 0x00000008ff047819 */ /* 0x000fe20000011404 */
[----:B------:R-:W5:Y:S04]  /*4efa0*/  LDL.LU R9, [R1+0x3f0] ;  /* 0x0003f00001097983 */ /* 0x000f680000300800 */
[----:B------:R-:W5:Y:S04]  /*4efb0*/  LDL.LU R73, [R1+0x3f4] ;  /* 0x0003f40001497983 */ /* 0x000f680000300800 */
[----:B------:R-:W-:Y:S01]  /*4efc0*/  @P6 STG.E.U8 desc[UR14][R10.64], R0 ;  /* 0x000000000a006986 */ /* 0x000fe2000c10110e */
[----:B------:R-:W-:-:S02]  /*4efd0*/  ISETP.GE.AND P6, PT, R6, UR19, PT ;  /* 0x0000001306007c0c */ /* 0x000fc4000bfc6270 */
[----:B------:R-:W-:Y:S01]  /*4efe0*/  F2FP.SATFINITE.E5M2.F32.PACK_AB_MERGE_C R6, R75, R68, RZ ;  /* 0x000000444b06723e */ /* 0x000fe200048060ff */
[----:B------:R0:W-:Y:S04]  /*4eff0*/  @P4 STG.E.U8 desc[UR14][R64.64], R4 ;  /* 0x0000000440004986 */ /* 0x0001e8000c10110e */
[----:B------:R1:W-:Y:S04]  /*4f000*/  @P5 STG.E.U8 desc[UR14][R66.64], R6 ;  /* 0x0000000642005986 */ /* 0x0003e8000c10110e */
[----:B0-----:R-:W3:Y:S04]  /*4f010*/  LDL.LU.64 R64, [R1+0xf68] ;  /* 0x000f680001407983 */ /* 0x001ee80000300a00 */
[----:B------:R-:W3:Y:S04]  /*4f020*/  LDL.LU R68, [R1+0x3f8] ;  /* 0x0003f80001447983 */ /* 0x000ee80000300800 */
[----:B------:R-:W3:Y:S04]  /*4f030*/  LDL.LU R75, [R1+0x3fc] ;  /* 0x0003fc00014b7983 */ /* 0x000ee80000300800 */
[----:B-1----:R-:W3:Y:S01]  /*4f040*/  LDL.LU.64 R66, [R1+0xf60] ;  /* 0x000f600001427983 */ /* 0x002ee20000300a00 */
[----:B----4-:R-:W-:Y:S01]  /*4f050*/  ISETP.LT.AND P3, PT, R74, UR6, !P3 ;  /* 0x000000064a007c0c */ /* 0x010fe2000df61270 */
[----:B------:R-:W0:Y:S01]  /*4f060*/  LDCU UR6, c[0x0][0x398] ;  /* 0x00007300ff0677ac */ /* 0x000e220008000800 */
[----:B------:R-:W-:-:S02]  /*4f070*/  ISETP.LT.AND P4, PT, R72, UR7, !P6 ;  /* 0x0000000748007c0c */ /* 0x000fc4000f781270 */
[----:B------:R-:W-:Y:S01]  /*4f080*/  ISETP.LT.AND P6, PT, R74, UR9, !P6 ;  /* 0x000000094a007c0c */ /* 0x000fe2000f7c1270 */
[----:B------:R-:W1:Y:S01]  /*4f090*/  LDCU UR7, c[0x0][0x398] ;  /* 0x00007300ff0777ac */ /* 0x000e620008000800 */
[----:B------:R-:W-:Y:S02]  /*4f0a0*/  ISETP.LT.AND P5, PT, R72, UR8, !P0 ;  /* 0x0000000848007c0c */ /* 0x000fe4000c7a1270 */
[----:B------:R-:W-:Y:S01]  /*4f0b0*/  PRMT R5, R6, 0x9910, RZ ;  /* 0x0000991006057816 */ /* 0x000fe200000000ff */
[----:B------:R-:W-:-:S03]  /*4f0c0*/  VIADD R69, R69, 0xfd ;  /* 0x000000fd45457836 */ /* 0x000fc60000000000 */
[----:B------:R-:W-:Y:S02]  /*4f0d0*/  SHF.R.S32.HI R5, RZ, 0x8, R5 ;  /* 0x00000008ff057819 */ /* 0x000fe40000011405 */
[----:B------:R-:W-:Y:S02]  /*4f0e0*/  ISETP.LT.AND P0, PT, R74, UR4, !P0 ;  /* 0x000000044a007c0c */ /* 0x000fe4000c701270 */
[----:B--2---:R-:W-:-:S04]  /*4f0f0*/  F2FP.SATFINITE.E5M2.F32.PACK_AB_MERGE_C R63, R63, R62, RZ ;  /* 0x0000003e3f3f723e */ /* 0x004fc800048060ff */
[----:B------:R-:W-:Y:S01]  /*4f100*/  PRMT R7, R63, 0x9910, RZ ;  /* 0x000099103f077816 */ /* 0x000fe200000000ff */
[----:B------:R-:W-:Y:S01]  /*4f110*/  @P3 STG.E.U8 desc[UR14][R92.64], R63 ;  /* 0x0000003f5c003986 */ /* 0x000fe2000c10110e */
[----:B------:R-:W-:Y:S02]  /*4f120*/  ISETP.GE.AND P3, PT, R69, UR23, PT ;  /* 0x0000001745007c0c */ /* 0x000fe4000bf66270 */
[----:B------:R-:W-:Y:S02]  /*4f130*/  SHF.R.S32.HI R7, RZ, 0x8, R7 ;  /* 0x00000008ff077819 */ /* 0x000fe40000011407 */
[----:B-----5:R-:W-:Y:S01]  /*4f140*/  F2FP.SATFINITE.E5M2.F32.PACK_AB_MERGE_C R9, R73, R9, RZ ;  /* 0x000000094909723e */ /* 0x020fe200048060ff */
[----:B------:R2:W-:Y:S03]  /*4f150*/  @P4 STG.E.U8 desc[UR14][R90.64], R5 ;  /* 0x000000055a004986 */ /* 0x0005e6000c10110e */
[----:B------:R-:W-:Y:S01]  /*4f160*/  PRMT R0, R9, 0x9910, RZ ;  /* 0x0000991009007816 */ /* 0x000fe200000000ff */
[----:B------:R4:W-:Y:S01]  /*4f170*/  @P6 STG.E.U8 desc[UR14][R88.64], R7 ;  /* 0x0000000758006986 */ /* 0x0009e2000c10110e */
[----:B---3--:R-:W-:-:S02]  /*4f180*/  ISETP.LT.AND P6, PT, R72, UR5, !P3 ;  /* 0x0000000548007c0c */ /* 0x008fc4000dfc1270 */
[----:B0-----:R-:W-:Y:S01]  /*4f190*/  ISETP.LT.AND P3, PT, R74, UR6, !P3 ;  /* 0x000000064a007c0c */ /* 0x001fe2000df61270 */
[----:B------:R0:W-:Y:S01]  /*4f1a0*/  @P5 STG.E.U8 desc[UR14][R86.64], R9 ;  /* 0x0000000956005986 */ /* 0x0001e2000c10110e */
[----:B------:R-:W-:Y:S02]  /*4f1b0*/  ISETP.LT.AND P5, PT, R72, UR10, !P1 ;  /* 0x0000000a48007c0c */ /* 0x000fe4000cfa1270 */
[----:B-1----:R-:W-:Y:S01]  /*4f1c0*/  ISETP.LT.AND P1, PT, R74, UR7, !P1 ;  /* 0x000000074a007c0c */ /* 0x002fe2000cf21270 */
[----:B--2---:R-:W-:Y:S01]  /*4f1d0*/  IMAD.MOV.U32 R5, RZ, RZ, R0 ;  /* 0x000000ffff057224 */ /* 0x004fe200078e0000 */
[----:B------:R-:W-:Y:S02]  /*4f1e0*/  ISETP.LT.AND P4, PT, R72, UR12, !P2 ;  /* 0x0000000c48007c0c */ /* 0x000fe4000d781270 */
[----:B------:R-:W-:Y:S02]  /*4f1f0*/  F2FP.SATFINITE.E5M2.F32.PACK_AB_MERGE_C R65, R65, R64, RZ ;  /* 0x000000404141723e */ /* 0x000fe400048060ff */
[----:B------:R-:W-:-:S02]  /*4f200*/  ISETP.LT.AND P2, PT, R74, UR11, !P2 ;  /* 0x0000000b4a007c0c */ /* 0x000fc4000d741270 */
[----:B----4-:R-:W-:Y:S02]  /*4f210*/  PRMT R7, R65, 0x9910, RZ ;  /* 0x0000991041077816 */ /* 0x010fe400000000ff */
[----:B------:R-:W-:Y:S02]  /*4f220*/  F2FP.SATFINITE.E5M2.F32.PACK_AB_MERGE_C R13, R75, R68, RZ ;  /* 0x000000444b0d723e */ /* 0x000fe400048060ff */
[----:B------:R-:W-:Y:S02]  /*4f230*/  F2FP.SATFINITE.E5M2.F32.PACK_AB_MERGE_C R67, R67, R66, RZ ;  /* 0x000000424343723e */ /* 0x000fe400048060ff */
[----:B------:R-:W-:Y:S02]  /*4f240*/  SHF.R.S32.HI R5, RZ, 0x8, R5 ;  /* 0x00000008ff057819 */ /* 0x000fe40000011405 */
[----:B0-----:R-:W-:Y:S02]  /*4f250*/  PRMT R9, R13, 0x9910, RZ ;  /* 0x000099100d097816 */ /* 0x001fe400000000ff */
[----:B------:R-:W-:-:S02]  /*4f260*/  SHF.R.S32.HI R7, RZ, 0x8, R7 ;  /* 0x00000008ff077819 */ /* 0x000fc40000011407 */
[----:B------:R-:W-:Y:S01]  /*4f270*/  PRMT R11, R67, 0x9910, RZ ;  /* 0x00009910430b7816 */ /* 0x000fe200000000ff */
[----:B------:R0:W-:Y:S01]  /*4f280*/  @P0 STG.E.U8 desc[UR14][R84.64], R65 ;  /* 0x0000004154000986 */ /* 0x0001e2000c10110e */
[----:B------:R-:W-:Y:S02]  /*4f290*/  SHF.R.S32.HI R9, RZ, 0x8, R9 ;  /* 0x00000008ff097819 */ /* 0x000fe40000011409 */
[----:B------:R-:W-:Y:S01]  /*4f2a0*/  SHF.R.S32.HI R11, RZ, 0x8, R11 ;  /* 0x00000008ff0b7819 */ /* 0x000fe2000001140b */
[----:B------:R0:W-:Y:S04]  /*4f2b0*/  @P6 STG.E.U8 desc[UR14][R82.64], R5 ;  /* 0x0000000552006986 */ /* 0x0001e8000c10110e */
[----:B------:R0:W-:Y:S04]  /*4f2c0*/  @P3 STG.E.U8 desc[UR14][R80.64], R7 ;  /* 0x0000000750003986 */ /* 0x0001e8000c10110e */
[----:B------:R0:W-:Y:S04]  /*4f2d0*/  @P5 STG.E.U8 desc[UR14][R78.64], R13 ;  /* 0x0000000d4e005986 */ /* 0x0001e8000c10110e */
[----:B------:R0:W-:Y:S04]  /*4f2e0*/  @P1 STG.E.U8 desc[UR14][R76.64], R67 ;  /* 0x000000434c001986 */ /* 0x0001e8000c10110e */
[----:B------:R0:W-:Y:S04]  /*4f2f0*/  @P4 STG.E.U8 desc[UR14][R70.64], R9 ;  /* 0x0000000946004986 */ /* 0x0001e8000c10110e */
[----:B------:R0:W-:Y:S01]  /*4f300*/  @P2 STG.E.U8 desc[UR14][R2.64], R11 ;  /* 0x0000000b02002986 */ /* 0x0001e2000c10110e */
[----:B------:R-:W-:Y:S06]  /*4f310*/  BAR.SYNC.DEFER_BLOCKING 0x0 ;  /* 0x0000000000007b1d */ /* 0x000fec0000010000 */
[----:B------:R-:W-:Y:S05]  /*4f320*/  BRA.U UP0, `(.L_x_19) ;  /* 0x0000000100a07547 */ /* 0x000fea000b800000 */
[----:B------:R-:W1:Y:S01]  /*4f330*/  S2UR UR5, SR_CgaCtaId ;  /* 0x00000000000579c3 */ /* 0x000e620000008800 */
[----:B------:R-:W-:Y:S01]  /*4f340*/  NOP ;  /* 0x0000000000007918 */ /* 0x000fe20000000000 */
[----:B------:R-:W-:Y:S01]  /*4f350*/  UMOV UR4, 0x50 ;  /* 0x0000005000047882 */ /* 0x000fe20000000000 */
[----:B------:R-:W-:Y:S02]  /*4f360*/  IMAD.U32 R0, RZ, RZ, UR16 ;  /* 0x00000010ff007e24 */ /* 0x000fe4000f8e00ff */
[----:B0-----:R-:W-:Y:S02]  /*4f370*/  IMAD.MOV.U32 R3, RZ, RZ, 0xffff ;  /* 0x0000ffffff037424 */ /* 0x001fe400078e00ff */
[----:B------:R-:W-:Y:S01]  /*4f380*/  IMAD.MOV.U32 R7, RZ, RZ, 0x1 ;  /* 0x00000001ff077424 */ /* 0x000fe200078e00ff */
[----:B------:R-:W-:-:S04]  /*4f390*/  LOP3.LUT R0, R0, 0xffff, RZ, 0xc0, !PT ;  /* 0x0000ffff00007812 */ /* 0x000fc800078ec0ff */
[----:B------:R-:W-:-:S05]  /*4f3a0*/  SHF.R.U32.HI R0, RZ, 0x5, R0 ;  /* 0x00000005ff007819 */ /* 0x000fca0000011600 */
[----:B------:R-:W-:Y:S01]  /*4f3b0*/  VIADD R2, R0, 0x10 ;  /* 0x0000001000027836 */ /* 0x000fe20000000000 */
[----:B------:R-:W-:Y:S01]  /*4f3c0*/  SHF.L.U32 R0, R3, R0, RZ ;  /* 0x0000000003007219 */ /* 0x000fe200000006ff */
[----:B-1----:R-:W-:-:S03]  /*4f3d0*/  ULEA UR6, UR5, UR4, 0x18 ;  /* 0x0000000405067291 */ /* 0x002fc6000f8ec0ff */
[----:B------:R-:W-:-:S04]  /*4f3e0*/  SHF.L.U32 R3, R7, R2, RZ ;  /* 0x0000000207037219 */ /* 0x000fc800000006ff */
[----:B------:R-:W-:Y:S02]  /*4f3f0*/  LOP3.LUT R0, R3, R0, RZ, 0xfc, !PT ;  /* 0x0000000003007212 */ /* 0x000fe400078efcff */
[----:B------:R-:W0:Y:S02]  /*4f400*/  LDS R5, [UR6] ;  /* 0x00000006ff057984 */ /* 0x000e240008000800 */
[C---:B------:R-:W-:Y:S02]  /*4f410*/  LOP3.LUT R2, R0.reuse, 0xffff, RZ, 0xc0, !PT ;  /* 0x0000ffff00027812 */ /* 0x040fe400078ec0ff */
[----:B0-----:R-:W-:-:S04]  /*4f420*/  LOP3.LUT R3, R0, 0xffff, R5, 0x80, !PT ;  /* 0x0000ffff00037812 */ /* 0x001fc800078e8005 */
[----:B------:R-:W-:-:S13]  /*4f430*/  ISETP.NE.AND P0, PT, R3, R2, PT ;  /* 0x000000020300720c */ /* 0x000fda0003f05270 */
[----:B------:R-:W-:Y:S05]  /*4f440*/  @P0 BRA `(.L_x_20) ;  /* 0x0000000000500947 */ /* 0x000fea0003800000 */
[----:B------:R-:W-:Y:S02]  /*4f450*/  SHF.R.U32.HI R5, RZ, 0x10, R5 ;  /* 0x00000010ff057819 */ /* 0x000fe40000011605 */
[----:B------:R-:W-:-:S04]  /*4f460*/  SHF.R.U32.HI R2, RZ, 0x10, R0 ;  /* 0x00000010ff027819 */ /* 0x000fc80000011600 */
[----:B------:R-:W-:-:S04]  /*4f470*/  LOP3.LUT R5, R5, R2, RZ, 0xc0, !PT ;  /* 0x0000000205057212 */ /* 0x000fc800078ec0ff */
[----:B------:R-:W-:-:S13]  /*4f480*/  ISETP.NE.AND P0, PT, R5, R2, PT ;  /* 0x000000020500720c */ /* 0x000fda0003f05270 */
[----:B------:R-:W-:Y:S05]  /*4f490*/  @P0 BRA `(.L_x_21) ;  /* 0x0000000000300947 */ /* 0x000fea0003800000 */
[----:B------:R-:W-:Y:S01]  /*4f4a0*/  R2UR UR4, R0 ;  /* 0x00000000000472ca */ /* 0x000fe200000e0000 */
[----:B------:R-:W-:Y:S01]  /*4f4b0*/  VOTEU.ANY UR5, UPT, PT ;  /* 0x0000000000057886 */ /* 0x000fe200038e0100 */
[----:B------:R-:W0:Y:S01]  /*4f4c0*/  S2R R0, SR_LANEID ;  /* 0x0000000000007919 */ /* 0x000e220000000000 */
[----:B------:R-:W-:-:S10]  /*4f4d0*/  UFLO.U32 UR5, UR5 ;  /* 0x00000005000572bd */ /* 0x000fd400080e0000 */
[----:B------:R-:W-:-:S06]  /*4f4e0*/  ULOP3.LUT UR4, URZ, UR4, URZ, 0x33, !UPT ;  /* 0x00000004ff047292 */ /* 0x000fcc000f8e33ff */
[----:B------:R-:W-:-:S04]  /*4f4f0*/  IMAD.U32 R2, RZ, RZ, UR4 ;  /* 0x00000004ff027e24 */ /* 0x000fc8000f8e00ff */
[----:B------:R-:W1:Y:S02]  /*4f500*/  REDUX UR7, R2 ;  /* 0x00000000020773c4 */ /* 0x000e640000000000 */
[----:B------:R2:W-:Y:S01]  /*4f510*/  UTCATOMSWS.AND URZ, UR4 ;  /* 0x0000000400ff79e3 */ /* 0x0005e20008000000 */
[----:B0-----:R-:W-:Y:S01]  /*4f520*/  ISETP.EQ.U32.AND P0, PT, R0, UR5, PT ;  /* 0x0000000500007c0c */ /* 0x001fe2000bf02070 */
[----:B-1----:R-:W-:-:S12]  /*4f530*/  IMAD.U32 R0, RZ, RZ, UR7 ;  /* 0x00000007ff007e24 */ /* 0x002fd8000f8e00ff */
[----:B------:R2:W-:Y:S01]  /*4f540*/  @P0 ATOMS.AND RZ, [UR6], R0 ;  /* 0x00000000ffff098c */ /* 0x0005e2000a800006 */
[----:B------:R-:W-:Y:S05]  /*4f550*/  BRA `(.L_x_19) ;  /* 0x0000000000147947 */ /* 0x000fea0003800000 */
.L_x_21:
[----:B------:R-:W-:-:S07]  /*4f560*/  MOV R2, 0x4f580 ;  /* 0x0004f58000027802 */ /* 0x000fce0000000f00 */
[----:B------:R-:W-:Y:S05]  /*4f570*/  CALL.REL.NOINC `($__internal_0_$__cuda_sm10x_tcgen05_guardrail_trap_col_being_dealloced_not_returned_by_alloc) ;  /* 0x00000000005c7944 */ /* 0x000fea0003c00000 */
[----:B------:R-:W-:Y:S05]  /*4f580*/  BRA `(.L_x_19) ;  /* 0x0000000000087947 */ /* 0x000fea0003800000 */
.L_x_20:
[----:B------:R-:W-:-:S07]  /*4f590*/  MOV R2, 0x4f5b0 ;  /* 0x0004f5b000027802 */ /* 0x000fce0000000f00 */
[----:B------:R-:W-:Y:S05]  /*4f5a0*/  CALL.REL.NOINC `($__internal_2_$__cuda_sm10x_tcgen05_guardrail_trap_unallocated_columns_being_dealloced) ;  /* 0x0000000000687944 */ /* 0x000fea0003c00000 */
.L_x_19:
[----:B------:R-:W-:Y:S01]  /*4f5b0*/  NOP ;  /* 0x0000000000007918 */ /* 0x000fe20000000000 */
[----:B--2---:R-:W-:Y:S05]  /*4f5c0*/  EXIT ;  /* 0x000000000000794d */ /* 0x004fea0003800000 */
.L_x_7:
[----:B------:R-:W-:-:S07]  /*4f5d0*/  IMAD.MOV.U32 R3, RZ, RZ, R2 ;  /* 0x000000ffff037224 */ /* 0x000fce00078e0002 */
.L_x_22:
[----:B0-----:R0:W1:Y:S02]  /*4f5e0*/  SYNCS.PHASECHK.TRANS64.TRYWAIT P1, [R9+URZ], R3 ;  /* 0x00000003090075a7 */ /* 0x00106400080211ff */
[----:B-1----:R-:W-:Y:S05]  /*4f5f0*/  @!P1 NANOSLEEP.SYNCS 0x989680 ;  /* 0x009896800000995d */ /* 0x002fea0003900000 */
[----:B------:R-:W1:Y:S02]  /*4f600*/  @!P1 SYNCS.PHASECHK.TRANS64 P1, [R9+URZ], R3 ;  /* 0x00000003090095a7 */ /* 0x000e6400080210ff */
[----:B-1----:R-:W-:Y:S05]  /*4f610*/  @!P1 BRA `(.L_x_22) ;  /* 0xfffffffc00f09947 */ /* 0x002fea000383ffff */
[----:B------:R-:W-:Y:S05]  /*4f620*/  BRA `(.L_x_6) ;  /* 0xfffffb0c00407947 */ /* 0x000fea000383ffff */
.L_x_10:
[----:B------:R-:W-:-:S07]  /*4f630*/  IMAD.MOV.U32 R3, RZ, RZ, R2 ;  /* 0x000000ffff037224 */ /* 0x000fce00078e0002 */
.L_x_23:
[----:B0-----:R0:W1:Y:S02]  /*4f640*/  SYNCS.PHASECHK.TRANS64.TRYWAIT P0, [R9+URZ], R3 ;  /* 0x00000003090075a7 */ /* 0x00106400080011ff */
[----:B-1----:R-:W-:Y:S05]  /*4f650*/  @!P0 NANOSLEEP.SYNCS 0x989680 ;  /* 0x009896800000895d */ /* 0x002fea0003900000 */
[----:B------:R-:W1:Y:S02]  /*4f660*/  @!P0 SYNCS.PHASECHK.TRANS64 P0, [R9+URZ], R3 ;  /* 0x00000003090085a7 */ /* 0x000e6400080010ff */
[----:B-1----:R-:W-:Y:S05]  /*4f670*/  @!P0 BRA `(.L_x_23) ;  /* 0xfffffffc00f08947 */ /* 0x002fea000383ffff */
[----:B------:R-:W-:Y:S05]  /*4f680*/  BRA `(.L_x_9) ;  /* 0xfffffb0c00a47947 */ /* 0x000fea000383ffff */
.L_x_14:
[----:B------:R-:W0:Y:S02]  /*4f690*/  SYNCS.PHASECHK.TRANS64.TRYWAIT P3, [UR8], R9 ;  /* 0x00000009ff0075a7 */ /* 0x000e240008061108 */
[----:B0-----:R-:W-:Y:S05]  /*4f6a0*/  @!P3 BRA `(.L_x_14) ;  /* 0xfffffffc00f8b947 */ /* 0x001fea000383ffff */
[----:B------:R-:W-:Y:S05]  /*4f6b0*/  BRA `(.L_x_24) ;  /* 0xfffffd98006c7947 */ /* 0x000fea000383ffff */
.L_x_18:
[----:B------:R-:W0:Y:S02]  /*4f6c0*/  SYNCS.PHASECHK.TRANS64.TRYWAIT P0, [UR8], R0 ;  /* 0x00000000ff0075a7 */ /* 0x000e240008001108 */
[----:B0-----:R-:W-:Y:S05]  /*4f6d0*/  @!P0 BRA `(.L_x_18) ;  /* 0xfffffffc00f88947 */ /* 0x001fea000383ffff */
[----:B------:R-:W-:Y:S05]  /*4f6e0*/  BRA `(.L_x_17) ;  /* 0xfffffe80007c7947 */ /* 0x000fea000383ffff */
        .weak           $__internal_0_$__cuda_sm10x_tcgen05_guardrail_trap_col_being_dealloced_not_returned_by_alloc
        .type           $__internal_0_$__cuda_sm10x_tcgen05_guardrail_trap_col_being_dealloced_not_returned_by_alloc,@function
        .size           $__internal_0_$__cuda_sm10x_tcgen05_guardrail_trap_col_being_dealloced_not_returned_by_alloc,($__internal_1_$__cuda_sm10x_tcgen05_guardrail_trap_phase_invalid_during_alloc - $__internal_0_$__cuda_sm10x_tcgen05_guardrail_trap_col_being_dealloced_not_returned_by_alloc)
$__internal_0_$__cuda_sm10x_tcgen05_guardrail_trap_col_being_dealloced_not_returned_by_alloc:
[----:B------:R-:W-:Y:S05]  /*4f6f0*/  BPT.TRAP 0x1 ;  /* 0x000000040000795c */ /* 0x000fea0000300000 */
[----:B------:R-:W-:-:S04]  /*4f700*/  IMAD.MOV.U32 R3, RZ, RZ, 0x0 ;  /* 0x00000000ff037424 */ /* 0x000fc800078e00ff */
[----:B------:R-:W-:Y:S05]  /*4f710*/  RET.REL.NODEC R2 `(matmul_kernel) ;  /* 0xfffffb0802387950 */ /* 0x000fea0003c3ffff */
        .weak           $__internal_1_$__cuda_sm10x_tcgen05_guardrail_trap_phase_invalid_during_alloc
        .type           $__internal_1_$__cuda_sm10x_tcgen05_guardrail_trap_phase_invalid_during_alloc,@function
        .size           $__internal_1_$__cuda_sm10x_tcgen05_guardrail_trap_phase_invalid_during_alloc,($__internal_2_$__cuda_sm10x_tcgen05_guardrail_trap_unallocated_columns_being_dealloced - $__internal_1_$__cuda_sm10x_tcgen05_guardrail_trap_phase_invalid_during_alloc)
$__internal_1_$__cuda_sm10x_tcgen05_guardrail_trap_phase_invalid_during_alloc:
[----:B------:R-:W-:Y:S05]  /*4f720*/  BPT.TRAP 0x1 ;  /* 0x000000040000795c */ /* 0x000fea0000300000 */
[----:B------:R-:W-:-:S04]  /*4f730*/  IMAD.MOV.U32 R3, RZ, RZ, 0x0 ;  /* 0x00000000ff037424 */ /* 0x000fc800078e00ff */
[----:B------:R-:W-:Y:S05]  /*4f740*/  RET.REL.NODEC R2 `(matmul_kernel) ;  /* 0xfffffb08022c7950 */ /* 0x000fea0003c3ffff */
        .weak           $__internal_2_$__cuda_sm10x_tcgen05_guardrail_trap_unallocated_columns_being_dealloced
        .type           $__internal_2_$__cuda_sm10x_tcgen05_guardrail_trap_unallocated_columns_being_dealloced,@function
        .size           $__internal_2_$__cuda_sm10x_tcgen05_guardrail_trap_unallocated_columns_being_dealloced,(.L_x_28 - $__internal_2_$__cuda_sm10x_tcgen05_guardrail_trap_unallocated_columns_being_dealloced)
$__internal_2_$__cuda_sm10x_tcgen05_guardrail_trap_unallocated_columns_being_dealloced:
[----:B------:R-:W-:Y:S05]  /*4f750*/  BPT.TRAP 0x1 ;  /* 0x000000040000795c */ /* 0x000fea0000300000 */
[----:B------:R-:W-:-:S04]  /*4f760*/  IMAD.MOV.U32 R3, RZ, RZ, 0x0 ;  /* 0x00000000ff037424 */ /* 0x000fc800078e00ff */
[----:B------:R-:W-:Y:S05]  /*4f770*/  RET.REL.NODEC R2 `(matmul_kernel) ;  /* 0xfffffb0802207950 */ /* 0x000fea0003c3ffff */
.L_x_25:
[----:B------:R-:W-:-:S00]  /*4f780*/  BRA `(.L_x_25) ;  /* 0xfffffffc00fc7947 */ /* 0x000fc0000383ffff */
[----:B------:R-:W-:-:S00]  /*4f790*/  NOP ;  /* 0x0000000000007918 */ /* 0x000fc00000000000 */
        /* <DEDUP_REMOVED lines=14> */
.L_x_28:


//--------------------- .nv.shared.matmul_kernel  --------------------------
	.section	.nv.shared.matmul_kernel,"aw",@nobits
	.sectionflags	@""
	.align	16
	.zero		1024


//--------------------- .nv.shared.reserved.0     --------------------------
	.section	.nv.shared.reserved.0,"aw",@nobits
	.align	8
	.weak		__nv_reservedSMEM_offset_0_alias
	.size		__nv_reservedSMEM_offset_0_alias, 0, 64
	.other		__nv_reservedSMEM_offset_0_alias,@"STO_CUDA_RESERVED_SHARED STV_DEFAULT"
__nv_reservedSMEM_offset_0_alias:
	.zero		0
.nv.shared.reserved.0:
	.zero		64
	.weak		__nv_reservedSMEM_allocation_phase
	.type		__nv_reservedSMEM_allocation_phase,@object
	.size		__nv_reservedSMEM_allocation_phase,(.L_0 - __nv_reservedSMEM_allocation_phase)
__nv_reservedSMEM_allocation_phase:
	.zero		1
.L_0:
	.zero		7
	.weak		__nv_reservedSMEM_devtool_atexit_pc
	.type		__nv_reservedSMEM_devtool_atexit_pc,@object
	.size		__nv_reservedSMEM_devtool_atexit_pc,(__nv_reservedSMEM_allocation_mask - __nv_reservedSMEM_devtool_atexit_pc)
__nv_reservedSMEM_devtool_atexit_pc:
	.zero		8
	.weak		__nv_reservedSMEM_allocation_mask
	.type		__nv_reservedSMEM_allocation_mask,@object
	.size		__nv_reservedSMEM_allocation_mask,(.L_2 - __nv_reservedSMEM_allocation_mask)
__nv_reservedSMEM_allocation_mask:
	.zero		4
.L_2:
	.zero		4
	.weak		__nv_reservedSMEM_tmem_allocation_pipeline_mbarrier
	.type		__nv_reservedSMEM_tmem_allocation_pipeline_mbarrier,@object
	.size		__nv_reservedSMEM_tmem_allocation_pipeline_mbarrier,(__nv_reservedSMEM_tmem_allocation_pipeline_mbarrier_parity - __nv_reservedSMEM_tmem_allocation_pipeline_mbarrier)
__nv_reservedSMEM_tmem_allocation_pipeline_mbarrier:
	.zero		8
	.weak		__nv_reservedSMEM_tmem_allocation_pipeline_mbarrier_parity
	.type		__nv_reservedSMEM_tmem_allocation_pipeline_mbarrier_parity,@object
	.size		__nv_reservedSMEM_tmem_allocation_pipeline_mbarrier_parity,(.L_4 - __nv_reservedSMEM_tmem_allocation_pipeline_mbarrier_parity)
__nv_reservedSMEM_tmem_allocation_pipeline_mbarrier_parity:
	.zero		4
.L_4:


//--------------------- .nv.constant0.matmul_kernel --------------------------
	.section	.nv.constant0.matmul_kernel,"a",@progbits
	.sectionflags	@""
	.align	4
.nv.constant0.matmul_kernel:
	.zero		976


//--------------------- SYMBOLS --------------------------

	.type		.nv.reservedSmem.offset0,@object
	.size		.nv.reservedSmem.offset0,0x4
	.type		.nv.reservedSmem.cap,@object
	.size		.nv.reservedSmem.cap,0x4
